def matmul_kernel(
    a_ptr,
    b_ptr,
    c_ptr,
    M,
    N,
    K,
    stride_am,
    stride_ak,
    stride_bk,
    stride_bn,
    stride_cm,
    stride_cn,
    BLOCK_M: tl.constexpr,
    BLOCK_N: tl.constexpr,
    BLOCK_K: tl.constexpr,
    GROUP_M: tl.constexpr,
):
    pid = tl.program_id(axis=0)
    num_pid_m = tl.cdiv(M, BLOCK_M)
    num_pid_n = tl.cdiv(N, BLOCK_N)
    num_pid_in_group = GROUP_M * num_pid_n
    group_id = pid // num_pid_in_group
    first_pid_m = group_id * GROUP_M
    group_size_m = min(num_pid_m - first_pid_m, GROUP_M)
    pid_m = first_pid_m + ((pid % num_pid_in_group) % group_size_m)
    pid_n = (pid % num_pid_in_group) // group_size_m

    offs_am = (pid_m * BLOCK_M + tl.arange(0, BLOCK_M)) % M
    offs_bn = (pid_n * BLOCK_N + tl.arange(0, BLOCK_N)) % N
    offs_k = tl.arange(0, BLOCK_K)
    a_ptrs = a_ptr + offs_am[:, None] * stride_am + offs_k[None, :] * stride_ak
    b_ptrs = b_ptr + offs_k[:, None] * stride_bk + offs_bn[None, :] * stride_bn

    acc = tl.zeros((BLOCK_M, BLOCK_N), dtype=tl.float32)
    for kk in range(0, tl.cdiv(K, BLOCK_K)):
        a = tl.load(a_ptrs, mask=offs_k[None, :] < K - kk * BLOCK_K, other=0.0)
        b = tl.load(b_ptrs, mask=offs_k[:, None] < K - kk * BLOCK_K, other=0.0)
        acc = tl.dot(a, b, acc)
        a_ptrs += BLOCK_K * stride_ak
        b_ptrs += BLOCK_K * stride_bk

    c = acc.to(c_ptr.dtype.element_ty)
    offs_cm = pid_m * BLOCK_M + tl.arange(0, BLOCK_M)
    offs_cn = pid_n * BLOCK_N + tl.arange(0, BLOCK_N)
    c_ptrs = c_ptr + offs_cm[:, None] * stride_cm + offs_cn[None, :] * stride_cn
    mask = (offs_cm[:, None] < M) & (offs_cn[None, :] < N)
    tl.store(c_ptrs, c, mask=mask)

# config = {"BLOCK_K": 128, "BLOCK_M": 512, "BLOCK_N": 64, "GROUP_M": 8, "arch": "sm_100", "dtype": "fp16", "num_ctas": 1, "num_stages": 3, "num_warps": 16}
# arch = sm_100


// ===== COMPILED SASS (sm_100a) =====

	.target	sm_100a

	.elftype	@"ET_EXEC"


//--------------------- .note.nv.tkinfo           --------------------------
	.section	.note.nv.tkinfo,"",@"SHT_NOTE"
	.sectionflags	@"SHF_NOTE_NV_TKINFO"
	.tkinfo
        /*0018*/ 	.word	0x00000081
        /*0030*/ 	.string	""
        /*0030*/ 	.string	"ptxas-blackwell"
        /*0030*/ 	.string	"Cuda compilation tools, release 12.9, V12.9.86"
        /*0030*/ 	.string	"Build cuda_12.9.r12.9/compiler.36037853_0"
        /*0030*/ 	.string	"-v  -suppress-debug-info  -lineinfo  -arch sm_100a "



//--------------------- .note.nv.cuver            --------------------------
	.section	.note.nv.cuver,"",@"SHT_NOTE"
	.sectionflags	@"SHF_NOTE_NV_CUVER"
        /*0018*/ 	.short	0x0001
        /*001a*/ 	.short	0x0064
        /*001c*/ 	.short	0x0001
        /*001e*/ 	.short	0x0000
        /*0020*/ 	.short	0x0001
        /*0022*/ 	.short	0x0000


//--------------------- .nv.info                  --------------------------
	.section	.nv.info,"",@"SHT_CUDA_INFO"
	.align	4


	//----- nvinfo : EIATTR_REGCOUNT
	.align		4
        /*0000*/ 	.byte	0x04, 0x2f
        /*0002*/ 	.short	(.L_1 - .L_0)
	.align		4
.L_0:
        /*0004*/ 	.word	index@(matmul_kernel)
        /*0008*/ 	.word	0x00000020


	//----- nvinfo : EIATTR_FRAME_SIZE
	.align		4
.L_1:
        /*000c*/ 	.byte	0x04, 0x11
        /*000e*/ 	.short	(.L_3 - .L_2)
	.align		4
.L_2:
        /*0010*/ 	.word	index@(matmul_kernel)
        /*0014*/ 	.word	0x00001270


	//----- nvinfo : EIATTR_MIN_STACK_SIZE
	.align		4
.L_3:
        /*0018*/ 	.byte	0x04, 0x12
        /*001a*/ 	.short	(.L_5 - .L_4)
	.align		4
.L_4:
        /*001c*/ 	.word	index@(matmul_kernel)
        /*0020*/ 	.word	0x00001270
.L_5:


//--------------------- .nv.info.matmul_kernel    --------------------------
	.section	.nv.info.matmul_kernel,"",@"SHT_CUDA_INFO"
	.sectionflags	@""
	.align	4


	//----- nvinfo : EIATTR_CUDA_API_VERSION
	.align		4
        /*0000*/ 	.byte	0x04, 0x37
        /*0002*/ 	.short	(.L_7 - .L_6)
.L_6:
        /*0004*/ 	.word	0x00000081


	//----- nvinfo : EIATTR_KPARAM_INFO
	.align		4
.L_7:
        /*0008*/ 	.byte	0x04, 0x17
        /*000a*/ 	.short	(.L_9 - .L_8)
.L_8:
        /*000c*/ 	.word	0x00000000
        /*0010*/ 	.short	0x000d
        /*0012*/ 	.short	0x0048
        /*0014*/ 	.byte	0x00, 0xf4, 0x21, 0x00


	//----- nvinfo : EIATTR_KPARAM_INFO
	.align		4
.L_9:
        /*0018*/ 	.byte	0x04, 0x17
        /*001a*/ 	.short	(.L_11 - .L_10)
.L_10:
        /*001c*/ 	.word	0x00000000
        /*0020*/ 	.short	0x000c
        /*0022*/ 	.short	0x0040
        /*0024*/ 	.byte	0x00, 0xf4, 0x21, 0x00


	//----- nvinfo : EIATTR_KPARAM_INFO
	.align		4
.L_11:
        /*0028*/ 	.byte	0x04, 0x17
        /*002a*/ 	.short	(.L_13 - .L_12)
.L_12:
        /*002c*/ 	.word	0x00000000
        /*0030*/ 	.short	0x000b
        /*0032*/ 	.short	0x0038
        /*0034*/ 	.byte	0x00, 0xf0, 0x11, 0x00


	//----- nvinfo : EIATTR_KPARAM_INFO
	.align		4
.L_13:
        /*0038*/ 	.byte	0x04, 0x17
        /*003a*/ 	.short	(.L_15 - .L_14)
.L_14:
        /*003c*/ 	.word	0x00000000
        /*0040*/ 	.short	0x000a
        /*0042*/ 	.short	0x0034
        /*0044*/ 	.byte	0x00, 0xf0, 0x11, 0x00


	//----- nvinfo : EIATTR_KPARAM_INFO
	.align		4
.L_15:
        /*0048*/ 	.byte	0x04, 0x17
        /*004a*/ 	.short	(.L_17 - .L_16)
.L_16:
        /*004c*/ 	.word	0x00000000
        /*0050*/ 	.short	0x0009
        /*0052*/ 	.short	0x0030
        /*0054*/ 	.byte	0x00, 0xf0, 0x11, 0x00


	//----- nvinfo : EIATTR_KPARAM_INFO
	.align		4
.L_17:
        /*0058*/ 	.byte	0x04, 0x17
        /*005a*/ 	.short	(.L_19 - .L_18)
.L_18:
        /*005c*/ 	.word	0x00000000
        /*0060*/ 	.short	0x0008
        /*0062*/ 	.short	0x002c
        /*0064*/ 	.byte	0x00, 0xf0, 0x11, 0x00


	//----- nvinfo : EIATTR_KPARAM_INFO
	.align		4
.L_19:
        /*0068*/ 	.byte	0x04, 0x17
        /*006a*/ 	.short	(.L_21 - .L_20)
.L_20:
        /*006c*/ 	.word	0x00000000
        /*0070*/ 	.short	0x0007
        /*0072*/ 	.short	0x0028
        /*0074*/ 	.byte	0x00, 0xf0, 0x11, 0x00


	//----- nvinfo : EIATTR_KPARAM_INFO
	.align		4
.L_21:
        /*0078*/ 	.byte	0x04, 0x17
        /*007a*/ 	.short	(.L_23 - .L_22)
.L_22:
        /*007c*/ 	.word	0x00000000
        /*0080*/ 	.short	0x0006
        /*0082*/ 	.short	0x0024
        /*0084*/ 	.byte	0x00, 0xf0, 0x11, 0x00


	//----- nvinfo : EIATTR_KPARAM_INFO
	.align		4
.L_23:
        /*0088*/ 	.byte	0x04, 0x17
        /*008a*/ 	.short	(.L_25 - .L_24)
.L_24:
        /*008c*/ 	.word	0x00000000
        /*0090*/ 	.short	0x0005
        /*0092*/ 	.short	0x0020
        /*0094*/ 	.byte	0x00, 0xf0, 0x11, 0x00


	//----- nvinfo : EIATTR_KPARAM_INFO
	.align		4
.L_25:
        /*0098*/ 	.byte	0x04, 0x17
        /*009a*/ 	.short	(.L_27 - .L_26)
.L_26:
        /*009c*/ 	.word	0x00000000
        /*00a0*/ 	.short	0x0004
        /*00a2*/ 	.short	0x001c
        /*00a4*/ 	.byte	0x00, 0xf0, 0x11, 0x00


	//----- nvinfo : EIATTR_KPARAM_INFO
	.align		4
.L_27:
        /*00a8*/ 	.byte	0x04, 0x17
        /*00aa*/ 	.short	(.L_29 - .L_28)
.L_28:
        /*00ac*/ 	.word	0x00000000
        /*00b0*/ 	.short	0x0003
        /*00b2*/ 	.short	0x0018
        /*00b4*/ 	.byte	0x00, 0xf0, 0x11, 0x00


	//----- nvinfo : EIATTR_KPARAM_INFO
	.align		4
.L_29:
        /*00b8*/ 	.byte	0x04, 0x17
        /*00ba*/ 	.short	(.L_31 - .L_30)
.L_30:
        /*00bc*/ 	.word	0x00000000
        /*00c0*/ 	.short	0x0002
        /*00c2*/ 	.short	0x0010
        /*00c4*/ 	.byte	0x00, 0xf4, 0x21, 0x00


	//----- nvinfo : EIATTR_KPARAM_INFO
	.align		4
.L_31:
        /*00c8*/ 	.byte	0x04, 0x17
        /*00ca*/ 	.short	(.L_33 - .L_32)
.L_32:
        /*00cc*/ 	.word	0x00000000
        /*00d0*/ 	.short	0x0001
        /*00d2*/ 	.short	0x0008
        /*00d4*/ 	.byte	0x00, 0xf4, 0x21, 0x00


	//----- nvinfo : EIATTR_KPARAM_INFO
	.align		4
.L_33:
        /*00d8*/ 	.byte	0x04, 0x17
        /*00da*/ 	.short	(.L_35 - .L_34)
.L_34:
        /*00dc*/ 	.word	0x00000000
        /*00e0*/ 	.short	0x0000
        /*00e2*/ 	.short	0x0000
        /*00e4*/ 	.byte	0x00, 0xf4, 0x21, 0x00


	//----- nvinfo : EIATTR_SPARSE_MMA_MASK
	.align		4
.L_35:
        /*00e8*/ 	.byte	0x03, 0x50
        /*00ea*/ 	.short	0x0000


	//----- nvinfo : EIATTR_MAXREG_COUNT
	.align		4
        /*00ec*/ 	.byte	0x03, 0x1b
        /*00ee*/ 	.short	0x0080


	//----- nvinfo : EIATTR_NUM_BARRIERS
	.align		4
        /*00f0*/ 	.byte	0x02, 0x4c
        /*00f2*/ 	.byte	0x01
	.zero		1


	//----- nvinfo : EIATTR_ANNOTATIONS
	.align		4
        /*00f4*/ 	.byte	0x04, 0x55
        /*00f6*/ 	.short	(.L_37 - .L_36)


	//   ....[0]....
.L_36:
        /*00f8*/ 	.word	0x00000001
        /*00fc*/ 	.byte	0xb0, 0x05, 0x00, 0x00, 0x01, 0x00, 0x00, 0x00, 0xc0, 0x05, 0x00, 0x00, 0x01, 0x00, 0x00, 0x00
        /* <DEDUP_REMOVED lines=1590> */
        /*646c*/ 	.byte	0x70, 0x85, 0x01, 0x00


	//----- nvinfo : EIATTR_VRC_CTA_INIT_COUNT
	.align		4
.L_37:
        /*6470*/ 	.byte	0x02, 0x4a
	.zero		1
	.zero		1


	//----- nvinfo : EIATTR_EXIT_INSTR_OFFSETS
	.align		4
        /*6474*/ 	.byte	0x04, 0x1c
        /*6476*/ 	.short	(.L_39 - .L_38)


	//   ....[0]....
.L_38:
        /*6478*/ 	.word	0x000195f0


	//   ....[1]....
        /*647c*/ 	.word	0x00019620


	//----- nvinfo : EIATTR_REQNTID
	.align		4
.L_39:
        /*6480*/ 	.byte	0x04, 0x10
        /*6482*/ 	.short	(.L_41 - .L_40)
.L_40:
        /*6484*/ 	.word	0x00000200
        /*6488*/ 	.word	0x00000001
        /*648c*/ 	.word	0x00000001


	//----- nvinfo : EIATTR_CBANK_PARAM_SIZE
	.align		4
.L_41:
        /*6490*/ 	.byte	0x03, 0x19
        /*6492*/ 	.short	0x0050


	//----- nvinfo : EIATTR_PARAM_CBANK
	.align		4
        /*6494*/ 	.byte	0x04, 0x0a
        /*6496*/ 	.short	(.L_43 - .L_42)
	.align		4
.L_42:
        /*6498*/ 	.word	index@(.nv.constant0.matmul_kernel)
        /*649c*/ 	.short	0x0380
        /*649e*/ 	.short	0x0050


	//----- nvinfo : EIATTR_SW_WAR
	.align		4
.L_43:
        /*64a0*/ 	.byte	0x04, 0x36
        /*64a2*/ 	.short	(.L_45 - .L_44)
.L_44:
        /*64a4*/ 	.word	0x00000008
.L_45:


//--------------------- .nv.compat                --------------------------
	.section	.nv.compat,"",@"SHT_CUDA_COMPAT_INFO"
	.align	4
        /*0000*/ 	.byte	0x02, 0x02, 0x01, 0x00, 0x02, 0x05, 0x05, 0x00, 0x02, 0x03, 0x00, 0x00, 0x02, 0x06, 0x01, 0x00


//--------------------- .nv.callgraph             --------------------------
	.section	.nv.callgraph,"",@"SHT_CUDA_CALLGRAPH"
	.align	4
	.sectionentsize	8
	.align		4
        /*0000*/ 	.word	0x00000000
	.align		4
        /*0004*/ 	.word	0xffffffff
	.align		4
        /*0008*/ 	.word	0x00000000
	.align		4
        /*000c*/ 	.word	0xfffffffe
	.align		4
        /*0010*/ 	.word	0x00000000
	.align		4
        /*0014*/ 	.word	0xfffffffd
	.align		4
        /*0018*/ 	.word	0x00000000
	.align		4
        /*001c*/ 	.word	0xfffffffc


//--------------------- .text.matmul_kernel       --------------------------
	.section	.text.matmul_kernel,"ax",@progbits
	.align	128
        .global         matmul_kernel
        .type           matmul_kernel,@function
        .size           matmul_kernel,(.L_x_3 - matmul_kernel)
        .other          matmul_kernel,@"STO_CUDA_ENTRY STV_DEFAULT"
matmul_kernel:
.text.matmul_kernel:
[----:B------:R-:W0:Y:S08]  /*0000*/  LDC R1, c[0x0][0x37c] ;  /* 0x0000df00ff017b82 */ /* 0x000e300000000800 */
[----:B------:R-:W1:Y:S01]  /*0010*/  LDC.64 R2, c[0x0][0x398] ;  /* 0x0000e600ff027b82 */ /* 0x000e620000000a00 */
[----:B------:R-:W2:Y:S01]  /*0020*/  S2R R14, SR_TID.X ;  /* 0x00000000000e7919 */ /* 0x000ea20000002100 */
[----:B0-----:R-:W-:Y:S01]  /*0030*/  VIADD R1, R1, 0xffffed90 ;  /* 0xffffed9001017836 */ /* 0x001fe20000000000 */
[----:B------:R-:W0:Y:S01]  /*0040*/  LDCU UR4, c[0x0][0x3a0] ;  /* 0x00007400ff0477ac */ /* 0x000e220008000800 */
[----:B------:R-:W-:-:S02]  /*0050*/  CS2R R20, SRZ ;  /* 0x0000000000147805 */ /* 0x000fc4000001ff00 */
[----:B------:R-:W-:Y:S02]  /*0060*/  CS2R R22, SRZ ;  /* 0x0000000000167805 */ /* 0x000fe4000001ff00 */
[----:B------:R-:W-:Y:S02]  /*0070*/  CS2R R24, SRZ ;  /* 0x0000000000187805 */ /* 0x000fe4000001ff00 */
[----:B------:R-:W-:Y:S02]  /*0080*/  CS2R R26, SRZ ;  /* 0x00000000001a7805 */ /* 0x000fe4000001ff00 */
[----:B------:R-:W-:Y:S02]  /*0090*/  CS2R R16, SRZ ;  /* 0x0000000000107805 */ /* 0x000fe4000001ff00 */
[----:B------:R-:W-:Y:S01]  /*00a0*/  CS2R R18, SRZ ;  /* 0x0000000000127805 */ /* 0x000fe2000001ff00 */
[----:B------:R-:W3:Y:S01]  /*00b0*/  LDCU.64 UR10, c[0x0][0x358] ;  /* 0x00006b00ff0a77ac */ /* 0x000ee20008000a00 */
[----:B0-----:R-:W-:Y:S01]  /*00c0*/  UIADD3 UR4, UPT, UPT, UR4, 0x7f, URZ ;  /* 0x0000007f04047890 */ /* 0x001fe2000fffe0ff */
[----:B-1----:R-:W-:-:S03]  /*00d0*/  VIADD R0, R3, 0x3f ;  /* 0x0000003f03007836 */ /* 0x002fc60000000000 */
[----:B------:R-:W-:Y:S02]  /*00e0*/  UISETP.GE.AND UP0, UPT, UR4, 0x80, UPT ;  /* 0x000000800400788c */ /* 0x000fe4000bf06270 */
[----:B------:R-:W-:-:S04]  /*00f0*/  SHF.R.S32.HI R5, RZ, 0x1f, R0 ;  /* 0x0000001fff057819 */ /* 0x000fc80000011400 */
[----:B------:R-:W-:-:S04]  /*0100*/  LEA.HI R5, R5, R0, RZ, 0x6 ;  /* 0x0000000005057211 */ /* 0x000fc800078f30ff */
[----:B------:R-:W-:Y:S02]  /*0110*/  SHF.R.S32.HI R0, RZ, 0x6, R5 ;  /* 0x00000006ff007819 */ /* 0x000fe40000011405 */
[----:B------:R-:W0:Y:S03]  /*0120*/  S2R R5, SR_CTAID.X ;  /* 0x0000000000057919 */ /* 0x000e260000002500 */
[----:B------:R-:W-:-:S05]  /*0130*/  IMAD.SHL.U32 R0, R0, 0x8, RZ ;  /* 0x0000000800007824 */ /* 0x000fca00078e00ff */
[-C--:B------:R-:W-:Y:S02]  /*0140*/  IABS R9, R0.reuse ;  /* 0x0000000000097213 */ /* 0x080fe40000000000 */
[----:B------:R-:W-:Y:S02]  /*0150*/  IABS R12, R0 ;  /* 0x00000000000c7213 */ /* 0x000fe40000000000 */
[----:B------:R-:W1:Y:S08]  /*0160*/  I2F.RP R4, R9 ;  /* 0x0000000900047306 */ /* 0x000e700000209400 */
[----:B-1----:R-:W1:Y:S01]  /*0170*/  MUFU.RCP R4, R4 ;  /* 0x0000000400047308 */ /* 0x002e620000001000 */
[----:B0-----:R-:W-:Y:S01]  /*0180*/  IABS R10, R5 ;  /* 0x00000005000a7213 */ /* 0x001fe20000000000 */
[----:B-1----:R-:W-:-:S02]  /*0190*/  VIADD R6, R4, 0xffffffe ;  /* 0x0ffffffe04067836 */ /* 0x002fc40000000000 */
[----:B------:R-:W-:-:S04]  /*01a0*/  IMAD.MOV R4, RZ, RZ, -R12 ;  /* 0x000000ffff047224 */ /* 0x000fc800078e0a0c */
[----:B------:R0:W1:Y:S02]  /*01b0*/  F2I.FTZ.U32.TRUNC.NTZ R7, R6 ;  /* 0x0000000600077305 */ /* 0x000064000021f000 */
[----:B0-----:R-:W-:Y:S02]  /*01c0*/  IMAD.MOV.U32 R6, RZ, RZ, RZ ;  /* 0x000000ffff067224 */ /* 0x001fe400078e00ff */
[----:B-1----:R-:W-:-:S04]  /*01d0*/  IMAD.MOV R8, RZ, RZ, -R7 ;  /* 0x000000ffff087224 */ /* 0x002fc800078e0a07 */
[----:B------:R-:W-:Y:S02]  /*01e0*/  IMAD R11, R8, R9, RZ ;  /* 0x00000009080b7224 */ /* 0x000fe400078e02ff */
[----:B------:R-:W-:Y:S02]  /*01f0*/  IMAD.MOV.U32 R8, RZ, RZ, R10 ;  /* 0x000000ffff087224 */ /* 0x000fe400078e000a */
[----:B------:R-:W-:-:S06]  /*0200*/  IMAD.HI.U32 R7, R7, R11, R6 ;  /* 0x0000000b07077227 */ /* 0x000fcc00078e0006 */
[----:B------:R-:W-:-:S04]  /*0210*/  IMAD.HI.U32 R7, R7, R8, RZ ;  /* 0x0000000807077227 */ /* 0x000fc800078e00ff */
[----:B------:R-:W-:-:S05]  /*0220*/  IMAD R4, R7, R4, R8 ;  /* 0x0000000407047224 */ /* 0x000fca00078e0208 */
[----:B------:R-:W-:-:S13]  /*0230*/  ISETP.GT.U32.AND P1, PT, R9, R4, PT ;  /* 0x000000040900720c */ /* 0x000fda0003f24070 */
[----:B------:R-:W-:Y:S02]  /*0240*/  @!P1 IMAD.IADD R4, R4, 0x1, -R9 ;  /* 0x0000000104049824 */ /* 0x000fe400078e0a09 */
[----:B------:R-:W-:Y:S01]  /*0250*/  @!P1 VIADD R7, R7, 0x1 ;  /* 0x0000000107079836 */ /* 0x000fe20000000000 */
[----:B------:R-:W-:Y:S02]  /*0260*/  ISETP.NE.AND P1, PT, R0, RZ, PT ;  /* 0x000000ff0000720c */ /* 0x000fe40003f25270 */
[----:B------:R-:W-:Y:S02]  /*0270*/  ISETP.GE.U32.AND P0, PT, R4, R9, PT ;  /* 0x000000090400720c */ /* 0x000fe40003f06070 */
[----:B------:R-:W-:-:S04]  /*0280*/  LOP3.LUT R4, R5, R0, RZ, 0x3c, !PT ;  /* 0x0000000005047212 */ /* 0x000fc800078e3cff */
[----:B------:R-:W-:Y:S01]  /*0290*/  ISETP.GE.AND P2, PT, R4, RZ, PT ;  /* 0x000000ff0400720c */ /* 0x000fe20003f46270 */
[----:B------:R-:W-:-:S06]  /*02a0*/  VIADD R4, R2, 0x1ff ;  /* 0x000001ff02047836 */ /* 0x000fcc0000000000 */
[----:B------:R-:W-:-:S04]  /*02b0*/  @P0 VIADD R7, R7, 0x1 ;  /* 0x0000000107070836 */ /* 0x000fc80000000000 */
[----:B------:R-:W-:Y:S01]  /*02c0*/  IMAD.MOV.U32 R6, RZ, RZ, R7 ;  /* 0x000000ffff067224 */ /* 0x000fe200078e0007 */
[----:B------:R-:W-:-:S03]  /*02d0*/  SHF.R.S32.HI R7, RZ, 0x1f, R4 ;  /* 0x0000001fff077819 */ /* 0x000fc60000011404 */
[----:B------:R-:W-:Y:S01]  /*02e0*/  @!P2 IMAD.MOV R6, RZ, RZ, -R6 ;  /* 0x000000ffff06a224 */ /* 0x000fe200078e0a06 */
[----:B------:R-:W-:Y:S02]  /*02f0*/  @!P1 LOP3.LUT R6, RZ, R0, RZ, 0x33, !PT ;  /* 0x00000000ff069212 */ /* 0x000fe400078e33ff */
[----:B------:R-:W-:-:S03]  /*0300*/  LEA.HI R7, R7, R4, RZ, 0x9 ;  /* 0x0000000407077211 */ /* 0x000fc600078f48ff */
[----:B------:R-:W-:Y:S02]  /*0310*/  IMAD.SHL.U32 R4, R6, 0x8, RZ ;  /* 0x0000000806047824 */ /* 0x000fe400078e00ff */
[----:B------:R-:W-:-:S03]  /*0320*/  IMAD.MOV R6, RZ, RZ, -R6 ;  /* 0x000000ffff067224 */ /* 0x000fc600078e0a06 */
[----:B------:R-:W-:Y:S01]  /*0330*/  LEA.HI.SX32 R7, R7, -R4, 0x17 ;  /* 0x8000000407077211 */ /* 0x000fe200078fbaff */
[----:B------:R-:W-:Y:S02]  /*0340*/  IMAD R13, R0, R6, R5 ;  /* 0x00000006000d7224 */ /* 0x000fe400078e0205 */
[----:B------:R-:W-:Y:S01]  /*0350*/  IMAD.MOV.U32 R6, RZ, RZ, RZ ;  /* 0x000000ffff067224 */ /* 0x000fe200078e00ff */
[----:B------:R-:W-:-:S04]  /*0360*/  VIMNMX R8, PT, PT, R7, 0x8, PT ;  /* 0x0000000807087848 */ /* 0x000fc80003fe0100 */
[-C--:B------:R-:W-:Y:S02]  /*0370*/  IABS R10, R8.reuse ;  /* 0x00000008000a7213 */ /* 0x080fe40000000000 */
[----:B------:R-:W-:Y:S02]  /*0380*/  IABS R0, R8 ;  /* 0x0000000800007213 */ /* 0x000fe40000000000 */
[----:B------:R-:W0:Y:S08]  /*0390*/  I2F.RP R9, R10 ;  /* 0x0000000a00097306 */ /* 0x000e300000209400 */
[----:B0-----:R-:W0:Y:S02]  /*03a0*/  MUFU.RCP R9, R9 ;  /* 0x0000000900097308 */ /* 0x001e240000001000 */
[----:B0-----:R-:W-:-:S06]  /*03b0*/  VIADD R7, R9, 0xffffffe ;  /* 0x0ffffffe09077836 */ /* 0x001fcc0000000000 */
[----:B------:R-:W0:Y:S02]  /*03c0*/  F2I.FTZ.U32.TRUNC.NTZ R7, R7 ;  /* 0x0000000700077305 */ /* 0x000e24000021f000 */
[----:B0-----:R-:W-:-:S04]  /*03d0*/  IMAD.MOV R11, RZ, RZ, -R7 ;  /* 0x000000ffff0b7224 */ /* 0x001fc800078e0a07 */
[----:B------:R-:W-:Y:S01]  /*03e0*/  IMAD.MOV.U32 R5, RZ, RZ, R11 ;  /* 0x000000ffff057224 */ /* 0x000fe200078e000b */
[----:B------:R-:W-:-:S03]  /*03f0*/  IABS R11, R13 ;  /* 0x0000000d000b7213 */ /* 0x000fc60000000000 */
[----:B------:R-:W-:-:S04]  /*0400*/  IMAD R5, R5, R10, RZ ;  /* 0x0000000a05057224 */ /* 0x000fc800078e02ff */
[----:B------:R-:W-:-:S04]  /*0410*/  IMAD.HI.U32 R6, R7, R5, R6 ;  /* 0x0000000507067227 */ /* 0x000fc800078e0006 */
[----:B------:R-:W-:Y:S02]  /*0420*/  IMAD.MOV R5, RZ, RZ, -R0 ;  /* 0x000000ffff057224 */ /* 0x000fe400078e0a00 */
[----:B------:R-:W-:Y:S01]  /*0430*/  IMAD.HI.U32 R0, R6, R11, RZ ;  /* 0x0000000b06007227 */ /* 0x000fe200078e00ff */
[----:B--2---:R-:W-:Y:S02]  /*0440*/  LOP3.LUT R6, R14, 0x1ff, RZ, 0xc0, !PT ;  /* 0x000001ff0e067812 */ /* 0x004fe400078ec0ff */
[----:B------:R-:W-:Y:S01]  /*0450*/  CS2R R14, SRZ ;  /* 0x00000000000e7805 */ /* 0x000fe2000001ff00 */
[----:B------:R-:W-:-:S05]  /*0460*/  IMAD R5, R0, R5, R11 ;  /* 0x0000000500057224 */ /* 0x000fca00078e020b */
[----:B------:R-:W-:-:S13]  /*0470*/  ISETP.GT.U32.AND P1, PT, R10, R5, PT ;  /* 0x000000050a00720c */ /* 0x000fda0003f24070 */
[----:B------:R-:W-:Y:S02]  /*0480*/  @!P1 IMAD.IADD R5, R5, 0x1, -R10 ;  /* 0x0000000105059824 */ /* 0x000fe400078e0a0a */
[----:B------:R-:W-:Y:S01]  /*0490*/  @!P1 VIADD R0, R0, 0x1 ;  /* 0x0000000100009836 */ /* 0x000fe20000000000 */
[----:B------:R-:W-:Y:S02]  /*04a0*/  ISETP.NE.AND P1, PT, R8, RZ, PT ;  /* 0x000000ff0800720c */ /* 0x000fe40003f25270 */
[----:B------:R-:W-:Y:S02]  /*04b0*/  ISETP.GE.U32.AND P0, PT, R5, R10, PT ;  /* 0x0000000a0500720c */ /* 0x000fe40003f06070 */
[----:B------:R-:W-:Y:S02]  /*04c0*/  CS2R R10, SRZ ;  /* 0x00000000000a7805 */ /* 0x000fe4000001ff00 */
[----:B------:R-:W-:-:S04]  /*04d0*/  LOP3.LUT R5, R13, R8, RZ, 0x3c, !PT ;  /* 0x000000080d057212 */ /* 0x000fc800078e3cff */
[----:B------:R-:W-:-:S05]  /*04e0*/  ISETP.GE.AND P2, PT, R5, RZ, PT ;  /* 0x000000ff0500720c */ /* 0x000fca0003f46270 */
[----:B------:R-:W-:-:S08]  /*04f0*/  @P0 VIADD R0, R0, 0x1 ;  /* 0x0000000100000836 */ /* 0x000fd00000000000 */
[----:B------:R-:W-:Y:S01]  /*0500*/  @!P2 IMAD.MOV R0, RZ, RZ, -R0 ;  /* 0x000000ffff00a224 */ /* 0x000fe200078e0a00 */
[----:B------:R-:W-:-:S05]  /*0510*/  @!P1 LOP3.LUT R0, RZ, R8, RZ, 0x33, !PT ;  /* 0x00000008ff009212 */ /* 0x000fca00078e33ff */
[----:B------:R-:W-:Y:S02]  /*0520*/  IMAD.MOV R5, RZ, RZ, -R0 ;  /* 0x000000ffff057224 */ /* 0x000fe400078e0a00 */
[----:B------:R-:W-:Y:S02]  /*0530*/  IMAD.SHL.U32 R29, R0, 0x40, RZ ;  /* 0x00000040001d7824 */ /* 0x000fe400078e00ff */
[----:B------:R-:W-:Y:S01]  /*0540*/  IMAD R5, R8, R5, R13 ;  /* 0x0000000508057224 */ /* 0x000fe200078e020d */
[----:B------:R-:W-:Y:S02]  /*0550*/  CS2R R12, SRZ ;  /* 0x00000000000c7805 */ /* 0x000fe4000001ff00 */
[----:B------:R-:W-:Y:S01]  /*0560*/  CS2R R8, SRZ ;  /* 0x0000000000087805 */ /* 0x000fe2000001ff00 */
[----:B------:R-:W-:-:S04]  /*0570*/  IMAD.IADD R5, R4, 0x1, R5 ;  /* 0x0000000104057824 */ /* 0x000fc800078e0205 */
[----:B------:R-:W-:Y:S01]  /*0580*/  IMAD R28, R5, 0x200, R6 ;  /* 0x00000200051c7824 */ /* 0x000fe200078e0206 */
[----:B------:R-:W-:Y:S02]  /*0590*/  CS2R R4, SRZ ;  /* 0x0000000000047805 */ /* 0x000fe4000001ff00 */
[----:B------:R-:W-:Y:S02]  /*05a0*/  CS2R R6, SRZ ;  /* 0x0000000000067805 */ /* 0x000fe4000001ff00 */
[----:B------:R0:W-:Y:S04]  /*05b0*/  STL [R1+0x73c], R28 ;  /* 0x00073c1c01007387 */ /* 0x0001e80000100800 */
[----:B------:R0:W-:Y:S04]  /*05c0*/  STL [R1], RZ ;  /* 0x000000ff01007387 */ /* 0x0001e80000100800 */
[----:B------:R0:W-:Y:S04]  /*05d0*/  STL [R1+0x4], RZ ;  /* 0x000004ff01007387 */ /* 0x0001e80000100800 */
[----:B------:R0:W-:Y:S04]  /*05e0*/  STL [R1+0x8], RZ ;  /* 0x000008ff01007387 */ /* 0x0001e80000100800 */
[----:B------:R0:W-:Y:S04]  /*05f0*/  STL [R1+0xc], RZ ;  /* 0x00000cff01007387 */ /* 0x0001e80000100800 */
[----:B------:R0:W-:Y:S04]  /*0600*/  STL [R1+0x10], RZ ;  /* 0x000010ff01007387 */ /* 0x0001e80000100800 */
[----:B------:R0:W-:Y:S04]  /*0610*/  STL [R1+0x14], RZ ;  /* 0x000014ff01007387 */ /* 0x0001e80000100800 */
[----:B------:R0:W-:Y:S04]  /*0620*/  STL [R1+0x18], RZ ;  /* 0x000018ff01007387 */ /* 0x0001e80000100800 */
[----:B------:R0:W-:Y:S04]  /*0630*/  STL [R1+0x1c], RZ ;  /* 0x00001cff01007387 */ /* 0x0001e80000100800 */
[----:B------:R0:W-:Y:S01]  /*0640*/  STL [R1+0x2bc], R29 ;  /* 0x0002bc1d01007387 */ /* 0x0001e20000100800 */
[----:B---3--:R-:W-:Y:S05]  /*0650*/  BRA.U !UP0, `(.L_x_0) ;  /* 0x0000017108287547 */ /* 0x008fea000b800000 */
[----:B------:R-:W-:Y:S01]  /*0660*/  IABS R0, R2 ;  /* 0x0000000200007213 */ /* 0x000fe20000000000 */
[----:B------:R-:W1:Y:S01]  /*0670*/  S2R R19, SR_TID.X ;  /* 0x0000000000137919 */ /* 0x000e620000002100 */
[----:B------:R-:W-:Y:S01]  /*0680*/  IABS R4, R3 ;  /* 0x0000000300047213 */ /* 0x000fe20000000000 */
[----:B------:R-:W2:Y:S01]  /*0690*/  LDCU UR5, c[0x0][0x3ac] ;  /* 0x00007580ff0577ac */ /* 0x000ea20008000800 */
[----:B------:R-:W3:Y:S01]  /*06a0*/  I2F.RP R5, R0 ;  /* 0x0000000000057306 */ /* 0x000ee20000209400 */
[----:B------:R-:W-:Y:S01]  /*06b0*/  ISETP.GE.AND P3, PT, R28, RZ, PT ;  /* 0x000000ff1c00720c */ /* 0x000fe20003f66270 */
[----:B------:R4:W-:Y:S01]  /*06c0*/  STL [R1+0x740], R3 ;  /* 0x0007400301007387 */ /* 0x0009e20000100800 */
[----:B------:R-:W-:Y:S01]  /*06d0*/  ISETP.NE.AND P1, PT, R2, RZ, PT ;  /* 0x000000ff0200720c */ /* 0x000fe20003f25270 */
[----:B------:R-:W5:Y:S04]  /*06e0*/  LDCU UR6, c[0x0][0x3b0] ;  /* 0x00007600ff0677ac */ /* 0x000f680008000800 */
[----:B------:R-:W0:Y:S01]  /*06f0*/  I2F.RP R10, R4 ;  /* 0x00000004000a7306 */ /* 0x000e220000209400 */
[----:B------:R-:W1:Y:S01]  /*0700*/  LDCU.128 UR12, c[0x0][0x380] ;  /* 0x00007000ff0c77ac */ /* 0x000e620008000c00 */
[----:B------:R-:W1:Y:S06]  /*0710*/  LDCU UR4, c[0x0][0x3a4] ;  /* 0x00007480ff0477ac */ /* 0x000e6c0008000800 */
[----:B---3--:R-:W3:Y:S01]  /*0720*/  MUFU.RCP R5, R5 ;  /* 0x0000000500057308 */ /* 0x008ee20000001000 */
[----:B------:R-:W2:Y:S07]  /*0730*/  LDCU UR16, c[0x0][0x3a0] ;  /* 0x00007400ff1077ac */ /* 0x000eae0008000800 */
[----:B0-----:R-:W0:Y:S01]  /*0740*/  MUFU.RCP R10, R10 ;  /* 0x0000000a000a7308 */ /* 0x001e220000001000 */
[----:B-1----:R-:W-:Y:S01]  /*0750*/  SHF.R.U32.HI R26, RZ, 0x7, R19 ;  /* 0x00000007ff1a7819 */ /* 0x002fe20000011613 */
[----:B---3--:R-:W-:Y:S01]  /*0760*/  VIADD R8, R5, 0xffffffe ;  /* 0x0ffffffe05087836 */ /* 0x008fe20000000000 */
[----:B------:R-:W-:-:S02]  /*0770*/  IABS R5, R28 ;  /* 0x0000001c00057213 */ /* 0x000fc40000000000 */
[----:B------:R-:W-:-:S03]  /*0780*/  SGXT.U32 R26, R26, 0x2 ;  /* 0x000000021a1a781a */ /* 0x000fc60000000000 */
[----:B------:R1:W3:Y:S01]  /*0790*/  F2I.FTZ.U32.TRUNC.NTZ R9, R8 ;  /* 0x0000000800097305 */ /* 0x0002e2000021f000 */
[----:B------:R-:W-:Y:S01]  /*07a0*/  LOP3.LUT R26, R29, R26, RZ, 0xfc, !PT ;  /* 0x0000001a1d1a7212 */ /* 0x000fe200078efcff */
[----:B0-----:R-:W-:-:S03]  /*07b0*/  VIADD R6, R10, 0xffffffe ;  /* 0x0ffffffe0a067836 */ /* 0x001fc60000000000 */
[----:B------:R-:W-:-:S03]  /*07c0*/  LOP3.LUT R12, R26, 0x3c, RZ, 0xfc, !PT ;  /* 0x0000003c1a0c7812 */ /* 0x000fc600078efcff */
[----:B------:R0:W2:Y:S01]  /*07d0*/  F2I.FTZ.U32.TRUNC.NTZ R7, R6 ;  /* 0x0000000600077305 */ /* 0x0000a2000021f000 */
[----:B-1----:R-:W-:Y:S01]  /*07e0*/  IMAD.MOV.U32 R8, RZ, RZ, RZ ;  /* 0x000000ffff087224 */ /* 0x002fe200078e00ff */
[C---:B------:R-:W-:Y:S02]  /*07f0*/  LOP3.LUT R13, R26.reuse, 0x38, RZ, 0xfc, !PT ;  /* 0x000000381a0d7812 */ /* 0x040fe400078efcff */
[----:B------:R-:W-:Y:S02]  /*0800*/  IABS R15, R12 ;  /* 0x0000000c000f7213 */ /* 0x000fe40000000000 */
[C---:B------:R-:W-:Y:S01]  /*0810*/  LOP3.LUT R14, R26.reuse, 0x34, RZ, 0xfc, !PT ;  /* 0x000000341a0e7812 */ /* 0x040fe200078efcff */
[----:B---3--:R-:W-:Y:S01]  /*0820*/  IMAD.MOV R11, RZ, RZ, -R9 ;  /* 0x000000ffff0b7224 */ /* 0x008fe200078e0a09 */
[C---:B------:R-:W-:Y:S01]  /*0830*/  LOP3.LUT R18, R26.reuse, 0x28, RZ, 0xfc, !PT ;  /* 0x000000281a127812 */ /* 0x040fe200078efcff */
[----:B0-----:R-:W-:Y:S01]  /*0840*/  IMAD.MOV.U32 R6, RZ, RZ, RZ ;  /* 0x000000ffff067224 */ /* 0x001fe200078e00ff */
[----:B------:R-:W-:Y:S01]  /*0850*/  IABS R10, R14 ;  /* 0x0000000e000a7213 */ /* 0x000fe20000000000 */
[----:B------:R-:W-:Y:S01]  /*0860*/  IMAD R11, R11, R0, RZ ;  /* 0x000000000b0b7224 */ /* 0x000fe200078e02ff */
[----:B------:R-:W-:-:S02]  /*0870*/  LOP3.LUT R29, R26, 0x24, RZ, 0xfc, !PT ;  /* 0x000000241a1d7812 */ /* 0x000fc400078efcff */
[C---:B------:R-:W-:Y:S01]  /*0880*/  LOP3.LUT R23, R26.reuse, 0x1c, RZ, 0xfc, !PT ;  /* 0x0000001c1a177812 */ /* 0x040fe200078efcff */
[----:B------:R-:W-:Y:S01]  /*0890*/  IMAD.HI.U32 R9, R9, R11, R8 ;  /* 0x0000000b09097227 */ /* 0x000fe200078e0008 */
[----:B------:R-:W-:Y:S02]  /*08a0*/  IABS R8, R13 ;  /* 0x0000000d00087213 */ /* 0x000fe40000000000 */
[----:B------:R-:W-:Y:S01]  /*08b0*/  IABS R21, R29 ;  /* 0x0000001d00157213 */ /* 0x000fe20000000000 */
[----:B--2---:R-:W-:Y:S01]  /*08c0*/  IMAD.MOV R11, RZ, RZ, -R7 ;  /* 0x000000ffff0b7224 */ /* 0x004fe200078e0a07 */
[----:B------:R-:W-:Y:S01]  /*08d0*/  IABS R17, R23 ;  /* 0x0000001700117213 */ /* 0x000fe20000000000 */
[----:B------:R-:W-:Y:S01]  /*08e0*/  IMAD.HI.U32 R9, R9, R5, RZ ;  /* 0x0000000509097227 */ /* 0x000fe200078e00ff */
[C---:B------:R-:W-:Y:S02]  /*08f0*/  LOP3.LUT R22, R26.reuse, 0x18, RZ, 0xfc, !PT ;  /* 0x000000181a167812 */ /* 0x040fe400078efcff */
[C---:B----4-:R-:W-:Y:S01]  /*0900*/  LOP3.LUT R3, R26.reuse, 0x10, RZ, 0xfc, !PT ;  /* 0x000000101a037812 */ /* 0x050fe200078efcff */
[----:B------:R-:W-:Y:S01]  /*0910*/  IMAD.MOV R9, RZ, RZ, -R9 ;  /* 0x000000ffff097224 */ /* 0x000fe200078e0a09 */
[----:B------:R-:W-:Y:S01]  /*0920*/  IABS R27, R26 ;  /* 0x0000001a001b7213 */ /* 0x000fe20000000000 */
[----:B------:R-:W-:Y:S01]  /*0930*/  IMAD R11, R11, R4, RZ ;  /* 0x000000040b0b7224 */ /* 0x000fe200078e02ff */
[----:B------:R-:W-:Y:S01]  /*0940*/  LOP3.LUT R20, R26, 0xc, RZ, 0xfc, !PT ;  /* 0x0000000c1a147812 */ /* 0x000fe200078efcff */
[----:B------:R-:W-:-:S02]  /*0950*/  IMAD R9, R0, R9, R5 ;  /* 0x0000000900097224 */ /* 0x000fc400078e0205 */
[----:B------:R-:W-:-:S03]  /*0960*/  IMAD.HI.U32 R5, R7, R11, R6 ;  /* 0x0000000b07057227 */ /* 0x000fc600078e0006 */
[----:B------:R-:W-:-:S03]  /*0970*/  ISETP.GT.U32.AND P0, PT, R0, R9, PT ;  /* 0x000000090000720c */ /* 0x000fc60003f04070 */
[----:B------:R-:W-:-:S04]  /*0980*/  IMAD.HI.U32 R6, R5, R15, RZ ;  /* 0x0000000f05067227 */ /* 0x000fc800078e00ff */
[----:B------:R-:W-:Y:S02]  /*0990*/  IMAD.MOV R6, RZ, RZ, -R6 ;  /* 0x000000ffff067224 */ /* 0x000fe400078e0a06 */
[----:B------:R-:W-:-:S04]  /*09a0*/  IMAD.HI.U32 R7, R5, R10, RZ ;  /* 0x0000000a05077227 */ /* 0x000fc800078e00ff */
[----:B------:R-:W-:Y:S01]  /*09b0*/  @!P0 IMAD.IADD R9, R9, 0x1, -R0 ;  /* 0x0000000109098824 */ /* 0x000fe200078e0a00 */
[----:B------:R-:W-:Y:S01]  /*09c0*/  ISETP.GE.AND P0, PT, R12, RZ, PT ;  /* 0x000000ff0c00720c */ /* 0x000fe20003f06270 */
[----:B------:R-:W-:Y:S02]  /*09d0*/  IMAD R15, R4, R6, R15 ;  /* 0x00000006040f7224 */ /* 0x000fe400078e020f */
[----:B------:R-:W-:Y:S01]  /*09e0*/  IMAD.HI.U32 R6, R5, R8, RZ ;  /* 0x0000000805067227 */ /* 0x000fe200078e00ff */
[----:B------:R-:W-:Y:S02]  /*09f0*/  ISETP.GT.U32.AND P2, PT, R0, R9, PT ;  /* 0x000000090000720c */ /* 0x000fe40003f44070 */
[----:B------:R-:W-:Y:S01]  /*0a00*/  ISETP.GT.U32.AND P4, PT, R4, R15, PT ;  /* 0x0000000f0400720c */ /* 0x000fe20003f84070 */
[----:B------:R-:W-:Y:S02]  /*0a10*/  IMAD.MOV R11, RZ, RZ, -R6 ;  /* 0x000000ffff0b7224 */ /* 0x000fe400078e0a06 */
[----:B------:R-:W-:-:S02]  /*0a20*/  IMAD.MOV R7, RZ, RZ, -R7 ;  /* 0x000000ffff077224 */ /* 0x000fc400078e0a07 */
[----:B------:R-:W-:Y:S01]  /*0a30*/  IMAD R6, R4, R11, R8 ;  /* 0x0000000b04067224 */ /* 0x000fe200078e0208 */
[----:B------:R-:W-:Y:S01]  /*0a40*/  LOP3.LUT R8, R26, 0x2c, RZ, 0xfc, !PT ;  /* 0x0000002c1a087812 */ /* 0x000fe200078efcff */
[----:B------:R-:W-:-:S03]  /*0a50*/  IMAD R7, R4, R7, R10 ;  /* 0x0000000704077224 */ /* 0x000fc600078e020a */
[----:B------:R-:W-:Y:S01]  /*0a60*/  IABS R12, R8 ;  /* 0x00000008000c7213 */ /* 0x000fe20000000000 */
[----:B------:R-:W-:Y:S01]  /*0a70*/  @!P2 IMAD.IADD R9, R9, 0x1, -R0 ;  /* 0x000000010909a824 */ /* 0x000fe200078e0a00 */
[----:B------:R-:W-:Y:S01]  /*0a80*/  ISETP.GT.U32.AND P6, PT, R4, R7, PT ;  /* 0x000000070400720c */ /* 0x000fe20003fc4070 */
[----:B------:R-:W-:Y:S01]  /*0a90*/  @!P4 IMAD.IADD R15, R15, 0x1, -R4 ;  /* 0x000000010f0fc824 */ /* 0x000fe200078e0a04 */
[----:B------:R-:W-:Y:S01]  /*0aa0*/  ISETP.GE.AND P2, PT, R13, RZ, PT ;  /* 0x000000ff0d00720c */ /* 0x000fe20003f46270 */
[----:B------:R-:W-:-:S03]  /*0ab0*/  IMAD.MOV.U32 R0, RZ, RZ, R9 ;  /* 0x000000ffff007224 */ /* 0x000fc600078e0009 */
[C---:B------:R-:W-:Y:S01]  /*0ac0*/  ISETP.GT.U32.AND P5, PT, R4.reuse, R15, PT ;  /* 0x0000000f0400720c */ /* 0x040fe20003fa4070 */
[----:B------:R-:W-:Y:S01]  /*0ad0*/  @!P3 IMAD.MOV R0, RZ, RZ, -R0 ;  /* 0x000000ffff00b224 */ /* 0x000fe200078e0a00 */
[----:B------:R-:W-:Y:S02]  /*0ae0*/  @!P1 LOP3.LUT R0, RZ, R2, RZ, 0x33, !PT ;  /* 0x00000002ff009212 */ /* 0x000fe400078e33ff */
[----:B------:R-:W-:Y:S02]  /*0af0*/  ISETP.GT.U32.AND P1, PT, R4, R6, PT ;  /* 0x000000060400720c */ /* 0x000fe40003f24070 */
[----:B------:R-:W-:Y:S01]  /*0b00*/  LOP3.LUT R2, R26, 0x30, RZ, 0xfc, !PT ;  /* 0x000000301a027812 */ /* 0x000fe200078efcff */
[----:B------:R-:W-:Y:S01]  /*0b10*/  @!P6 IMAD.IADD R7, R7, 0x1, -R4 ;  /* 0x000000010707e824 */ /* 0x000fe200078e0a04 */
[----:B------:R-:W-:Y:S01]  /*0b20*/  ISETP.GE.AND P3, PT, R14, RZ, PT ;  /* 0x000000ff0e00720c */ /* 0x000fe20003f66270 */
[----:B------:R0:W-:Y:S01]  /*0b30*/  STL [R1+0x744], R0 ;  /* 0x0007440001007387 */ /* 0x0001e20000100800 */
[----:B------:R-:W-:-:S02]  /*0b40*/  IABS R10, R2 ;  /* 0x00000002000a7213 */ /* 0x000fc40000000000 */
[----:B------:R-:W-:Y:S01]  /*0b50*/  ISETP.GE.AND P4, PT, R2, RZ, PT ;  /* 0x000000ff0200720c */ /* 0x000fe20003f86270 */
[--C-:B------:R-:W-:Y:S01]  /*0b60*/  @!P5 IMAD.IADD R15, R15, 0x1, -R4.reuse ;  /* 0x000000010f0fd824 */ /* 0x100fe200078e0a04 */
[----:B------:R-:W-:Y:S01]  /*0b70*/  ISETP.GE.AND P5, PT, R8, RZ, PT ;  /* 0x000000ff0800720c */ /* 0x000fe20003fa6270 */
[C---:B------:R-:W-:Y:S01]  /*0b80*/  IMAD.HI.U32 R2, R5.reuse, R10, RZ ;  /* 0x0000000a05027227 */ /* 0x040fe200078e00ff */
[----:B------:R-:W-:Y:S02]  /*0b90*/  ISETP.GT.U32.AND P6, PT, R4, R7, PT ;  /* 0x000000070400720c */ /* 0x000fe40003fc4070 */
[----:B------:R-:W-:Y:S01]  /*0ba0*/  IABS R14, R18 ;  /* 0x00000012000e7213 */ /* 0x000fe20000000000 */
[----:B------:R-:W-:Y:S01]  /*0bb0*/  @!P1 IMAD.IADD R6, R6, 0x1, -R4 ;  /* 0x0000000106069824 */ /* 0x000fe200078e0a04 */
[----:B0-----:R-:W-:Y:S01]  /*0bc0*/  LOP3.LUT R0, R26, 0x14, RZ, 0xfc, !PT ;  /* 0x000000141a007812 */ /* 0x001fe200078efcff */
[----:B------:R-:W-:Y:S02]  /*0bd0*/  IMAD.MOV R11, RZ, RZ, -R2 ;  /* 0x000000ffff0b7224 */ /* 0x000fe400078e0a02 */
[----:B------:R-:W-:Y:S01]  /*0be0*/  IMAD.HI.U32 R8, R5, R12, RZ ;  /* 0x0000000c05087227 */ /* 0x000fe200078e00ff */
[----:B------:R-:W-:-:S02]  /*0bf0*/  ISETP.GT.U32.AND P1, PT, R4, R6, PT ;  /* 0x000000060400720c */ /* 0x000fc40003f24070 */
[----:B------:R-:W-:Y:S01]  /*0c00*/  IABS R24, R0 ;  /* 0x0000000000187213 */ /* 0x000fe20000000000 */
[----:B------:R-:W-:Y:S02]  /*0c10*/  IMAD R10, R4, R11, R10 ;  /* 0x0000000b040a7224 */ /* 0x000fe400078e020a */
[----:B------:R-:W-:Y:S02]  /*0c20*/  IMAD.MOV R13, RZ, RZ, -R8 ;  /* 0x000000ffff0d7224 */ /* 0x000fe400078e0a08 */
[----:B------:R-:W-:-:S04]  /*0c30*/  IMAD.HI.U32 R9, R5, R14, RZ ;  /* 0x0000000e05097227 */ /* 0x000fc800078e00ff */
[----:B------:R-:W-:Y:S02]  /*0c40*/  IMAD R12, R4, R13, R12 ;  /* 0x0000000d040c7224 */ /* 0x000fe400078e020c */
[--C-:B------:R-:W-:Y:S01]  /*0c50*/  @!P1 IMAD.IADD R6, R6, 0x1, -R4.reuse ;  /* 0x0000000106069824 */ /* 0x100fe200078e0a04 */
[C---:B------:R-:W-:Y:S01]  /*0c60*/  ISETP.GT.U32.AND P1, PT, R4.reuse, R10, PT ;  /* 0x0000000a0400720c */ /* 0x040fe20003f24070 */
[----:B------:R-:W-:Y:S02]  /*0c70*/  IMAD.MOV R9, RZ, RZ, -R9 ;  /* 0x000000ffff097224 */ /* 0x000fe400078e0a09 */
[----:B------:R-:W-:Y:S01]  /*0c80*/  @!P6 IMAD.IADD R7, R7, 0x1, -R4 ;  /* 0x000000010707e824 */ /* 0x000fe200078e0a04 */
[C---:B------:R-:W-:Y:S01]  /*0c90*/  ISETP.GT.U32.AND P6, PT, R4.reuse, R12, PT ;  /* 0x0000000c0400720c */ /* 0x040fe20003fc4070 */
[----:B------:R-:W-:Y:S01]  /*0ca0*/  IMAD R13, R4, R9, R14 ;  /* 0x00000009040d7224 */ /* 0x000fe200078e020e */
[----:B------:R-:W-:Y:S01]  /*0cb0*/  LOP3.LUT R14, R26, 0x20, RZ, 0xfc, !PT ;  /* 0x000000201a0e7812 */ /* 0x000fe200078efcff */
[----:B------:R-:W-:-:S02]  /*0cc0*/  @!P0 IMAD.MOV R15, RZ, RZ, -R15 ;  /* 0x000000ffff0f8224 */ /* 0x000fc400078e0a0f */
[----:B------:R-:W-:Y:S01]  /*0cd0*/  IMAD.HI.U32 R2, R5, R21, RZ ;  /* 0x0000001505027227 */ /* 0x000fe200078e00ff */
[----:B------:R-:W-:-:S03]  /*0ce0*/  IABS R16, R14 ;  /* 0x0000000e00107213 */ /* 0x000fc60000000000 */
[----:B------:R-:W-:Y:S01]  /*0cf0*/  @!P1 IMAD.IADD R10, R10, 0x1, -R4 ;  /* 0x000000010a0a9824 */ /* 0x000fe200078e0a04 */
[----:B------:R-:W-:Y:S01]  /*0d00*/  ISETP.GT.U32.AND P1, PT, R4, R13, PT ;  /* 0x0000000d0400720c */ /* 0x000fe20003f24070 */
[----:B------:R-:W-:-:S04]  /*0d10*/  IMAD.HI.U32 R8, R5, R16, RZ ;  /* 0x0000001005087227 */ /* 0x000fc800078e00ff */
[----:B------:R-:W-:Y:S01]  /*0d20*/  @!P6 IMAD.IADD R12, R12, 0x1, -R4 ;  /* 0x000000010c0ce824 */ /* 0x000fe200078e0a04 */
[C---:B------:R-:W-:Y:S01]  /*0d30*/  ISETP.GT.U32.AND P6, PT, R4.reuse, R10, PT ;  /* 0x0000000a0400720c */ /* 0x040fe20003fc4070 */
[----:B------:R-:W-:Y:S02]  /*0d40*/  IMAD.MOV R19, RZ, RZ, -R8 ;  /* 0x000000ffff137224 */ /* 0x000fe400078e0a08 */
[----:B------:R-:W-:Y:S01]  /*0d50*/  IMAD.HI.U32 R9, R5, R17, RZ ;  /* 0x0000001105097227 */ /* 0x000fe200078e00ff */
[----:B------:R-:W-:-:S03]  /*0d60*/  ISETP.GT.U32.AND P0, PT, R4, R12, PT ;  /* 0x0000000c0400720c */ /* 0x000fc60003f04070 */
[----:B------:R-:W-:Y:S02]  /*0d70*/  @!P1 IMAD.IADD R13, R13, 0x1, -R4 ;  /* 0x000000010d0d9824 */ /* 0x000fe400078e0a04 */
[----:B------:R-:W-:Y:S01]  /*0d80*/  IMAD R16, R4, R19, R16 ;  /* 0x0000001304107224 */ /* 0x000fe200078e0210 */
[----:B------:R-:W-:Y:S01]  /*0d90*/  LOP3.LUT R19, R26, 0x8, RZ, 0xfc, !PT ;  /* 0x000000081a137812 */ /* 0x000fe200078efcff */
[----:B------:R-:W-:Y:S01]  /*0da0*/  IMAD.MOV R2, RZ, RZ, -R2 ;  /* 0x000000ffff027224 */ /* 0x000fe200078e0a02 */
[C---:B------:R-:W-:Y:S01]  /*0db0*/  ISETP.GT.U32.AND P1, PT, R4.reuse, R13, PT ;  /* 0x0000000d0400720c */ /* 0x040fe20003f24070 */
[----:B------:R-:W-:Y:S02]  /*0dc0*/  IMAD.MOV R8, RZ, RZ, -R9 ;  /* 0x000000ffff087224 */ /* 0x000fe400078e0a09 */
[----:B------:R-:W-:Y:S01]  /*0dd0*/  IMAD R21, R4, R2, R21 ;  /* 0x0000000204157224 */ /* 0x000fe200078e0215 */
[----:B------:R-:W-:Y:S01]  /*0de0*/  IABS R2, R22 ;  /* 0x0000001600027213 */ /* 0x000fe20000000000 */
[--C-:B------:R-:W-:Y:S01]  /*0df0*/  @!P0 IMAD.IADD R12, R12, 0x1, -R4.reuse ;  /* 0x000000010c0c8824 */ /* 0x100fe200078e0a04 */
[C---:B------:R-:W-:Y:S01]  /*0e00*/  ISETP.GT.U32.AND P0, PT, R4.reuse, R16, PT ;  /* 0x000000100400720c */ /* 0x040fe20003f04070 */
[----:B------:R-:W-:Y:S01]  /*0e10*/  IMAD R17, R4, R8, R17 ;  /* 0x0000000804117224 */ /* 0x000fe200078e0211 */
[----:B------:R-:W-:Y:S01]  /*0e20*/  IABS R8, R20 ;  /* 0x0000001400087213 */ /* 0x000fe20000000000 */
[----:B------:R-:W-:Y:S01]  /*0e30*/  @!P6 IMAD.IADD R10, R10, 0x1, -R4 ;  /* 0x000000010a0ae824 */ /* 0x000fe200078e0a04 */
[----:B------:R-:W-:Y:S01]  /*0e40*/  ISETP.GT.U32.AND P6, PT, R4, R21, PT ;  /* 0x000000150400720c */ /* 0x000fe20003fc4070 */
[----:B------:R-:W-:-:S04]  /*0e50*/  IMAD.HI.U32 R11, R5, R2, RZ ;  /* 0x00000002050b7227 */ /* 0x000fc800078e00ff */
[----:B------:R-:W-:Y:S01]  /*0e60*/  @!P1 IMAD.IADD R13, R13, 0x1, -R4 ;  /* 0x000000010d0d9824 */ /* 0x000fe200078e0a04 */
[----:B------:R-:W-:Y:S01]  /*0e70*/  ISETP.GT.U32.AND P1, PT, R4, R17, PT ;  /* 0x000000110400720c */ /* 0x000fe20003f24070 */
[----:B------:R-:W-:-:S04]  /*0e80*/  IMAD.HI.U32 R25, R5, R24, RZ ;  /* 0x0000001805197227 */ /* 0x000fc800078e00ff */
[----:B------:R-:W-:Y:S01]  /*0e90*/  IMAD.MOV R9, RZ, RZ, -R11 ;  /* 0x000000ffff097224 */ /* 0x000fe200078e0a0b */
[----:B------:R-:W-:Y:S01]  /*0ea0*/  IABS R11, R3 ;  /* 0x00000003000b7213 */ /* 0x000fe20000000000 */
[----:B------:R-:W-:Y:S02]  /*0eb0*/  IMAD.MOV R25, RZ, RZ, -R25 ;  /* 0x000000ffff197224 */ /* 0x000fe400078e0a19 */
[----:B------:R-:W-:Y:S01]  /*0ec0*/  @!P0 IMAD.IADD R16, R16, 0x1, -R4 ;  /* 0x0000000110108824 */ /* 0x000fe200078e0a04 */
[----:B------:R-:W-:Y:S01]  /*0ed0*/  ISETP.GE.AND P0, PT, R18, RZ, PT ;  /* 0x000000ff1200720c */ /* 0x000fe20003f06270 */
[C---:B------:R-:W-:Y:S01]  /*0ee0*/  IMAD R2, R4.reuse, R9, R2 ;  /* 0x0000000904027224 */ /* 0x040fe200078e0202 */
[----:B------:R-:W-:Y:S01]  /*0ef0*/  IABS R9, R19 ;  /* 0x0000001300097213 */ /* 0x000fe20000000000 */
[----:B------:R-:W-:Y:S02]  /*0f00*/  IMAD R18, R4, R25, R24 ;  /* 0x0000001904127224 */ /* 0x000fe400078e0218 */
[----:B------:R-:W-:-:S04]  /*0f10*/  IMAD.HI.U32 R25, R5, R11, RZ ;  /* 0x0000000b05197227 */ /* 0x000fc800078e00ff */
[--C-:B------:R-:W-:Y:S01]  /*0f20*/  @!P6 IMAD.IADD R21, R21, 0x1, -R4.reuse ;  /* 0x000000011515e824 */ /* 0x100fe200078e0a04 */
[----:B------:R-:W-:Y:S01]  /*0f30*/  ISETP.GT.U32.AND P6, PT, R4, R2, PT ;  /* 0x000000020400720c */ /* 0x000fe20003fc4070 */
[----:B------:R-:W-:Y:S01]  /*0f40*/  @!P1 IMAD.IADD R17, R17, 0x1, -R4 ;  /* 0x0000000111119824 */ /* 0x000fe200078e0a04 */
[C---:B------:R-:W-:Y:S01]  /*0f50*/  ISETP.GE.AND P1, PT, R26.reuse, RZ, PT ;  /* 0x000000ff1a00720c */ /* 0x040fe20003f26270 */
[----:B------:R-:W-:Y:S01]  /*0f60*/  IMAD.MOV R25, RZ, RZ, -R25 ;  /* 0x000000ffff197224 */ /* 0x000fe200078e0a19 */
[----:B------:R-:W-:Y:S01]  /*0f70*/  LOP3.LUT R26, R26, 0x4, RZ, 0xfc, !PT ;  /* 0x000000041a1a7812 */ /* 0x000fe200078efcff */
[----:B------:R-:W-:Y:S01]  /*0f80*/  @!P3 IMAD.MOV R7, RZ, RZ, -R7 ;  /* 0x000000ffff07b224 */ /* 0x000fe200078e0a07 */
[C---:B------:R-:W-:Y:S01]  /*0f90*/  ISETP.GT.U32.AND P3, PT, R4.reuse, R16, PT ;  /* 0x000000100400720c */ /* 0x040fe20003f64070 */
[C---:B------:R-:W-:Y:S02]  /*0fa0*/  IMAD R11, R4.reuse, R25, R11 ;  /* 0x00000019040b7224 */ /* 0x040fe400078e020b */
[----:B------:R-:W-:Y:S01]  /*0fb0*/  @!P4 IMAD.MOV R10, RZ, RZ, -R10 ;  /* 0x000000ffff0ac224 */ /* 0x000fe200078e0a0a */
[----:B------:R-:W-:Y:S01]  /*0fc0*/  ISETP.GT.U32.AND P4, PT, R4, R17, PT ;  /* 0x000000110400720c */ /* 0x000fe20003f84070 */
[----:B------:R-:W-:-:S04]  /*0fd0*/  IMAD.HI.U32 R25, R5, R27, RZ ;  /* 0x0000001b05197227 */ /* 0x000fc800078e00ff */
[----:B------:R-:W-:Y:S02]  /*0fe0*/  IMAD.MOV R25, RZ, RZ, -R25 ;  /* 0x000000ffff197224 */ /* 0x000fe400078e0a19 */
[----:B------:R-:W-:Y:S01]  /*0ff0*/  @!P6 IMAD.IADD R2, R2, 0x1, -R4 ;  /* 0x000000010202e824 */ /* 0x000fe200078e0a04 */
[C---:B------:R-:W-:Y:S01]  /*1000*/  ISETP.GT.U32.AND P6, PT, R4.reuse, R18, PT ;  /* 0x000000120400720c */ /* 0x040fe20003fc4070 */
[C---:B------:R-:W-:Y:S02]  /*1010*/  IMAD R25, R4.reuse, R25, R27 ;  /* 0x0000001904197224 */ /* 0x040fe400078e021b */
[----:B------:R-:W-:Y:S01]  /*1020*/  @!P2 IMAD.MOV R6, RZ, RZ, -R6 ;  /* 0x000000ffff06a224 */ /* 0x000fe200078e0a06 */
[C---:B------:R-:W-:Y:S01]  /*1030*/  ISETP.GT.U32.AND P2, PT, R4.reuse, R21, PT ;  /* 0x000000150400720c */ /* 0x040fe20003f44070 */
[----:B------:R-:W-:Y:S01]  /*1040*/  @!P0 IMAD.MOV R13, RZ, RZ, -R13 ;  /* 0x000000ffff0d8224 */ /* 0x000fe200078e0a0d */
[----:B------:R-:W-:Y:S01]  /*1050*/  ISETP.GT.U32.AND P0, PT, R4, R11, PT ;  /* 0x0000000b0400720c */ /* 0x000fe20003f04070 */
[--C-:B------:R-:W-:Y:S01]  /*1060*/  @!P3 IMAD.IADD R16, R16, 0x1, -R4.reuse ;  /* 0x000000011010b824 */ /* 0x100fe200078e0a04 */
[----:B------:R-:W-:Y:S01]  /*1070*/  ISETP.GT.U32.AND P3, PT, R4, R25, PT ;  /* 0x000000190400720c */ /* 0x000fe20003f64070 */
[----:B------:R-:W-:Y:S01]  /*1080*/  @!P4 IMAD.IADD R17, R17, 0x1, -R4 ;  /* 0x000000011111c824 */ /* 0x000fe200078e0a04 */
[----:B------:R-:W-:Y:S01]  /*1090*/  ISETP.GE.AND P4, PT, R29, RZ, PT ;  /* 0x000000ff1d00720c */ /* 0x000fe20003f86270 */
[----:B------:R-:W-:-:S04]  /*10a0*/  IMAD.HI.U32 R28, R5, R8, RZ ;  /* 0x00000008051c7227 */ /* 0x000fc800078e00ff */
[--C-:B------:R-:W-:Y:S01]  /*10b0*/  @!P6 IMAD.IADD R18, R18, 0x1, -R4.reuse ;  /* 0x000000011212e824 */ /* 0x100fe200078e0a04 */
[----:B------:R-:W-:Y:S01]  /*10c0*/  ISETP.GT.U32.AND P6, PT, R4, R2, PT ;  /* 0x000000020400720c */ /* 0x000fe20003fc4070 */
[--C-:B------:R-:W-:Y:S02]  /*10d0*/  @!P2 IMAD.IADD R21, R21, 0x1, -R4.reuse ;  /* 0x000000011515a824 */ /* 0x100fe400078e0a04 */
[--C-:B------:R-:W-:Y:S01]  /*10e0*/  @!P0 IMAD.IADD R11, R11, 0x1, -R4.reuse ;  /* 0x000000010b0b8824 */ /* 0x100fe200078e0a04 */
[----:B------:R-:W-:Y:S01]  /*10f0*/  ISETP.GE.AND P0, PT, R23, RZ, PT ;  /* 0x000000ff1700720c */ /* 0x000fe20003f06270 */
[----:B------:R-:W-:Y:S01]  /*1100*/  @!P3 IMAD.IADD R25, R25, 0x1, -R4 ;  /* 0x000000011919b824 */ /* 0x000fe200078e0a04 */
[----:B------:R-:W-:Y:S01]  /*1110*/  ISETP.GE.AND P3, PT, R22, RZ, PT ;  /* 0x000000ff1600720c */ /* 0x000fe20003f66270 */
[----:B------:R-:W-:Y:S01]  /*1120*/  @!P4 IMAD.MOV R21, RZ, RZ, -R21 ;  /* 0x000000ffff15c224 */ /* 0x000fe200078e0a15 */
[----:B------:R-:W-:Y:S01]  /*1130*/  ISETP.GT.U32.AND P4, PT, R4, R11, PT ;  /* 0x0000000b0400720c */ /* 0x000fe20003f84070 */
[----:B------:R-:W-:-:S02]  /*1140*/  IMAD.MOV R28, RZ, RZ, -R28 ;  /* 0x000000ffff1c7224 */ /* 0x000fc400078e0a1c */
[----:B------:R-:W-:-:S04]  /*1150*/  IMAD.HI.U32 R24, R5, R9, RZ ;  /* 0x0000000905187227 */ /* 0x000fc800078e00ff */
[----:B------:R-:W-:Y:S02]  /*1160*/  @!P6 IMAD.IADD R2, R2, 0x1, -R4 ;  /* 0x000000010202e824 */ /* 0x000fe400078e0a04 */
[----:B------:R-:W-:Y:S01]  /*1170*/  IMAD R8, R4, R28, R8 ;  /* 0x0000001c04087224 */ /* 0x000fe200078e0208 */
[----:B------:R-:W-:Y:S01]  /*1180*/  IABS R28, R26 ;  /* 0x0000001a001c7213 */ /* 0x000fe20000000000 */
[----:B------:R-:W-:Y:S01]  /*1190*/  @!P3 IMAD.MOV R2, RZ, RZ, -R2 ;  /* 0x000000ffff02b224 */ /* 0x000fe200078e0a02 */
[----:B------:R-:W-:Y:S01]  /*11a0*/  ISETP.GE.AND P3, PT, R0, RZ, PT ;  /* 0x000000ff0000720c */ /* 0x000fe20003f66270 */
[----:B------:R-:W-:Y:S01]  /*11b0*/  @!P4 IMAD.IADD R11, R11, 0x1, -R4 ;  /* 0x000000010b0bc824 */ /* 0x000fe200078e0a04 */
[----:B------:R-:W2:Y:S01]  /*11c0*/  LDL.LU R0, [R1+0x744] ;  /* 0x0007440001007983 */ /* 0x000ea20000300800 */
[----:B------:R-:W-:Y:S01]  /*11d0*/  ISETP.GE.AND P4, PT, R3, RZ, PT ;  /* 0x000000ff0300720c */ /* 0x000fe20003f86270 */
[----:B------:R-:W-:Y:S01]  /*11e0*/  IMAD.MOV R24, RZ, RZ, -R24 ;  /* 0x000000ffff187224 */ /* 0x000fe200078e0a18 */
[C---:B------:R-:W-:Y:S01]  /*11f0*/  ISETP.GT.U32.AND P2, PT, R4.reuse, R8, PT ;  /* 0x000000080400720c */ /* 0x040fe20003f44070 */
[----:B------:R-:W3:Y:S01]  /*1200*/  LDL.LU R3, [R1+0x740] ;  /* 0x0007400001037983 */ /* 0x000ee20000300800 */
[----:B------:R-:W-:Y:S01]  /*1210*/  @!P5 IMAD.MOV R12, RZ, RZ, -R12 ;  /* 0x000000ffff0cd224 */ /* 0x000fe200078e0a0c */
[C---:B------:R-:W-:Y:S01]  /*1220*/  ISETP.GT.U32.AND P5, PT, R4.reuse, R18, PT ;  /* 0x000000120400720c */ /* 0x040fe20003fa4070 */
[----:B------:R-:W-:-:S02]  /*1230*/  IMAD R9, R4, R24, R9 ;  /* 0x0000001804097224 */ /* 0x000fc400078e0209 */
[----:B------:R-:W-:Y:S02]  /*1240*/  IMAD.MOV.U32 R24, RZ, RZ, R28 ;  /* 0x000000ffff187224 */ /* 0x000fe400078e001c */
[----:B------:R-:W-:Y:S01]  /*1250*/  @!P0 IMAD.MOV R17, RZ, RZ, -R17 ;  /* 0x000000ffff118224 */ /* 0x000fe200078e0a11 */
[----:B------:R-:W-:Y:S01]  /*1260*/  ISETP.GT.U32.AND P6, PT, R4, R9, PT ;  /* 0x000000090400720c */ /* 0x000fe20003fc4070 */
[----:B------:R-:W-:-:S04]  /*1270*/  IMAD.HI.U32 R5, R5, R24, RZ ;  /* 0x0000001805057227 */ /* 0x000fc800078e00ff */
[----:B------:R-:W-:Y:S01]  /*1280*/  IMAD.MOV R5, RZ, RZ, -R5 ;  /* 0x000000ffff057224 */ /* 0x000fe200078e0a05 */
[----:B------:R-:W0:Y:S01]  /*1290*/  S2R R28, SR_TID.X ;  /* 0x00000000001c7919 */ /* 0x000e220000002100 */
[----:B------:R-:W-:Y:S01]  /*12a0*/  @!P5 IMAD.IADD R18, R18, 0x1, -R4 ;  /* 0x000000011212d824 */ /* 0x000fe200078e0a04 */
[----:B------:R-:W-:Y:S01]  /*12b0*/  ISETP.GE.AND P5, PT, R14, RZ, PT ;  /* 0x000000ff0e00720c */ /* 0x000fe20003fa6270 */
[----:B------:R-:W-:Y:S02]  /*12c0*/  IMAD R24, R4, R5, R24 ;  /* 0x0000000504187224 */ /* 0x000fe400078e0218 */
[--C-:B------:R-:W-:Y:S02]  /*12d0*/  @!P2 IMAD.IADD R8, R8, 0x1, -R4.reuse ;  /* 0x000000010808a824 */ /* 0x100fe400078e0a04 */
[----:B------:R-:W-:Y:S01]  /*12e0*/  @!P6 IMAD.IADD R9, R9, 0x1, -R4 ;  /* 0x000000010909e824 */ /* 0x000fe200078e0a04 */
[C---:B------:R-:W-:Y:S02]  /*12f0*/  ISETP.GT.U32.AND P2, PT, R4.reuse, R24, PT ;  /* 0x000000180400720c */ /* 0x040fe40003f44070 */
[----:B------:R-:W-:-:S02]  /*1300*/  ISETP.GT.U32.AND P6, PT, R4, R25, PT ;  /* 0x000000190400720c */ /* 0x000fc40003fc4070 */
[----:B------:R-:W-:-:S03]  /*1310*/  ISETP.GT.U32.AND P0, PT, R4, R9, PT ;  /* 0x000000090400720c */ /* 0x000fc60003f04070 */
[----:B------:R-:W-:Y:S01]  /*1320*/  @!P5 IMAD.MOV R16, RZ, RZ, -R16 ;  /* 0x000000ffff10d224 */ /* 0x000fe200078e0a10 */
[----:B------:R-:W-:-:S05]  /*1330*/  ISETP.GT.U32.AND P5, PT, R4, R8, PT ;  /* 0x000000080400720c */ /* 0x000fca0003fa4070 */
[----:B------:R-:W-:-:S05]  /*1340*/  @!P2 IMAD.IADD R24, R24, 0x1, -R4 ;  /* 0x000000011818a824 */ /* 0x000fca00078e0a04 */
[----:B------:R-:W-:Y:S01]  /*1350*/  ISETP.GT.U32.AND P2, PT, R4, R24, PT ;  /* 0x000000180400720c */ /* 0x000fe20003f44070 */
[--C-:B------:R-:W-:Y:S01]  /*1360*/  @!P6 IMAD.IADD R25, R25, 0x1, -R4.reuse ;  /* 0x000000011919e824 */ /* 0x100fe200078e0a04 */
[----:B------:R-:W-:Y:S01]  /*1370*/  ISETP.GE.AND P6, PT, R19, RZ, PT ;  /* 0x000000ff1300720c */ /* 0x000fe20003fc6270 */
[--C-:B------:R-:W-:Y:S01]  /*1380*/  @!P5 IMAD.IADD R8, R8, 0x1, -R4.reuse ;  /* 0x000000010808d824 */ /* 0x100fe200078e0a04 */
[----:B------:R-:W-:Y:S01]  /*1390*/  ISETP.GE.AND P5, PT, R20, RZ, PT ;  /* 0x000000ff1400720c */ /* 0x000fe20003fa6270 */
[----:B------:R-:W-:Y:S01]  /*13a0*/  @!P0 IMAD.IADD R9, R9, 0x1, -R4 ;  /* 0x0000000109098824 */ /* 0x000fe200078e0a04 */
[----:B0-----:R-:W-:Y:S02]  /*13b0*/  LOP3.LUT R5, R28, 0x7f, RZ, 0xc0, !PT ;  /* 0x0000007f1c057812 */ /* 0x001fe400078ec0ff */
[----:B------:R-:W-:-:S05]  /*13c0*/  ISETP.GE.AND P0, PT, R26, RZ, PT ;  /* 0x000000ff1a00720c */ /* 0x000fca0003f06270 */
[----:B------:R-:W-:Y:S02]  /*13d0*/  @!P2 IMAD.IADD R24, R24, 0x1, -R4 ;  /* 0x000000011818a824 */ /* 0x000fe400078e0a04 */
[----:B------:R-:W-:Y:S02]  /*13e0*/  IMAD R4, R5, UR5, RZ ;  /* 0x0000000505047c24 */ /* 0x000fe4000f8e02ff */
[----:B------:R-:W-:Y:S02]  /*13f0*/  @!P3 IMAD.MOV R18, RZ, RZ, -R18 ;  /* 0x000000ffff12b224 */ /* 0x000fe400078e0a12 */
[----:B------:R-:W-:Y:S02]  /*1400*/  @!P4 IMAD.MOV R11, RZ, RZ, -R11 ;  /* 0x000000ffff0bc224 */ /* 0x000fe400078e0a0b */
[----:B------:R-:W-:Y:S02]  /*1410*/  @!P5 IMAD.MOV R8, RZ, RZ, -R8 ;  /* 0x000000ffff08d224 */ /* 0x000fe400078e0a08 */
[----:B------:R-:W-:-:S02]  /*1420*/  @!P6 IMAD.MOV R9, RZ, RZ, -R9 ;  /* 0x000000ffff09e224 */ /* 0x000fc400078e0a09 */
[----:B------:R-:W-:Y:S02]  /*1430*/  @!P0 IMAD.MOV R24, RZ, RZ, -R24 ;  /* 0x000000ffff188224 */ /* 0x000fe400078e0a18 */
[----:B------:R-:W-:Y:S01]  /*1440*/  @!P1 IMAD.MOV R25, RZ, RZ, -R25 ;  /* 0x000000ffff199224 */ /* 0x000fe200078e0a19 */
[----:B---3--:R-:W-:Y:S02]  /*1450*/  ISETP.NE.AND P2, PT, R3, RZ, PT ;  /* 0x000000ff0300720c */ /* 0x008fe40003f45270 */
[----:B------:R-:W-:-:S04]  /*1460*/  LOP3.LUT R5, RZ, R3, RZ, 0x33, !PT ;  /* 0x00000003ff057212 */ /* 0x000fc800078e33ff */
[C---:B------:R-:W-:Y:S02]  /*1470*/  SEL R15, R5.reuse, R15, !P2 ;  /* 0x0000000f050f7207 */ /* 0x040fe40005000000 */
[C---:B------:R-:W-:Y:S02]  /*1480*/  SEL R6, R5.reuse, R6, !P2 ;  /* 0x0000000605067207 */ /* 0x040fe40005000000 */
[----:B------:R-:W-:Y:S01]  /*1490*/  SEL R7, R5, R7, !P2 ;  /* 0x0000000705077207 */ /* 0x000fe20005000000 */
[----:B-----5:R-:W-:Y:S01]  /*14a0*/  IMAD R15, R15, UR6, RZ ;  /* 0x000000060f0f7c24 */ /* 0x020fe2000f8e02ff */
[----:B------:R-:W-:Y:S01]  /*14b0*/  LEA R3, P3, R4, UR14, 0x1 ;  /* 0x0000000e04037c11 */ /* 0x000fe2000f8608ff */
[----:B--2---:R-:W-:Y:S01]  /*14c0*/  IMAD R0, R0, UR4, RZ ;  /* 0x0000000400007c24 */ /* 0x004fe2000f8e02ff */
[C---:B------:R-:W-:Y:S01]  /*14d0*/  SEL R10, R5.reuse, R10, !P2 ;  /* 0x0000000a050a7207 */ /* 0x040fe20005000000 */
[----:B------:R-:W-:Y:S01]  /*14e0*/  IMAD R6, R6, UR6, RZ ;  /* 0x0000000606067c24 */ /* 0x000fe2000f8e02ff */
[----:B------:R-:W-:Y:S01]  /*14f0*/  SEL R12, R5, R12, !P2 ;  /* 0x0000000c050c7207 */ /* 0x000fe20005000000 */
[----:B------:R-:W-:Y:S01]  /*1500*/  IMAD R7, R7, UR6, RZ ;  /* 0x0000000607077c24 */ /* 0x000fe2000f8e02ff */
[C---:B------:R-:W-:Y:S01]  /*1510*/  SEL R13, R5.reuse, R13, !P2 ;  /* 0x0000000d050d7207 */ /* 0x040fe20005000000 */
[----:B------:R-:W0:Y:S01]  /*1520*/  LDCU UR14, c[0x0][0x3ac] ;  /* 0x00007580ff0e77ac */ /* 0x000e220008000800 */
[----:B------:R-:W-:-:S02]  /*1530*/  SEL R21, R5, R21, !P2 ;  /* 0x0000001505157207 */ /* 0x000fc40005000000 */
[C---:B------:R-:W-:Y:S02]  /*1540*/  SEL R16, R5.reuse, R16, !P2 ;  /* 0x0000001005107207 */ /* 0x040fe40005000000 */
[C---:B------:R-:W-:Y:S02]  /*1550*/  SEL R17, R5.reuse, R17, !P2 ;  /* 0x0000001105117207 */ /* 0x040fe40005000000 */
[C---:B------:R-:W-:Y:S02]  /*1560*/  SEL R2, R5.reuse, R2, !P2 ;  /* 0x0000000205027207 */ /* 0x040fe40005000000 */
[C---:B------:R-:W-:Y:S02]  /*1570*/  SEL R18, R5.reuse, R18, !P2 ;  /* 0x0000001205127207 */ /* 0x040fe40005000000 */
[C---:B------:R-:W-:Y:S02]  /*1580*/  SEL R11, R5.reuse, R11, !P2 ;  /* 0x0000000b050b7207 */ /* 0x040fe40005000000 */
[----:B------:R-:W-:-:S02]  /*1590*/  SEL R8, R5, R8, !P2 ;  /* 0x0000000805087207 */ /* 0x000fc40005000000 */
[C---:B------:R-:W-:Y:S02]  /*15a0*/  SEL R9, R5.reuse, R9, !P2 ;  /* 0x0000000905097207 */ /* 0x040fe40005000000 */
[C---:B------:R-:W-:Y:S02]  /*15b0*/  SEL R24, R5.reuse, R24, !P2 ;  /* 0x0000001805187207 */ /* 0x040fe40005000000 */
[----:B------:R-:W-:Y:S02]  /*15c0*/  SEL R5, R5, R25, !P2 ;  /* 0x0000001905057207 */ /* 0x000fe40005000000 */
[-C--:B------:R-:W-:Y:S02]  /*15d0*/  LEA R22, P2, R15, R3.reuse, 0x1 ;  /* 0x000000030f167211 */ /* 0x080fe400078408ff */
[----:B------:R-:W-:Y:S02]  /*15e0*/  LEA.HI.X.SX32 R4, R4, UR15, 0x1, P3 ;  /* 0x0000000f04047c11 */ /* 0x000fe400098f0eff */
[----:B------:R-:W-:Y:S01]  /*15f0*/  LEA R20, P0, R0, UR12, 0x1 ;  /* 0x0000000c00147c11 */ /* 0x000fe2000f8008ff */
[----:B------:R-:W-:Y:S01]  /*1600*/  IMAD R10, R10, UR6, RZ ;  /* 0x000000060a0a7c24 */ /* 0x000fe2000f8e02ff */
[-C--:B------:R-:W-:Y:S01]  /*1610*/  LEA R19, P3, R6, R3.reuse, 0x1 ;  /* 0x0000000306137211 */ /* 0x080fe200078608ff */
[----:B------:R-:W-:Y:S01]  /*1620*/  IMAD R12, R12, UR6, RZ ;  /* 0x000000060c0c7c24 */ /* 0x000fe2000f8e02ff */
[----:B------:R-:W-:Y:S01]  /*1630*/  LEA R14, P4, R7, R3, 0x1 ;  /* 0x00000003070e7211 */ /* 0x000fe200078808ff */
[----:B------:R-:W-:Y:S01]  /*1640*/  STL [R1+0x720], R22 ;  /* 0x0007201601007387 */ /* 0x000fe20000100800 */
[----:B------:R-:W-:-:S03]  /*1650*/  IMAD R13, R13, UR6, RZ ;  /* 0x000000060d0d7c24 */ /* 0x000fc6000f8e02ff */
[----:B------:R-:W-:Y:S01]  /*1660*/  STL [R1+0x1f4], R20 ;  /* 0x0001f41401007387 */ /* 0x000fe20000100800 */
[----:B------:R-:W-:-:S03]  /*1670*/  IMAD R21, R21, UR6, RZ ;  /* 0x0000000615157c24 */ /* 0x000fc6000f8e02ff */
[----:B------:R1:W-:Y:S04]  /*1680*/  STL [R1+0x724], R19 ;  /* 0x0007241301007387 */ /* 0x0003e80000100800 */
[----:B------:R2:W-:Y:S01]  /*1690*/  STL [R1+0x728], R14 ;  /* 0x0007280e01007387 */ /* 0x0005e20000100800 */
[----:B------:R-:W-:Y:S01]  /*16a0*/  IMAD R16, R16, UR6, RZ ;  /* 0x0000000610107c24 */ /* 0x000fe2000f8e02ff */
[-C--:B-1----:R-:W-:Y:S02]  /*16b0*/  LEA R19, P5, R10, R3.reuse, 0x1 ;  /* 0x000000030a137211 */ /* 0x082fe400078a08ff */
[----:B--2---:R-:W-:-:S03]  /*16c0*/  LEA R14, P6, R12, R3, 0x1 ;  /* 0x000000030c0e7211 */ /* 0x004fc600078c08ff */
[----:B------:R1:W-:Y:S01]  /*16d0*/  STL [R1+0x72c], R19 ;  /* 0x00072c1301007387 */ /* 0x0003e20000100800 */
[----:B------:R-:W-:-:S03]  /*16e0*/  LEA R22, P1, R13, R3, 0x1 ;  /* 0x000000030d167211 */ /* 0x000fc600078208ff */
[----:B------:R2:W-:Y:S01]  /*16f0*/  STL [R1+0x730], R14 ;  /* 0x0007300e01007387 */ /* 0x0005e20000100800 */
[----:B------:R-:W-:Y:S01]  /*1700*/  IMAD R17, R17, UR6, RZ ;  /* 0x0000000611117c24 */ /* 0x000fe2000f8e02ff */
[-C--:B-1----:R-:W-:Y:S02]  /*1710*/  LEA.HI.X.SX32 R19, R15, R4.reuse, 0x1, P2 ;  /* 0x000000040f137211 */ /* 0x082fe400010f0eff */
[----:B------:R-:W-:Y:S02]  /*1720*/  LEA.HI.X.SX32 R15, R6, R4, 0x1, P3 ;  /* 0x00000004060f7211 */ /* 0x000fe400018f0eff */
[-C--:B--2---:R-:W-:Y:S01]  /*1730*/  LEA R14, P2, R21, R3.reuse, 0x1 ;  /* 0x00000003150e7211 */ /* 0x084fe200078408ff */
[----:B------:R-:W-:Y:S01]  /*1740*/  STL [R1+0x734], R22 ;  /* 0x0007341601007387 */ /* 0x000fe20000100800 */
[----:B------:R-:W-:-:S03]  /*1750*/  LEA R6, P3, R16, R3, 0x1 ;  /* 0x0000000310067211 */ /* 0x000fc600078608ff */
[----:B------:R-:W-:Y:S01]  /*1760*/  STL [R1+0x718], R19 ;  /* 0x0007181301007387 */ /* 0x000fe20000100800 */
[----:B------:R-:W-:-:S03]  /*1770*/  IMAD R2, R2, UR6, RZ ;  /* 0x0000000602027c24 */ /* 0x000fc6000f8e02ff */
[----:B------:R1:W-:Y:S01]  /*1780*/  STL [R1+0x71c], R14 ;  /* 0x00071c0e01007387 */ /* 0x0003e20000100800 */
[----:B------:R-:W-:-:S03]  /*1790*/  IMAD R18, R18, UR6, RZ ;  /* 0x0000000612127c24 */ /* 0x000fc6000f8e02ff */
[----:B------:R-:W-:Y:S04]  /*17a0*/  STL [R1+0x710], R15 ;  /* 0x0007100f01007387 */ /* 0x000fe80000100800 */
[----:B------:R2:W-:Y:S01]  /*17b0*/  STL [R1+0x714], R6 ;  /* 0x0007140601007387 */ /* 0x0005e20000100800 */
[----:B-1----:R-:W-:Y:S02]  /*17c0*/  LEA.HI.X.SX32 R14, R7, R4, 0x1, P4 ;  /* 0x00000004070e7211 */ /* 0x002fe400020f0eff */
[----:B------:R-:W-:-:S03]  /*17d0*/  LEA R7, P4, R17, R3, 0x1 ;  /* 0x0000000311077211 */ /* 0x000fc600078808ff */
[----:B------:R-:W-:Y:S01]  /*17e0*/  STL [R1+0x708], R14 ;  /* 0x0007080e01007387 */ /* 0x000fe20000100800 */
[----:B--2---:R-:W-:-:S03]  /*17f0*/  LEA.HI.X.SX32 R6, R10, R4, 0x1, P5 ;  /* 0x000000040a067211 */ /* 0x004fc600028f0eff */
[----:B------:R1:W-:Y:S01]  /*1800*/  STL [R1+0x70c], R7 ;  /* 0x00070c0701007387 */ /* 0x0003e20000100800 */
[----:B------:R-:W-:Y:S01]  /*1810*/  LEA R10, P5, R2, R3, 0x1 ;  /* 0x00000003020a7211 */ /* 0x000fe200078a08ff */
[----:B------:R-:W-:Y:S02]  /*1820*/  IMAD R11, R11, UR6, RZ ;  /* 0x000000060b0b7c24 */ /* 0x000fe4000f8e02ff */
[----:B------:R2:W-:Y:S01]  /*1830*/  STL [R1+0x700], R6 ;  /* 0x0007000601007387 */ /* 0x0005e20000100800 */
[----:B-1----:R-:W-:-:S03]  /*1840*/  LEA.HI.X.SX32 R7, R12, R4, 0x1, P6 ;  /* 0x000000040c077211 */ /* 0x002fc600030f0eff */
[----:B------:R1:W-:Y:S01]  /*1850*/  STL [R1+0x704], R10 ;  /* 0x0007040a01007387 */ /* 0x0003e20000100800 */
[----:B--2---:R-:W-:-:S03]  /*1860*/  LEA R6, P6, R18, R3, 0x1 ;  /* 0x0000000312067211 */ /* 0x004fc600078c08ff */
[----:B------:R2:W-:Y:S01]  /*1870*/  STL [R1+0x6f8], R7 ;  /* 0x0006f80701007387 */ /* 0x0005e20000100800 */
[----:B------:R-:W-:-:S03]  /*1880*/  IMAD R8, R8, UR6, RZ ;  /* 0x0000000608087c24 */ /* 0x000fc6000f8e02ff */
[----:B------:R3:W-:Y:S01]  /*1890*/  STL [R1+0x6fc], R6 ;  /* 0x0006fc0601007387 */ /* 0x0007e20000100800 */
[----:B-1----:R-:W-:Y:S01]  /*18a0*/  LEA.HI.X.SX32 R10, R13, R4, 0x1, P1 ;  /* 0x000000040d0a7211 */ /* 0x002fe200008f0eff */
[----:B------:R-:W-:Y:S01]  /*18b0*/  IMAD R9, R9, UR6, RZ ;  /* 0x0000000609097c24 */ /* 0x000fe2000f8e02ff */
[----:B--2---:R-:W-:-:S03]  /*18c0*/  LEA R7, P1, R11, R3, 0x1 ;  /* 0x000000030b077211 */ /* 0x004fc600078208ff */
[----:B------:R1:W-:Y:S01]  /*18d0*/  STL [R1+0x6f0], R10 ;  /* 0x0006f00a01007387 */ /* 0x0003e20000100800 */
[----:B---3--:R-:W-:-:S03]  /*18e0*/  LEA.HI.X.SX32 R6, R21, R4, 0x1, P2 ;  /* 0x0000000415067211 */ /* 0x008fc600010f0eff */
[----:B------:R2:W-:Y:S01]  /*18f0*/  STL [R1+0x6f4], R7 ;  /* 0x0006f40701007387 */ /* 0x0005e20000100800 */
[----:B------:R-:W-:-:S03]  /*1900*/  IMAD R24, R24, UR6, RZ ;  /* 0x0000000618187c24 */ /* 0x000fc6000f8e02ff */
[----:B------:R3:W-:Y:S01]  /*1910*/  STL [R1+0x6e8], R6 ;  /* 0x0006e80601007387 */ /* 0x0007e20000100800 */
[----:B-1----:R-:W-:Y:S01]  /*1920*/  LEA R10, P2, R8, R3, 0x1 ;  /* 0x00000003080a7211 */ /* 0x002fe200078408ff */
[----:B------:R-:W-:Y:S01]  /*1930*/  IMAD R5, R5, UR6, RZ ;  /* 0x0000000605057c24 */ /* 0x000fe2000f8e02ff */
[----:B--2---:R-:W-:-:S03]  /*1940*/  LEA.HI.X.SX32 R7, R16, R4, 0x1, P3 ;  /* 0x0000000410077211 */ /* 0x004fc600018f0eff */
[----:B------:R1:W-:Y:S01]  /*1950*/  STL [R1+0x6ec], R10 ;  /* 0x0006ec0a01007387 */ /* 0x0003e20000100800 */
[----:B---3--:R-:W-:-:S03]  /*1960*/  LEA R6, P3, R9, R3, 0x1 ;  /* 0x0000000309067211 */ /* 0x008fc600078608ff */
[----:B------:R2:W-:Y:S04]  /*1970*/  STL [R1+0x2c0], R7 ;  /* 0x0002c00701007387 */ /* 0x0005e80000100800 */
[----:B------:R3:W-:Y:S01]  /*1980*/  STL [R1+0x2dc], R6 ;  /* 0x0002dc0601007387 */ /* 0x0007e20000100800 */
[----:B-1----:R-:W-:Y:S02]  /*1990*/  LEA.HI.X.SX32 R10, R17, R4, 0x1, P4 ;  /* 0x00000004110a7211 */ /* 0x002fe400020f0eff */
[----:B--2---:R-:W-:-:S03]  /*19a0*/  LEA R7, P4, R24, R3, 0x1 ;  /* 0x0000000318077211 */ /* 0x004fc600078808ff */
[----:B------:R-:W-:Y:S01]  /*19b0*/  STL [R1+0x2c4], R10 ;  /* 0x0002c40a01007387 */ /* 0x000fe20000100800 */
[-C--:B---3--:R-:W-:Y:S02]  /*19c0*/  LEA.HI.X.SX32 R6, R2, R4.reuse, 0x1, P5 ;  /* 0x0000000402067211 */ /* 0x088fe400028f0eff */
[----:B------:R-:W-:Y:S02]  /*19d0*/  LEA R3, P5, R5, R3, 0x1 ;  /* 0x0000000305037211 */ /* 0x000fe400078a08ff */
[-C--:B------:R-:W-:Y:S01]  /*19e0*/  LEA.HI.X.SX32 R2, R18, R4.reuse, 0x1, P6 ;  /* 0x0000000412027211 */ /* 0x080fe200030f0eff */
[----:B------:R-:W-:Y:S04]  /*19f0*/  STL [R1+0x2e4], R7 ;  /* 0x0002e40701007387 */ /* 0x000fe80000100800 */
[----:B------:R1:W-:Y:S04]  /*1a00*/  STL [R1+0x2c8], R6 ;  /* 0x0002c80601007387 */ /* 0x0003e80000100800 */
[----:B------:R2:W-:Y:S04]  /*1a10*/  STL [R1+0x2ec], R3 ;  /* 0x0002ec0301007387 */ /* 0x0005e80000100800 */
[----:B------:R3:W-:Y:S01]  /*1a20*/  STL [R1+0x2cc], R2 ;  /* 0x0002cc0201007387 */ /* 0x0007e20000100800 */
[----:B-1----:R-:W-:-:S02]  /*1a30*/  LEA.HI.X.SX32 R6, R11, R4, 0x1, P1 ;  /* 0x000000040b067211 */ /* 0x002fc400008f0eff */
[----:B--2---:R-:W-:-:S03]  /*1a40*/  LEA.HI.X.SX32 R3, R8, R4, 0x1, P2 ;  /* 0x0000000408037211 */ /* 0x004fc600010f0eff */
[----:B------:R1:W-:Y:S01]  /*1a50*/  STL [R1+0x2d0], R6 ;  /* 0x0002d00601007387 */ /* 0x0003e20000100800 */
[----:B---3--:R-:W-:-:S03]  /*1a60*/  LEA.HI.X.SX32 R2, R9, R4, 0x1, P3 ;  /* 0x0000000409027211 */ /* 0x008fc600018f0eff */
[----:B------:R2:W-:Y:S04]  /*1a70*/  STL [R1+0x2d4], R3 ;  /* 0x0002d40301007387 */ /* 0x0005e80000100800 */
[----:B------:R3:W-:Y:S01]  /*1a80*/  STL [R1+0x2d8], R2 ;  /* 0x0002d80201007387 */ /* 0x0007e20000100800 */
[-C--:B-1----:R-:W-:Y:S02]  /*1a90*/  LEA.HI.X.SX32 R6, R24, R4.reuse, 0x1, P4 ;  /* 0x0000000418067211 */ /* 0x082fe400020f0eff */
[----:B--2---:R-:W-:-:S03]  /*1aa0*/  LEA.HI.X.SX32 R3, R5, R4, 0x1, P5 ;  /* 0x0000000405037211 */ /* 0x004fc600028f0eff */
[----:B------:R1:W-:Y:S01]  /*1ab0*/  STL [R1+0x2e0], R6 ;  /* 0x0002e00601007387 */ /* 0x0003e20000100800 */
[----:B---3--:R-:W-:-:S03]  /*1ac0*/  LEA.HI.X.SX32 R2, R0, UR13, 0x1, P0 ;  /* 0x0000000d00027c11 */ /* 0x008fc600080f0eff */
[----:B------:R-:W-:Y:S01]  /*1ad0*/  STL [R1+0x2e8], R3 ;  /* 0x0002e80301007387 */ /* 0x000fe20000100800 */
[----:B------:R-:W1:Y:S01]  /*1ae0*/  LDC R0, c[0x0][0x3a8] ;  /* 0x0000ea00ff007b82 */ /* 0x000e620000000800 */
[----:B------:R-:W2:Y:S02]  /*1af0*/  LDCU UR13, c[0x0][0x3a8] ;  /* 0x00007500ff0d77ac */ /* 0x000ea40008000800 */
[----:B------:R-:W-:Y:S04]  /*1b00*/  STL [R1+0x1f0], R2 ;  /* 0x0001f00201007387 */ /* 0x000fe80000100800 */
[----:B------:R-:W-:Y:S04]  /*1b10*/  STL [R1+0x2b8], RZ ;  /* 0x0002b8ff01007387 */ /* 0x000fe80000100800 */
        /* <DEDUP_REMOVED lines=27> */
[----:B------:R-:W-:Y:S01]  /*1cd0*/  STL [R1+0x11c], RZ ;  /* 0x00011cff01007387 */ /* 0x000fe20000100800 */
[----:B-1----:R-:W-:-:S03]  /*1ce0*/  IMAD R6, R0, 0xfe, RZ ;  /* 0x000000fe00067824 */ /* 0x002fc600078e02ff */
[----:B------:R-:W-:Y:S04]  /*1cf0*/  STL [R1+0xc0], RZ ;  /* 0x0000c0ff01007387 */ /* 0x000fe80000100800 */
[----:B------:R-:W-:Y:S01]  /*1d00*/  STL [R1+0xc4], RZ ;  /* 0x0000c4ff01007387 */ /* 0x000fe20000100800 */
[----:B------:R-:W-:-:S03]  /*1d10*/  IMAD R8, R0, 0xfa, RZ ;  /* 0x000000fa00087824 */ /* 0x000fc600078e02ff */
[----:B------:R-:W-:Y:S01]  /*1d20*/  STL [R1+0xc8], RZ ;  /* 0x0000c8ff01007387 */ /* 0x000fe20000100800 */
[----:B------:R-:W-:-:S03]  /*1d30*/  IMAD R10, R0, 0xf6, RZ ;  /* 0x000000f6000a7824 */ /* 0x000fc600078e02ff */
[----:B------:R-:W-:Y:S04]  /*1d40*/  STL [R1+0xcc], RZ ;  /* 0x0000ccff01007387 */ /* 0x000fe80000100800 */
[----:B------:R-:W-:Y:S01]  /*1d50*/  STL [R1+0x160], RZ ;  /* 0x000160ff01007387 */ /* 0x000fe20000100800 */
[----:B------:R-:W-:-:S03]  /*1d60*/  IADD3 R6, P2, PT, R6, R20, RZ ;  /* 0x0000001406067210 */ /* 0x000fc60007f5e0ff */
[----:B------:R-:W-:Y:S04]  /*1d70*/  STL [R1+0x164], RZ ;  /* 0x000164ff01007387 */ /* 0x000fe80000100800 */
[----:B------:R-:W-:Y:S01]  /*1d80*/  STL [R1+0x168], RZ ;  /* 0x000168ff01007387 */ /* 0x000fe20000100800 */
[----:B------:R-:W-:-:S03]  /*1d90*/  IADD3 R8, P4, PT, R8, R20, RZ ;  /* 0x0000001408087210 */ /* 0x000fc60007f9e0ff */
[----:B------:R-:W-:Y:S01]  /*1da0*/  STL [R1+0x16c], RZ ;  /* 0x00016cff01007387 */ /* 0x000fe20000100800 */
[----:B------:R-:W-:-:S03]  /*1db0*/  IMAD R12, R0, 0xf2, RZ ;  /* 0x000000f2000c7824 */ /* 0x000fc600078e02ff */
[----:B------:R-:W-:Y:S01]  /*1dc0*/  STL [R1+0x130], RZ ;  /* 0x000130ff01007387 */ /* 0x000fe20000100800 */
[----:B------:R-:W-:-:S03]  /*1dd0*/  IADD3 R10, P5, PT, R10, R20, RZ ;  /* 0x000000140a0a7210 */ /* 0x000fc60007fbe0ff */
[----:B------:R-:W-:Y:S04]  /*1de0*/  STL [R1+0x134], RZ ;  /* 0x000134ff01007387 */ /* 0x000fe80000100800 */
[----:B------:R-:W-:Y:S04]  /*1df0*/  STL [R1+0x138], RZ ;  /* 0x000138ff01007387 */ /* 0x000fe80000100800 */
[----:B------:R-:W-:Y:S04]  /*1e00*/  STL [R1+0x13c], RZ ;  /* 0x00013cff01007387 */ /* 0x000fe80000100800 */
[----:B------:R-:W-:Y:S04]  /*1e10*/  STL [R1+0x100], RZ ;  /* 0x000100ff01007387 */ /* 0x000fe80000100800 */
[----:B------:R1:W-:Y:S04]  /*1e20*/  STL [R1+0x2f4], R6 ;  /* 0x0002f40601007387 */ /* 0x0003e80000100800 */
[----:B-1----:R-:W3:Y:S04]  /*1e30*/  LDL R6, [R1+0x1f0] ;  /* 0x0001f00001067983 */ /* 0x002ee80000100800 */
[----:B------:R1:W-:Y:S04]  /*1e40*/  STL [R1+0x304], R8 ;  /* 0x0003040801007387 */ /* 0x0003e80000100800 */
[----:B------:R4:W-:Y:S01]  /*1e50*/  STL [R1+0x314], R10 ;  /* 0x0003140a01007387 */ /* 0x0009e20000100800 */
[----:B-1----:R-:W-:-:S03]  /*1e60*/  IADD3 R8, P6, PT, R12, R20, RZ ;  /* 0x000000140c087210 */ /* 0x002fc60007fde0ff */
[----:B------:R-:W4:Y:S01]  /*1e70*/  LDL R12, [R1+0x1f4] ;  /* 0x0001f400010c7983 */ /* 0x000f220000100800 */
[C---:B------:R-:W-:Y:S02]  /*1e80*/  IMAD R14, R0.reuse, 0xee, RZ ;  /* 0x000000ee000e7824 */ /* 0x040fe400078e02ff */
[C---:B------:R-:W-:Y:S02]  /*1e90*/  IMAD R16, R0.reuse, 0xea, RZ ;  /* 0x000000ea00107824 */ /* 0x040fe400078e02ff */
[C---:B------:R-:W-:Y:S01]  /*1ea0*/  IMAD R18, R0.reuse, 0xe6, RZ ;  /* 0x000000e600127824 */ /* 0x040fe200078e02ff */
[----:B------:R1:W-:Y:S01]  /*1eb0*/  STL [R1+0x324], R8 ;  /* 0x0003240801007387 */ /* 0x0003e20000100800 */
[C---:B------:R-:W-:Y:S02]  /*1ec0*/  IMAD R20, R0.reuse, 0x7f, RZ ;  /* 0x0000007f00147824 */ /* 0x040fe400078e02ff */
[C---:B------:R-:W-:Y:S02]  /*1ed0*/  IMAD R22, R0.reuse, 0xe2, RZ ;  /* 0x000000e200167824 */ /* 0x040fe400078e02ff */
[----:B------:R-:W-:-:S02]  /*1ee0*/  IMAD R24, R0, 0x7d, RZ ;  /* 0x0000007d00187824 */ /* 0x000fc400078e02ff */
[C---:B------:R-:W-:Y:S02]  /*1ef0*/  IMAD R26, R0.reuse, 0xde, RZ ;  /* 0x000000de001a7824 */ /* 0x040fe400078e02ff */
[C---:B------:R-:W-:Y:S02]  /*1f00*/  IMAD R28, R0.reuse, 0x7b, RZ ;  /* 0x0000007b001c7824 */ /* 0x040fe400078e02ff */
[C---:B------:R-:W-:Y:S02]  /*1f10*/  IMAD R2, R0.reuse, 0x7e, RZ ;  /* 0x0000007e00027824 */ /* 0x040fe400078e02ff */
[C---:B------:R-:W-:Y:S02]  /*1f20*/  IMAD R3, R0.reuse, 0x7a, RZ ;  /* 0x0000007a00037824 */ /* 0x040fe400078e02ff */
[C---:B------:R-:W-:Y:S02]  /*1f30*/  IMAD R4, R0.reuse, 0x76, RZ ;  /* 0x0000007600047824 */ /* 0x040fe400078e02ff */
[----:B------:R-:W-:-:S02]  /*1f40*/  IMAD R5, R0, 0x72, RZ ;  /* 0x0000007200057824 */ /* 0x000fc400078e02ff */
[C---:B------:R-:W-:Y:S02]  /*1f50*/  IMAD R7, R0.reuse, 0x6e, RZ ;  /* 0x0000006e00077824 */ /* 0x040fe400078e02ff */
[C---:B------:R-:W-:Y:S02]  /*1f60*/  IMAD R9, R0.reuse, 0x6a, RZ ;  /* 0x0000006a00097824 */ /* 0x040fe400078e02ff */
[C---:B------:R-:W-:Y:S02]  /*1f70*/  IMAD R11, R0.reuse, 0x66, RZ ;  /* 0x00000066000b7824 */ /* 0x040fe400078e02ff */
[----:B------:R-:W-:Y:S01]  /*1f80*/  IMAD R13, R0, 0x62, RZ ;  /* 0x00000062000d7824 */ /* 0x000fe200078e02ff */
[-C--:B----4-:R-:W-:Y:S02]  /*1f90*/  IADD3 R10, P0, PT, R14, R12.reuse, RZ ;  /* 0x0000000c0e0a7210 */ /* 0x090fe40007f1e0ff */
[-C--:B------:R-:W-:Y:S02]  /*1fa0*/  IADD3 R14, P3, PT, R16, R12.reuse, RZ ;  /* 0x0000000c100e7210 */ /* 0x080fe40007f7e0ff */
[----:B-1----:R-:W-:Y:S01]  /*1fb0*/  IADD3 R8, P1, PT, R18, R12, RZ ;  /* 0x0000000c12087210 */ /* 0x002fe20007f3e0ff */
[----:B------:R3:W-:Y:S04]  /*1fc0*/  STL [R1+0x334], R10 ;  /* 0x0003340a01007387 */ /* 0x0007e80000100800 */
[----:B------:R1:W-:Y:S04]  /*1fd0*/  STL [R1+0x344], R14 ;  /* 0x0003440e01007387 */ /* 0x0003e80000100800 */
[----:B------:R4:W-:Y:S01]  /*1fe0*/  STL [R1+0x354], R8 ;  /* 0x0003540801007387 */ /* 0x0009e20000100800 */
[----:B---3--:R-:W-:-:S02]  /*1ff0*/  LEA.HI.X.SX32 R10, R20, R6, 0x1, P2 ;  /* 0x00000006140a7211 */ /* 0x008fc400010f0eff */
[----:B-1----:R-:W-:-:S03]  /*2000*/  IADD3 R14, P2, PT, R22, R12, RZ ;  /* 0x0000000c160e7210 */ /* 0x002fc60007f5e0ff */
[----:B------:R1:W-:Y:S01]  /*2010*/  STL [R1+0x2f0], R10 ;  /* 0x0002f00a01007387 */ /* 0x0003e20000100800 */
[----:B----4-:R-:W-:-:S03]  /*2020*/  LEA.HI.X.SX32 R8, R24, R6, 0x1, P4 ;  /* 0x0000000618087211 */ /* 0x010fc600020f0eff */
[----:B------:R3:W-:Y:S04]  /*2030*/  STL [R1+0x364], R14 ;  /* 0x0003640e01007387 */ /* 0x0007e80000100800 */
[----:B------:R4:W-:Y:S01]  /*2040*/  STL [R1+0x300], R8 ;  /* 0x0003000801007387 */ /* 0x0009e20000100800 */
[----:B-1----:R-:W-:Y:S01]  /*2050*/  IADD3 R10, P4, PT, R26, R12, RZ ;  /* 0x0000000c1a0a7210 */ /* 0x002fe20007f9e0ff */
[----:B---3--:R-:W-:Y:S01]  /*2060*/  IMAD R14, R0, 0xda, RZ ;  /* 0x000000da000e7824 */ /* 0x008fe200078e02ff */
[----:B------:R-:W-:Y:S01]  /*2070*/  LEA.HI.X.SX32 R18, R28, R6, 0x1, P5 ;  /* 0x000000061c127211 */ /* 0x000fe200028f0eff */
[----:B----4-:R-:W-:Y:S02]  /*2080*/  IMAD R8, R0, 0x79, RZ ;  /* 0x0000007900087824 */ /* 0x010fe400078e02ff */
[----:B------:R1:W-:Y:S01]  /*2090*/  STL [R1+0x374], R10 ;  /* 0x0003740a01007387 */ /* 0x0003e20000100800 */
[----:B------:R-:W-:-:S02]  /*20a0*/  IADD3 R16, P5, PT, R14, R12, RZ ;  /* 0x0000000c0e107210 */ /* 0x000fc40007fbe0ff */
[----:B------:R-:W-:Y:S01]  /*20b0*/  LEA.HI.X.SX32 R14, R8, R6, 0x1, P6 ;  /* 0x00000006080e7211 */ /* 0x000fe200030f0eff */
[----:B------:R-:W-:Y:S01]  /*20c0*/  STL [R1+0x310], R18 ;  /* 0x0003101201007387 */ /* 0x000fe20000100800 */
[----:B-1----:R-:W-:-:S03]  /*20d0*/  IMAD R10, R0, 0xd6, RZ ;  /* 0x000000d6000a7824 */ /* 0x002fc600078e02ff */
[----:B------:R1:W-:Y:S01]  /*20e0*/  STL [R1+0x384], R16 ;  /* 0x0003841001007387 */ /* 0x0003e20000100800 */
[----:B------:R-:W-:-:S03]  /*20f0*/  IMAD R8, R0, 0x77, RZ ;  /* 0x0000007700087824 */ /* 0x000fc600078e02ff */
[----:B------:R3:W-:Y:S01]  /*2100*/  STL [R1+0x320], R14 ;  /* 0x0003200e01007387 */ /* 0x0007e20000100800 */
[----:B-1----:R-:W-:Y:S01]  /*2110*/  IADD3 R16, P6, PT, R10, R12, RZ ;  /* 0x0000000c0a107210 */ /* 0x002fe20007fde0ff */
[C---:B------:R-:W-:Y:S02]  /*2120*/  IMAD R10, R0.reuse, 0x75, RZ ;  /* 0x00000075000a7824 */ /* 0x040fe400078e02ff */
[----:B---3--:R-:W-:Y:S02]  /*2130*/  IMAD R14, R0, 0xd2, RZ ;  /* 0x000000d2000e7824 */ /* 0x008fe400078e02ff */
[----:B------:R1:W-:Y:S01]  /*2140*/  STL [R1+0x394], R16 ;  /* 0x0003941001007387 */ /* 0x0003e20000100800 */
[----:B------:R-:W-:Y:S01]  /*2150*/  LEA.HI.X.SX32 R18, R8, R6, 0x1, P0 ;  /* 0x0000000608127211 */ /* 0x000fe200000f0eff */
[----:B------:R-:W-:-:S04]  /*2160*/  IMAD R8, R0, 0xce, RZ ;  /* 0x000000ce00087824 */ /* 0x000fc800078e02ff */
[----:B------:R3:W-:Y:S01]  /*2170*/  STL [R1+0x330], R18 ;  /* 0x0003301201007387 */ /* 0x0007e20000100800 */
[----:B-1----:R-:W-:Y:S02]  /*2180*/  IADD3 R16, P0, PT, R14, R12, RZ ;  /* 0x0000000c0e107210 */ /* 0x002fe40007f1e0ff */
[-C--:B------:R-:W-:Y:S01]  /*2190*/  LEA.HI.X.SX32 R14, R10, R6.reuse, 0x1, P3 ;  /* 0x000000060a0e7211 */ /* 0x080fe200018f0eff */
[----:B------:R-:W-:Y:S02]  /*21a0*/  IMAD R10, R0, 0x73, RZ ;  /* 0x00000073000a7824 */ /* 0x000fe400078e02ff */
[----:B------:R1:W-:Y:S04]  /*21b0*/  STL [R1+0x3a4], R16 ;  /* 0x0003a41001007387 */ /* 0x0003e80000100800 */
[----:B------:R4:W-:Y:S01]  /*21c0*/  STL [R1+0x340], R14 ;  /* 0x0003400e01007387 */ /* 0x0009e20000100800 */
[----:B---3--:R-:W-:-:S02]  /*21d0*/  LEA.HI.X.SX32 R18, R10, R6, 0x1, P1 ;  /* 0x000000060a127211 */ /* 0x008fc400008f0eff */
[----:B-1----:R-:W-:Y:S01]  /*21e0*/  IADD3 R16, P3, PT, R8, R12, RZ ;  /* 0x0000000c08107210 */ /* 0x002fe20007f7e0ff */
[C---:B------:R-:W-:Y:S02]  /*21f0*/  IMAD R8, R0.reuse, 0x71, RZ ;  /* 0x0000007100087824 */ /* 0x040fe400078e02ff */
[C---:B----4-:R-:W-:Y:S02]  /*2200*/  IMAD R14, R0.reuse, 0xca, RZ ;  /* 0x000000ca000e7824 */ /* 0x050fe400078e02ff */
[----:B------:R1:W-:Y:S01]  /*2210*/  STL [R1+0x3b4], R16 ;  /* 0x0003b41001007387 */ /* 0x0003e20000100800 */
[----:B------:R-:W-:-:S03]  /*2220*/  IMAD R10, R0, 0xc6, RZ ;  /* 0x000000c6000a7824 */ /* 0x000fc600078e02ff */
        /* <DEDUP_REMOVED lines=131> */
[----:B------:R-:W-:Y:S01]  /*2a60*/  IMAD R8, R0, 0xdc, RZ ;  /* 0x000000dc00087824 */ /* 0x000fe200078e02ff */
[----:B------:R-:W-:Y:S02]  /*2a70*/  LEA.HI.X.SX32 R10, R10, R6, 0x1, P4 ;  /* 0x000000060a0a7211 */ /* 0x000fe400020f0eff */
[----:B------:R3:W-:Y:S01]  /*2a80*/  STL [R1+0x4b0], R18 ;  /* 0x0004b01201007387 */ /* 0x0007e20000100800 */
[----:B-1----:R-:W-:Y:S01]  /*2a90*/  IADD3 R16, P2, PT, R14, R12, RZ ;  /* 0x0000000c0e107210 */ /* 0x002fe20007f5e0ff */
[----:B------:R-:W-:-:S04]  /*2aa0*/  IMAD R14, R0, 0x43, RZ ;  /* 0x00000043000e7824 */ /* 0x000fc800078e02ff */
[----:B------:R1:W-:Y:S01]  /*2ab0*/  STL [R1+0x35c], R16 ;  /* 0x00035c1001007387 */ /* 0x0003e20000100800 */
[----:B------:R-:W-:-:S03]  /*2ac0*/  LEA.HI.X.SX32 R14, R14, R6, 0x1, P5 ;  /* 0x000000060e0e7211 */ /* 0x000fc600028f0eff */
[----:B------:R4:W-:Y:S01]  /*2ad0*/  STL [R1+0x4c0], R10 ;  /* 0x0004c00a01007387 */ /* 0x0009e20000100800 */
[-C--:B---3--:R-:W-:Y:S02]  /*2ae0*/  IADD3 R18, P5, PT, R2, R12.reuse, RZ ;  /* 0x0000000c02127210 */ /* 0x088fe40007fbe0ff */
[----:B-1----:R-:W-:Y:S01]  /*2af0*/  IADD3 R16, P4, PT, R8, R12, RZ ;  /* 0x0000000c08107210 */ /* 0x002fe20007f9e0ff */
[C---:B------:R-:W-:Y:S02]  /*2b00*/  IMAD R8, R0.reuse, 0xd4, RZ ;  /* 0x000000d400087824 */ /* 0x040fe400078e02ff */
[----:B----4-:R-:W-:Y:S02]  /*2b10*/  IMAD R10, R0, 0x41, RZ ;  /* 0x00000041000a7824 */ /* 0x010fe400078e02ff */
[----:B------:R1:W-:Y:S01]  /*2b20*/  STL [R1+0x37c], R16 ;  /* 0x00037c1001007387 */ /* 0x0003e20000100800 */
[----:B------:R-:W-:-:S03]  /*2b30*/  LEA.HI.X.SX32 R2, R2, R6, 0x1, P0 ;  /* 0x0000000602027211 */ /* 0x000fc600000f0eff */
[----:B------:R3:W-:Y:S01]  /*2b40*/  STL [R1+0x4d0], R14 ;  /* 0x0004d00e01007387 */ /* 0x0007e20000100800 */
[----:B-1----:R-:W-:Y:S01]  /*2b50*/  LEA.HI.X.SX32 R16, R10, R6, 0x1, P6 ;  /* 0x000000060a107211 */ /* 0x002fe200030f0eff */
[----:B------:R-:W-:Y:S01]  /*2b60*/  IMAD R10, R0, 0x3f, RZ ;  /* 0x0000003f000a7824 */ /* 0x000fe200078e02ff */
[-C--:B---3--:R-:W-:Y:S01]  /*2b70*/  IADD3 R14, P6, PT, R8, R12.reuse, RZ ;  /* 0x0000000c080e7210 */ /* 0x088fe20007fde0ff */
[----:B------:R-:W-:Y:S01]  /*2b80*/  IMAD R8, R0, 0xcc, RZ ;  /* 0x000000cc00087824 */ /* 0x000fe200078e02ff */
[----:B------:R-:W-:Y:S04]  /*2b90*/  STL [R1+0x4f4], R18 ;  /* 0x0004f41201007387 */ /* 0x000fe80000100800 */
[----:B------:R1:W-:Y:S04]  /*2ba0*/  STL [R1+0x4e0], R16 ;  /* 0x0004e01001007387 */ /* 0x0003e80000100800 */
[----:B------:R3:W-:Y:S04]  /*2bb0*/  STL [R1+0x39c], R14 ;  /* 0x00039c0e01007387 */ /* 0x0007e80000100800 */
[----:B------:R4:W-:Y:S01]  /*2bc0*/  STL [R1+0x2f8], R2 ;  /* 0x0002f80201007387 */ /* 0x0009e20000100800 */
[----:B-1----:R-:W-:-:S02]  /*2bd0*/  IADD3 R16, P0, PT, R3, R12, RZ ;  /* 0x0000000c03107210 */ /* 0x002fc40007f1e0ff */
[----:B---3--:R-:W-:-:S03]  /*2be0*/  LEA.HI.X.SX32 R14, R10, R6, 0x1, P5 ;  /* 0x000000060a0e7211 */ /* 0x008fc600028f0eff */
[----:B------:R-:W-:Y:S01]  /*2bf0*/  STL [R1+0x504], R16 ;  /* 0x0005041001007387 */ /* 0x000fe20000100800 */
[----:B----4-:R-:W-:-:S03]  /*2c00*/  IADD3 R2, P5, PT, R8, R12, RZ ;  /* 0x0000000c08027210 */ /* 0x010fc60007fbe0ff */
[----:B------:R-:W-:Y:S01]  /*2c10*/  STL [R1+0x4f0], R14 ;  /* 0x0004f00e01007387 */ /* 0x000fe20000100800 */
[----:B------:R-:W-:-:S03]  /*2c20*/  IMAD R10, R0, 0x3d, RZ ;  /* 0x0000003d000a7824 */ /* 0x000fc600078e02ff */
[----:B------:R1:W-:Y:S01]  /*2c30*/  STL [R1+0x3bc], R2 ;  /* 0x0003bc0201007387 */ /* 0x0003e20000100800 */
[----:B------:R-:W-:Y:S01]  /*2c40*/  IMAD R8, R0, 0xc4, RZ ;  /* 0x000000c400087824 */ /* 0x000fe200078e02ff */
[----:B-1----:R-:W-:Y:S02]  /*2c50*/  LEA.HI.X.SX32 R2, R3, R6, 0x1, P3 ;  /* 0x0000000603027211 */ /* 0x002fe400018f0eff */
[----:B------:R-:W-:Y:S02]  /*2c60*/  IADD3 R14, P3, PT, R4, R12, RZ ;  /* 0x0000000c040e7210 */ /* 0x000fe40007f7e0ff */
[----:B------:R-:W-:Y:S01]  /*2c70*/  LEA.HI.X.SX32 R3, R10, R6, 0x1, P0 ;  /* 0x000000060a037211 */ /* 0x000fe200000f0eff */
[----:B------:R1:W-:Y:S01]  /*2c80*/  STL [R1+0x318], R2 ;  /* 0x0003180201007387 */ /* 0x0003e20000100800 */
[----:B------:R-:W-:-:S03]  /*2c90*/  IMAD R10, R0, 0x3b, RZ ;  /* 0x0000003b000a7824 */ /* 0x000fc600078e02ff */
[----:B------:R-:W-:Y:S01]  /*2ca0*/  STL [R1+0x514], R14 ;  /* 0x0005140e01007387 */ /* 0x000fe20000100800 */
[----:B-1----:R-:W-:-:S03]  /*2cb0*/  IADD3 R2, P0, PT, R8, R12, RZ ;  /* 0x0000000c08027210 */ /* 0x002fc60007f1e0ff */
[----:B------:R-:W-:Y:S01]  /*2cc0*/  STL [R1+0x500], R3 ;  /* 0x0005000301007387 */ /* 0x000fe20000100800 */
[----:B------:R-:W-:-:S03]  /*2cd0*/  IMAD R8, R0, 0xbc, RZ ;  /* 0x000000bc00087824 */ /* 0x000fc600078e02ff */
[----:B------:R1:W-:Y:S02]  /*2ce0*/  STL [R1+0x3dc], R2 ;  /* 0x0003dc0201007387 */ /* 0x0003e40000100800 */
        /* <DEDUP_REMOVED lines=116> */
[C---:B------:R-:W-:Y:S02]  /*3430*/  IMAD R8, R0.reuse, 0xc8, RZ ;  /* 0x000000c800087824 */ /* 0x040fe400078e02ff */
        /* <DEDUP_REMOVED lines=8> */
[----:B------:R1:W-:Y:S01]  /*34c0*/  STL [R1+0x5c0], R3 ;  /* 0x0005c00301007387 */ /* 0x0003e20000100800 */
[----:B------:R-:W-:-:S03]  /*34d0*/  IMAD R8, R0, 0xb8, RZ ;  /* 0x000000b800087824 */ /* 0x000fc600078e02ff */
[----:B------:R3:W-:Y:S01]  /*34e0*/  STL [R1+0x3cc], R2 ;  /* 0x0003cc0201007387 */ /* 0x0007e20000100800 */
[----:B-1----:R-:W-:Y:S02]  /*34f0*/  LEA.HI.X.SX32 R3, R27, R6, 0x1, P0 ;  /* 0x000000061b037211 */ /* 0x002fe400000f0eff */
[----:B---3--:R-:W-:-:S03]  /*3500*/  IADD3 R2, P0, PT, R29, R12, RZ ;  /* 0x0000000c1d027210 */ /* 0x008fc60007f1e0ff */
[----:B------:R1:W-:Y:S04]  /*3510*/  STL [R1+0x4b8], R3 ;  /* 0x0004b80301007387 */ /* 0x0003e80000100800 */
[----:B------:R3:W-:Y:S01]  /*3520*/  STL [R1+0x5e4], R2 ;  /* 0x0005e40201007387 */ /* 0x0007e20000100800 */
[----:B-1----:R-:W-:Y:S01]  /*3530*/  LEA.HI.X.SX32 R3, R10, R6, 0x1, P5 ;  /* 0x000000060a037211 */ /* 0x002fe200028f0eff */
[----:B------:R-:W-:Y:S01]  /*3540*/  IMAD R10, R0, 0x7c, RZ ;  /* 0x0000007c000a7824 */ /* 0x000fe200078e02ff */
[----:B---3--:R-:W-:-:S03]  /*3550*/  IADD3 R2, P5, PT, R8, R12, RZ ;  /* 0x0000000c08027210 */ /* 0x008fc60007fbe0ff */
[----:B------:R-:W-:Y:S01]  /*3560*/  STL [R1+0x5d0], R3 ;  /* 0x0005d00301007387 */ /* 0x000fe20000100800 */
[----:B------:R-:W-:Y:S01]  /*3570*/  LEA.HI.X.SX32 R4, R29, R6, 0x1, P3 ;  /* 0x000000061d047211 */ /* 0x000fe200018f0eff */
[C---:B------:R-:W-:Y:S02]  /*3580*/  IMAD R8, R0.reuse, 0x21, RZ ;  /* 0x0000002100087824 */ /* 0x040fe400078e02ff */
[----:B------:R1:W-:Y:S01]  /*3590*/  STL [R1+0x40c], R2 ;  /* 0x00040c0201007387 */ /* 0x0003e20000100800 */
[----:B------:R-:W-:-:S03]  /*35a0*/  IMAD R16, R0, 0x3e, RZ ;  /* 0x0000003e00107824 */ /* 0x000fc600078e02ff */
[----:B------:R-:W-:Y:S01]  /*35b0*/  STL [R1+0x4d8], R4 ;  /* 0x0004d80401007387 */ /* 0x000fe20000100800 */
[----:B-1----:R-:W-:Y:S02]  /*35c0*/  IADD3 R2, P3, PT, R10, R12, RZ ;  /* 0x0000000c0a027210 */ /* 0x002fe40007f7e0ff */
[----:B------:R-:W-:Y:S01]  /*35d0*/  LEA.HI.X.SX32 R3, R8, R6, 0x1, P0 ;  /* 0x0000000608037211 */ /* 0x000fe200000f0eff */
[----:B------:R-:W-:Y:S02]  /*35e0*/  IMAD R8, R0, 0xa8, RZ ;  /* 0x000000a800087824 */ /* 0x000fe400078e02ff */
[----:B------:R1:W-:Y:S04]  /*35f0*/  STL [R1+0x4fc], R2 ;  /* 0x0004fc0201007387 */ /* 0x0003e80000100800 */
[----:B------:R3:W-:Y:S01]  /*3600*/  STL [R1+0x5e0], R3 ;  /* 0x0005e00301007387 */ /* 0x0007e20000100800 */
[----:B-1----:R-:W-:-:S02]  /*3610*/  IADD3 R2, P0, PT, R16, R12, RZ ;  /* 0x0000000c10027210 */ /* 0x002fc40007f1e0ff */
[----:B---3--:R-:W-:-:S03]  /*3620*/  LEA.HI.X.SX32 R3, R10, R6, 0x1, P1 ;  /* 0x000000060a037211 */ /* 0x008fc600008f0eff */
[----:B------:R1:W-:Y:S01]  /*3630*/  STL [R1+0x5f4], R2 ;  /* 0x0005f40201007387 */ /* 0x0003e20000100800 */
[----:B------:R-:W-:Y:S01]  /*3640*/  IMAD R10, R0, 0x74, RZ ;  /* 0x00000074000a7824 */ /* 0x000fe200078e02ff */
[----:B------:R-:W-:Y:S02]  /*3650*/  LEA.HI.X.SX32 R4, R16, R6, 0x1, P3 ;  /* 0x0000000610047211 */ /* 0x000fe400018f0eff */
[----:B------:R3:W-:Y:S01]  /*3660*/  STL [R1+0x308], R3 ;  /* 0x0003080301007387 */ /* 0x0007e20000100800 */
[----:B-1----:R-:W-:Y:S01]  /*3670*/  IADD3 R2, P1, PT, R8, R12, RZ ;  /* 0x0000000c08027210 */ /* 0x002fe20007f3e0ff */
[C---:B------:R-:W-:Y:S02]  /*3680*/  IMAD R8, R0.reuse, 0x1f, RZ ;  /* 0x0000001f00087824 */ /* 0x040fe400078e02ff */
[----:B------:R-:W-:Y:S02]  /*3690*/  IMAD R14, R0, 0x3a, RZ ;  /* 0x0000003a000e7824 */ /* 0x000fe400078e02ff */
[----:B------:R1:W-:Y:S01]  /*36a0*/  STL [R1+0x44c], R2 ;  /* 0x00044c0201007387 */ /* 0x0003e20000100800 */
[----:B---3--:R-:W-:-:S03]  /*36b0*/  LEA.HI.X.SX32 R3, R8, R6, 0x1, P0 ;  /* 0x0000000608037211 */ /* 0x008fc600000f0eff */
[----:B------:R-:W-:Y:S01]  /*36c0*/  STL [R1+0x4f8], R4 ;  /* 0x0004f80401007387 */ /* 0x000fe20000100800 */
[----:B-1----:R-:W-:Y:S01]  /*36d0*/  IADD3 R2, P3, PT, R10, R12, RZ ;  /* 0x0000000c0a027210 */ /* 0x002fe20007f7e0ff */
[----:B------:R-:W-:-:S04]  /*36e0*/  IMAD R8, R0, 0x98, RZ ;  /* 0x0000009800087824 */ /* 0x000fc800078e02ff */
[----:B------:R1:W-:Y:S04]  /*36f0*/  STL [R1+0x51c], R2 ;  /* 0x00051c0201007387 */ /* 0x0003e80000100800 */
[----:B------:R3:W-:Y:S01]  /*3700*/  STL [R1+0x5f0], R3 ;  /* 0x0005f00301007387 */ /* 0x0007e20000100800 */
[----:B-1----:R-:W-:Y:S02]  /*3710*/  IADD3 R2, P0, PT, R14, R12, RZ ;  /* 0x0000000c0e027210 */ /* 0x002fe40007f1e0ff */
        /* <DEDUP_REMOVED lines=77> */
[----:B------:R1:W-:Y:S01]  /*3bf0*/  STL [R1+0x5bc], R2 ;  /* 0x0005bc0201007387 */ /* 0x0003e20000100800 */
[----:B------:R-:W-:-:S03]  /*3c00*/  IMAD R14, R0, 0x13, RZ ;  /* 0x00000013000e7824 */ /* 0x000fc600078e02ff */
[----:B------:R3:W-:Y:S01]  /*3c10*/  STL [R1+0x640], R3 ;  /* 0x0006400301007387 */ /* 0x0007e20000100800 */
[----:B-1----:R-:W-:Y:S02]  /*3c20*/  IADD3 R2, P0, PT, R16, R12, RZ ;  /* 0x0000000c10027210 */ /* 0x002fe40007f1e0ff */
[----:B---3--:R-:W-:-:S03]  /*3c30*/  LEA.HI.X.SX32 R3, R10, R6, 0x1, P2 ;  /* 0x000000060a037211 */ /* 0x008fc600010f0eff */
[----:B------:R1:W-:Y:S01]  /*3c40*/  STL [R1+0x654], R2 ;  /* 0x0006540201007387 */ /* 0x0003e20000100800 */
[----:B------:R-:W-:Y:S01]  /*3c50*/  IMAD R10, R0, 0x44, RZ ;  /* 0x00000044000a7824 */ /* 0x000fe200078e02ff */
[----:B------:R-:W-:Y:S02]  /*3c60*/  LEA.HI.X.SX32 R4, R16, R6, 0x1, P3 ;  /* 0x0000000610047211 */ /* 0x000fe400018f0eff */
[----:B------:R3:W-:Y:S01]  /*3c70*/  STL [R1+0x488], R3 ;  /* 0x0004880301007387 */ /* 0x0007e20000100800 */
[-C--:B-1----:R-:W-:Y:S01]  /*3c80*/  IADD3 R2, P2, PT, R8, R12.reuse, RZ ;  /* 0x0000000c08027210 */ /* 0x082fe20007f5e0ff */
[----:B------:R-:W-:Y:S01]  /*3c90*/  IMAD R8, R0, 0x22, RZ ;  /* 0x0000002200087824 */ /* 0x000fe200078e02ff */
[----:B---3--:R-:W-:-:S03]  /*3ca0*/  IADD3 R3, P3, PT, R10, R12, RZ ;  /* 0x0000000c0a037210 */ /* 0x008fc60007f7e0ff */
[----:B------:R1:W-:Y:S04]  /*3cb0*/  STL [R1+0x4ac], R2 ;  /* 0x0004ac0201007387 */ /* 0x0003e80000100800 */
[----:B------:R-:W-:Y:S01]  /*3cc0*/  STL [R1+0x5b8], R4 ;  /* 0x0005b80401007387 */ /* 0x000fe20000100800 */
[----:B-1----:R-:W-:-:S03]  /*3cd0*/  LEA.HI.X.SX32 R2, R14, R6, 0x1, P0 ;  /* 0x000000060e027211 */ /* 0x002fc600000f0eff */
[----:B------:R1:W-:Y:S01]  /*3ce0*/  STL [R1+0x5dc], R3 ;  /* 0x0005dc0301007387 */ /* 0x0003e20000100800 */
[----:B------:R-:W-:-:S03]  /*3cf0*/  IMAD R14, R0, 0xe0, RZ ;  /* 0x000000e0000e7824 */ /* 0x000fc600078e02ff */
[----:B------:R3:W-:Y:S01]  /*3d00*/  STL [R1+0x650], R2 ;  /* 0x0006500201007387 */ /* 0x0007e20000100800 */
[----:B-1----:R-:W-:Y:S02]  /*3d10*/  IADD3 R3, P0, PT, R8, R12, RZ ;  /* 0x0000000c08037210 */ /* 0x002fe40007f1e0ff */
[----:B---3--:R-:W-:-:S03]  /*3d20*/  LEA.HI.X.SX32 R2, R10, R6, 0x1, P4 ;  /* 0x000000060a027211 */ /* 0x008fc600020f0eff */
[----:B------:R1:W-:Y:S01]  /*3d30*/  STL [R1+0x664], R3 ;  /* 0x0006640301007387 */ /* 0x0003e20000100800 */
[----:B------:R-:W-:-:S03]  /*3d40*/  IMAD R10, R0, 0x78, RZ ;  /* 0x00000078000a7824 */ /* 0x000fc600078e02ff */
[----:B------:R3:W-:Y:S01]  /*3d50*/  STL [R1+0x4c8], R2 ;  /* 0x0004c80201007387 */ /* 0x0007e20000100800 */
[----:B-1----:R-:W-:Y:S02]  /*3d60*/  IADD3 R3, P4, PT, R14, R12, RZ ;  /* 0x0000000c0e037210 */ /* 0x002fe40007f9e0ff */
[----:B---3--:R-:W-:-:S03]  /*3d70*/  LEA.HI.X.SX32 R2, R8, R6, 0x1, P3 ;  /* 0x0000000608027211 */ /* 0x008fc600018f0eff */
[----:B------:R-:W-:Y:S01]  /*3d80*/  STL [R1+0x36c], R3 ;  /* 0x00036c0301007387 */ /* 0x000fe20000100800 */
[C---:B------:R-:W-:Y:S02]  /*3d90*/  IMAD R16, R0.reuse, 0x11, RZ ;  /* 0x0000001100107824 */ /* 0x040fe400078e02ff */
[----:B------:R-:W-:Y:S01]  /*3da0*/  IMAD R14, R0, 0x3c, RZ ;  /* 0x0000003c000e7824 */ /* 0x000fe200078e02ff */
[----:B------:R1:W-:Y:S02]  /*3db0*/  STL [R1+0x5d8], R2 ;  /* 0x0005d80201007387 */ /* 0x0003e40000100800 */
[----:B------:R-:W-:Y:S01]  /*3dc0*/  LEA.HI.X.SX32 R4, R16, R6, 0x1, P0 ;  /* 0x0000000610047211 */ /* 0x000fe200000f0eff */
[----:B------:R-:W-:Y:S01]  /*3dd0*/  IMAD R8, R0, 0x1e, RZ ;  /* 0x0000001e00087824 */ /* 0x000fe200078e02ff */
[-C--:B-1----:R-:W-:Y:S02]  /*3de0*/  IADD3 R2, P3, PT, R10, R12.reuse, RZ ;  /* 0x0000000c0a027210 */ /* 0x082fe40007f7e0ff */
[----:B------:R-:W-:-:S03]  /*3df0*/  IADD3 R3, P0, PT, R14, R12, RZ ;  /* 0x0000000c0e037210 */ /* 0x000fc60007f1e0ff */
        /* <DEDUP_REMOVED lines=14> */
[----:B------:R-:W-:-:S03]  /*3ee0*/  IMAD R16, R0, 0xf, RZ ;  /* 0x0000000f00107824 */ /* 0x000fc600078e02ff */
[----:B------:R1:W-:Y:S01]  /*3ef0*/  STL [R1+0x5f8], R2 ;  /* 0x0005f80201007387 */ /* 0x0003e20000100800 */
[----:B------:R-:W-:Y:S01]  /*3f00*/  IMAD R10, R0, 0x34, RZ ;  /* 0x00000034000a7824 */ /* 0x000fe200078e02ff */
[----:B------:R-:W-:Y:S01]  /*3f10*/  LEA.HI.X.SX32 R4, R16, R6, 0x1, P6 ;  /* 0x0000000610047211 */ /* 0x000fe200030f0eff */
[----:B------:R-:W-:Y:S01]  /*3f20*/  IMAD R8, R0, 0x1a, RZ ;  /* 0x0000001a00087824 */ /* 0x000fe200078e02ff */
[----:B-1----:R-:W-:-:S05]  /*3f30*/  IADD3 R2, P0, PT, R14, R12, RZ ;  /* 0x0000000c0e027210 */ /* 0x002fca0007f1e0ff */
[----:B------:R1:W-:Y:S01]  /*3f40*/  STL [R1+0x54c], R2 ;  /* 0x00054c0201007387 */ /* 0x0003e20000100800 */
[----:B------:R-:W-:-:S03]  /*3f50*/  LEA.HI.X.SX32 R3, R14, R6, 0x1, P5 ;  /* 0x000000060e037211 */ /* 0x000fc600028f0eff */
        /* <DEDUP_REMOVED lines=8> */
[----:B------:R-:W-:-:S03]  /*3fe0*/  IMAD R10, R0, 0x58, RZ ;  /* 0x00000058000a7824 */ /* 0x000fc600078e02ff */
[----:B------:R3:W-:Y:S01]  /*3ff0*/  STL [R1+0x548], R3 ;  /* 0x0005480301007387 */ /* 0x0007e20000100800 */
[----:B-1----:R-:W-:Y:S01]  /*4000*/  IADD3 R2, P0, PT, R14, R12, RZ ;  /* 0x0000000c0e027210 */ /* 0x002fe20007f1e0ff */
[----:B------:R-:W-:Y:S01]  /*4010*/  IMAD R14, R0, 0xd, RZ ;  /* 0x0000000d000e7824 */ /* 0x000fe200078e02ff */
        /* <DEDUP_REMOVED lines=91> */
[----:B------:R-:W-:Y:S01]  /*45d0*/  IMAD R20, R0, 0x5, RZ ;  /* 0x0000000500147824 */ /* 0x000fe200078e02ff */
[----:B------:R-:W-:Y:S02]  /*45e0*/  LEA.HI.X.SX32 R4, R22, R6, 0x1, P6 ;  /* 0x0000000616047211 */ /* 0x000fe400030f0eff */
[----:B------:R3:W-:Y:S01]  /*45f0*/  STL [R1+0x648], R3 ;  /* 0x0006480301007387 */ /* 0x0007e20000100800 */
[-C--:B-1----:R-:W-:Y:S02]  /*4600*/  IADD3 R2, P2, PT, R8, R12.reuse, RZ ;  /* 0x0000000c08027210 */ /* 0x082fe40007f5e0ff */
[----:B---3--:R-:W-:-:S03]  /*4610*/  IADD3 R3, P6, PT, R10, R12, RZ ;  /* 0x0000000c0a037210 */ /* 0x008fc60007fde0ff */
[----:B------:R1:W-:Y:S04]  /*4620*/  STL [R1+0x6bc], R2 ;  /* 0x0006bc0201007387 */ /* 0x0003e80000100800 */
[----:B------:R3:W-:Y:S01]  /*4630*/  STL [R1+0x698], R4 ;  /* 0x0006980401007387 */ /* 0x0007e20000100800 */
[----:B-1----:R-:W-:-:S03]  /*4640*/  LEA.HI.X.SX32 R2, R20, R6, 0x1, P5 ;  /* 0x0000000614027211 */ /* 0x002fc600028f0eff */
[----:B------:R1:W-:Y:S01]  /*4650*/  STL [R1+0x6d4], R3 ;  /* 0x0006d40301007387 */ /* 0x0003e20000100800 */
[----:B---3--:R-:W-:-:S03]  /*4660*/  LEA R4, P5, R0, R12, 0x7 ;  /* 0x0000000c00047211 */ /* 0x008fc600078a38ff */
[----:B------:R3:W-:Y:S01]  /*4670*/  STL [R1+0x6c0], R2 ;  /* 0x0006c00201007387 */ /* 0x0007e20000100800 */
[----:B-1----:R-:W-:-:S03]  /*4680*/  LEA.HI.X.SX32 R3, R18, R6, 0x1, P0 ;  /* 0x0000000612037211 */ /* 0x002fc600000f0eff */
[----:B------:R1:W-:Y:S01]  /*4690*/  STL [R1+0x4ec], R4 ;  /* 0x0004ec0401007387 */ /* 0x0003e20000100800 */
[----:B---3--:R-:W-:-:S03]  /*46a0*/  LEA R2, P0, R0, R12, 0x6 ;  /* 0x0000000c00027211 */ /* 0x008fc600078030ff */
[----:B------:R3:W-:Y:S04]  /*46b0*/  STL [R1+0x3e8], R3 ;  /* 0x0003e80301007387 */ /* 0x0007e80000100800 */
[----:B------:R4:W-:Y:S01]  /*46c0*/  STL [R1+0x5ec], R2 ;  /* 0x0005ec0201007387 */ /* 0x0009e20000100800 */
[----:B-1----:R-:W-:Y:S02]  /*46d0*/  LEA.HI.X.SX32 R4, R16, R6, 0x1, P1 ;  /* 0x0000000610047211 */ /* 0x002fe400008f0eff */
[----:B---3--:R-:W-:-:S03]  /*46e0*/  LEA R3, P1, R0, R12, 0x5 ;  /* 0x0000000c00037211 */ /* 0x008fc600078228ff */
[----:B------:R1:W-:Y:S01]  /*46f0*/  STL [R1+0x568], R4 ;  /* 0x0005680401007387 */ /* 0x0003e20000100800 */
[----:B----4-:R-:W-:-:S03]  /*4700*/  LEA.HI.X.SX32 R2, R14, R6, 0x1, P3 ;  /* 0x000000060e027211 */ /* 0x010fc600018f0eff */
[----:B------:R3:W-:Y:S04]  /*4710*/  STL [R1+0x66c], R3 ;  /* 0x00066c0301007387 */ /* 0x0007e80000100800 */
[----:B------:R4:W-:Y:S01]  /*4720*/  STL [R1+0x628], R2 ;  /* 0x0006280201007387 */ /* 0x0009e20000100800 */
[----:B-1----:R-:W-:Y:S02]  /*4730*/  LEA R4, P3, R0, R12, 0x4 ;  /* 0x0000000c00047211 */ /* 0x002fe400078620ff */
[----:B---3--:R-:W-:-:S03]  /*4740*/  LEA.HI.X.SX32 R3, R8, R6, 0x1, P4 ;  /* 0x0000000608037211 */ /* 0x008fc600020f0eff */
[----:B------:R-:W-:Y:S01]  /*4750*/  STL [R1+0x6ac], R4 ;  /* 0x0006ac0401007387 */ /* 0x000fe20000100800 */
[----:B----4-:R-:W-:-:S03]  /*4760*/  LEA R2, P4, R0, R12, 0x3 ;  /* 0x0000000c00027211 */ /* 0x010fc600078818ff */
[----:B------:R1:W-:Y:S01]  /*4770*/  STL [R1+0x688], R3 ;  /* 0x0006880301007387 */ /* 0x0003e20000100800 */
[C---:B------:R-:W-:Y:S02]  /*4780*/  IMAD R14, R0.reuse, 0x3, RZ ;  /* 0x00000003000e7824 */ /* 0x040fe400078e02ff */
[----:B------:R-:W-:Y:S01]  /*4790*/  IMAD.SHL.U32 R8, R0, 0x2, RZ ;  /* 0x0000000200087824 */ /* 0x000fe200078e00ff */
[----:B------:R3:W-:Y:S01]  /*47a0*/  STL [R1+0x6cc], R2 ;  /* 0x0006cc0201007387 */ /* 0x0007e20000100800 */
[----:B-1----:R-:W-:Y:S01]  /*47b0*/  LEA.HI.X.SX32 R3, R10, R6, 0x1, P2 ;  /* 0x000000060a037211 */ /* 0x002fe200010f0eff */
[C---:B------:R-:W-:Y:S01]  /*47c0*/  IMAD.SHL.U32 R10, R0.reuse, 0x40, RZ ;  /* 0x00000040000a7824 */ /* 0x040fe200078e00ff */
[----:B---3--:R-:W-:-:S03]  /*47d0*/  LEA R2, P2, R0, R12, 0x2 ;  /* 0x0000000c00027211 */ /* 0x008fc600078410ff */
[----:B------:R1:W-:Y:S01]  /*47e0*/  STL [R1+0x6b8], R3 ;  /* 0x0006b80301007387 */ /* 0x0003e20000100800 */
[----:B------:R-:W-:Y:S01]  /*47f0*/  LEA.HI.X.SX32 R4, R14, R6, 0x1, P6 ;  /* 0x000000060e047211 */ /* 0x000fe200030f0eff */
[C---:B------:R-:W-:Y:S02]  /*4800*/  IMAD.SHL.U32 R16, R0.reuse, 0x20, RZ ;  /* 0x0000002000107824 */ /* 0x040fe400078e00ff */
[----:B------:R3:W-:Y:S01]  /*4810*/  STL [R1+0x6dc], R2 ;  /* 0x0006dc0201007387 */ /* 0x0007e20000100800 */
[----:B------:R-:W-:Y:S01]  /*4820*/  IMAD.SHL.U32 R14, R0, 0x10, RZ ;  /* 0x00000010000e7824 */ /* 0x000fe200078e00ff */
[----:B-1----:R-:W-:Y:S02]  /*4830*/  IADD3 R3, P6, PT, R8, R12, RZ ;  /* 0x0000000c08037210 */ /* 0x002fe40007fde0ff */
[----:B------:R-:W-:Y:S01]  /*4840*/  STL [R1+0x6d0], R4 ;  /* 0x0006d00401007387 */ /* 0x000fe20000100800 */
[----:B---3--:R-:W-:-:S03]  /*4850*/  LEA.HI.X.SX32 R2, R10, R6, 0x1, P5 ;  /* 0x000000060a027211 */ /* 0x008fc600028f0eff */
[----:B------:R1:W-:Y:S01]  /*4860*/  STL [R1+0x6e4], R3 ;  /* 0x0006e40301007387 */ /* 0x0003e20000100800 */
[C---:B------:R-:W-:Y:S02]  /*4870*/  IMAD.SHL.U32 R12, R0.reuse, 0x8, RZ ;  /* 0x00000008000c7824 */ /* 0x040fe400078e00ff */
[----:B------:R-:W-:Y:S01]  /*4880*/  IMAD.SHL.U32 R10, R0, 0x4, RZ ;  /* 0x00000004000a7824 */ /* 0x000fe200078e00ff */
[----:B------:R3:W-:Y:S01]  /*4890*/  STL [R1+0x4e8], R2 ;  /* 0x0004e80201007387 */ /* 0x0007e20000100800 */
[-C--:B-1----:R-:W-:Y:S02]  /*48a0*/  LEA.HI.X.SX32 R3, R16, R6.reuse, 0x1, P0 ;  /* 0x0000000610037211 */ /* 0x082fe400000f0eff */
[----:B---3--:R-:W-:-:S03]  /*48b0*/  LEA.HI.X.SX32 R2, R14, R6, 0x1, P1 ;  /* 0x000000060e027211 */ /* 0x008fc600008f0eff */
[----:B------:R1:W-:Y:S01]  /*48c0*/  STL [R1+0x5e8], R3 ;  /* 0x0005e80301007387 */ /* 0x0003e20000100800 */
[----:B------:R-:W-:-:S03]  /*48d0*/  LEA.HI.X.SX32 R4, R12, R6, 0x1, P3 ;  /* 0x000000060c047211 */ /* 0x000fc600018f0eff */
[----:B------:R3:W-:Y:S01]  /*48e0*/  STL [R1+0x668], R2 ;  /* 0x0006680201007387 */ /* 0x0007e20000100800 */
[-C--:B------:R-:W-:Y:S02]  /*48f0*/  LEA.HI.X.SX32 R0, R0, R6.reuse, 0x1, P6 ;  /* 0x0000000600007211 */ /* 0x080fe400030f0eff */
[-C--:B-1----:R-:W-:Y:S01]  /*4900*/  LEA.HI.X.SX32 R3, R10, R6.reuse, 0x1, P4 ;  /* 0x000000060a037211 */ /* 0x082fe200020f0eff */
[----:B------:R1:W-:Y:S01]  /*4910*/  STL [R1+0x6a8], R4 ;  /* 0x0006a80401007387 */ /* 0x0003e20000100800 */
[----:B---3--:R-:W-:-:S03]  /*4920*/  LEA.HI.X.SX32 R2, R8, R6, 0x1, P2 ;  /* 0x0000000608027211 */ /* 0x008fc600010f0eff */
[----:B------:R1:W-:Y:S04]  /*4930*/  STL [R1+0x6c8], R3 ;  /* 0x0006c80301007387 */ /* 0x0003e80000100800 */
[----:B------:R1:W-:Y:S04]  /*4940*/  STL [R1+0x6d8], R2 ;  /* 0x0006d80201007387 */ /* 0x0003e80000100800 */
[----:B------:R1:W-:Y:S04]  /*4950*/  STL [R1+0x104], RZ ;  /* 0x000104ff01007387 */ /* 0x0003e80000100800 */
[----:B------:R1:W-:Y:S04]  /*4960*/  STL [R1+0x6e0], R0 ;  /* 0x0006e00001007387 */ /* 0x0003e80000100800 */
[----:B------:R1:W-:Y:S04]  /*4970*/  STL [R1+0x108], RZ ;  /* 0x000108ff01007387 */ /* 0x0003e80000100800 */
        /* <DEDUP_REMOVED lines=20> */
[----:B0-2---:R1:W-:Y:S02]  /*4ac0*/  STL [R1+0x1c], RZ ;  /* 0x00001cff01007387 */ /* 0x0053e40000100800 */
.L_x_1:
[----:B------:R0:W-:Y:S01]  /*4ad0*/  STL [R1+0x1268], R14 ;  /* 0x0012680e01007387 */ /* 0x0001e20000100800 */
[----:B-1---5:R-:W1:Y:S03]  /*4ae0*/  LDC R0, c[0x0][0x3a0] ;  /* 0x0000e800ff007b82 */ /* 0x022e660000000800 */
[----:B------:R-:W2:Y:S04]  /*4af0*/  LDL R3, [R1+0x1f0] ;  /* 0x0001f00001037983 */ /* 0x000ea80000100800 */
[----:B------:R-:W2:Y:S04]  /*4b00*/  LDL R2, [R1+0x1f4] ;  /* 0x0001f40001027983 */ /* 0x000ea80000100800 */
[----:B0-----:R-:W1:Y:S04]  /*4b10*/  LDL R14, [R1+0x2b8] ;  /* 0x0002b800010e7983 */ /* 0x001e680000100800 */
[----:B------:R-:W-:Y:S04]  /*4b20*/  STL [R1+0x124c], R12 ;  /* 0x00124c0c01007387 */ /* 0x000fe80000100800 */
[----:B------:R-:W-:Y:S04]  /*4b30*/  STL [R1+0x1258], R12 ;  /* 0x0012580c01007387 */ /* 0x000fe80000100800 */
[----:B------:R-:W-:Y:S04]  /*4b40*/  STL [R1+0x1260], R12 ;  /* 0x0012600c01007387 */ /* 0x000fe80000100800 */
[----:B------:R-:W-:Y:S04]  /*4b50*/  STL [R1+0x1234], R11 ;  /* 0x0012340b01007387 */ /* 0x000fe80000100800 */
[----:B------:R-:W-:Y:S04]  /*4b60*/  STL [R1+0x123c], R11 ;  /* 0x00123c0b01007387 */ /* 0x000fe80000100800 */
[----:B------:R-:W-:Y:S04]  /*4b70*/  STL [R1+0x1248], R11 ;  /* 0x0012480b01007387 */ /* 0x000fe80000100800 */
[----:B------:R-:W-:Y:S04]  /*4b80*/  STL [R1+0x1250], R11 ;  /* 0x0012500b01007387 */ /* 0x000fe80000100800 */
[----:B------:R-:W-:Y:S04]  /*4b90*/  STL [R1+0x125c], R11 ;  /* 0x00125c0b01007387 */ /* 0x000fe80000100800 */
[----:B------:R0:W-:Y:S04]  /*4ba0*/  STL [R1+0x1264], R11 ;  /* 0x0012640b01007387 */ /* 0x0001e80000100800 */
        /* <DEDUP_REMOVED lines=94> */
[----:B------:R-:W-:Y:S01]  /*5190*/  STL [R1+0x10c8], R19 ;  /* 0x0010c81301007387 */ /* 0x000fe20000100800 */
[----:B-1----:R-:W-:-:S03]  /*51a0*/  IMAD R0, R14, -0x80, R0 ;  /* 0xffffff800e007824 */ /* 0x002fc600078e0200 */
[----:B------:R-:W-:Y:S04]  /*51b0*/  STL [R1+0x10c4], R18 ;  /* 0x0010c41201007387 */ /* 0x000fe80000100800 */
[----:B------:R-:W-:Y:S04]  /*51c0*/  STL [R1+0x10c0], R17 ;  /* 0x0010c01101007387 */ /* 0x000fe80000100800 */
[----:B------:R-:W-:Y:S04]  /*51d0*/  STL [R1+0x10bc], R16 ;  /* 0x0010bc1001007387 */ /* 0x000fe80000100800 */
[----:B------:R-:W-:Y:S04]  /*51e0*/  STL [R1+0x10b8], R15 ;  /* 0x0010b80f01007387 */ /* 0x000fe80000100800 */
[----:B------:R-:W3:Y:S01]  /*51f0*/  LDL.LU R14, [R1+0x1268] ;  /* 0x00126800010e7983 */ /* 0x000ee20000300800 */
[----:B------:R-:W-:-:S02]  /*5200*/  ISETP.GT.AND P2, PT, R0, RZ, PT ;  /* 0x000000ff0000720c */ /* 0x000fc40003f44270 */
[----:B------:R-:W-:Y:S02]  /*5210*/  ISETP.GT.AND P3, PT, R0, 0x1, PT ;  /* 0x000000010000780c */ /* 0x000fe40003f64270 */
[----:B---3--:R-:W-:-:S09]  /*5220*/  PRMT R14, RZ, 0x7610, R14 ;  /* 0x00007610ff0e7816 */ /* 0x008fd2000000000e */
[----:B--2---:R1:W2:Y:S04]  /*5230*/  @P2 LDG.E.U16 R14, desc[UR10][R2.64] ;  /* 0x0000000a020e2981 */ /* 0x0042a8000c1e1500 */
[----:B------:R-:W1:Y:S04]  /*5240*/  LDL R2, [R1+0x6e0] ;  /* 0x0006e00001027983 */ /* 0x000e680000100800 */
[----:B------:R-:W1:Y:S01]  /*5250*/  LDL R3, [R1+0x6e4] ;  /* 0x0006e40001037983 */ /* 0x000e620000100800 */
[----:B0-----:R-:W-:Y:S02]  /*5260*/  PRMT R11, RZ, 0x7610, R11 ;  /* 0x00007610ff0b7816 */ /* 0x001fe4000000000b */
[----:B-1----:R-:W-:-:S04]  /*5270*/  @P3 LOP3.LUT R3, R3, R2, RZ, 0x3c, !PT ;  /* 0x0000000203033212 */ /* 0x002fc800078e3cff */
[----:B------:R-:W-:-:S04]  /*5280*/  @P3 LOP3.LUT R2, R3, R2, RZ, 0x3c, !PT ;  /* 0x0000000203023212 */ /* 0x000fc800078e3cff */
[----:B------:R-:W-:-:S05]  /*5290*/  @P3 LOP3.LUT R3, R3, R2, RZ, 0x3c, !PT ;  /* 0x0000000203033212 */ /* 0x000fca00078e3cff */
[----:B------:R-:W3:Y:S01]  /*52a0*/  @P3 LDG.E.U16 R11, desc[UR10][R2.64] ;  /* 0x0000000a020b3981 */ /* 0x000ee2000c1e1500 */
[----:B------:R-:W-:-:S03]  /*52b0*/  ISETP.GT.AND P4, PT, R0, 0x2, PT ;  /* 0x000000020000780c */ /* 0x000fc60003f84270 */
[----:B---3--:R0:W-:Y:S04]  /*52c0*/  STL [R1+0x2a4], R11 ;  /* 0x0002a40b01007387 */ /* 0x0081e80000100800 */
[----:B0-----:R-:W3:Y:S04]  /*52d0*/  LDL.LU R11, [R1+0x1264] ;  /* 0x00126400010b7983 */ /* 0x001ee80000300800 */
[----:B------:R-:W4:Y:S04]  /*52e0*/  LDL R2, [R1+0x6d8] ;  /* 0x0006d80001027983 */ /* 0x000f280000100800 */
[----:B------:R-:W4:Y:S01]  /*52f0*/  LDL R3, [R1+0x6dc] ;  /* 0x0006dc0001037983 */ /* 0x000f220000100800 */
[----:B------:R-:W-:-:S02]  /*5300*/  PRMT R12, RZ, 0x7610, R12 ;  /* 0x00007610ff0c7816 */ /* 0x000fc4000000000c */
[----:B----4-:R-:W-:-:S04]  /*5310*/  @P4 LOP3.LUT R3, R3, R2, RZ, 0x3c, !PT ;  /* 0x0000000203034212 */ /* 0x010fc800078e3cff */
[----:B------:R-:W-:-:S04]  /*5320*/  @P4 LOP3.LUT R2, R3, R2, RZ, 0x3c, !PT ;  /* 0x0000000203024212 */ /* 0x000fc800078e3cff */
[----:B------:R-:W-:-:S05]  /*5330*/  @P4 LOP3.LUT R3, R3, R2, RZ, 0x3c, !PT ;  /* 0x0000000203034212 */ /* 0x000fca00078e3cff */
[----:B------:R-:W4:Y:S01]  /*5340*/  @P4 LDG.E.U16 R12, desc[UR10][R2.64] ;  /* 0x0000000a020c4981 */ /* 0x000f22000c1e1500 */
[----:B------:R-:W-:-:S03]  /*5350*/  ISETP.GT.AND P1, PT, R0, 0x3, PT ;  /* 0x000000030000780c */ /* 0x000fc60003f24270 */
[----:B----4-:R0:W-:Y:S04]  /*5360*/  STL [R1+0x2b4], R12 ;  /* 0x0002b40c01007387 */ /* 0x0101e80000100800 */
[----:B0-----:R-:W4:Y:S04]  /*5370*/  LDL.LU R12, [R1+0x1260] ;  /* 0x00126000010c7983 */ /* 0x001f280000300800 */
[----:B------:R-:W2:Y:S04]  /*5380*/  LDL R2, [R1+0x6d0] ;  /* 0x0006d00001027983 */ /* 0x000ea80000100800 */
[----:B------:R-:W2:Y:S01]  /*5390*/  LDL R3, [R1+0x6d4] ;  /* 0x0006d40001037983 */ /* 0x000ea20000100800 */
[----:B---3--:R-:W-:-:S02]  /*53a0*/  PRMT R11, RZ, 0x7610, R11 ;  /* 0x00007610ff0b7816 */ /* 0x008fc4000000000b */
[----:B--2---:R-:W-:-:S04]  /*53b0*/  @P1 LOP3.LUT R3, R3, R2, RZ, 0x3c, !PT ;  /* 0x0000000203031212 */ /* 0x004fc800078e3cff */
[----:B------:R-:W-:-:S04]  /*53c0*/  @P1 LOP3.LUT R2, R3, R2, RZ, 0x3c, !PT ;  /* 0x0000000203021212 */ /* 0x000fc800078e3cff */
[----:B------:R-:W-:-:S05]  /*53d0*/  @P1 LOP3.LUT R3, R3, R2, RZ, 0x3c, !PT ;  /* 0x0000000203031212 */ /* 0x000fca00078e3cff */
[----:B------:R-:W2:Y:S01]  /*53e0*/  @P1 LDG.E.U16 R11, desc[UR10][R2.64] ;  /* 0x0000000a020b1981 */ /* 0x000ea2000c1e1500 */
[----:B------:R-:W-:-:S03]  /*53f0*/  ISETP.GT.AND P0, PT, R0, 0x4, PT ;  /* 0x000000040000780c */ /* 0x000fc60003f04270 */
[----:B--2---:R0:W-:Y:S04]  /*5400*/  STL [R1+0x2a8], R11 ;  /* 0x0002a80b01007387 */ /* 0x0041e80000100800 */
[----:B0-----:R-:W2:Y:S04]  /*5410*/  LDL.LU R11, [R1+0x125c] ;  /* 0x00125c00010b7983 */ /* 0x001ea80000300800 */
[----:B------:R-:W3:Y:S04]  /*5420*/  LDL R2, [R1+0x6c8] ;  /* 0x0006c80001027983 */ /* 0x000ee80000100800 */
[----:B------:R-:W3:Y:S01]  /*5430*/  LDL R3, [R1+0x6cc] ;  /* 0x0006cc0001037983 */ /* 0x000ee20000100800 */
[----:B----4-:R-:W-:-:S02]  /*5440*/  PRMT R12, RZ, 0x7610, R12 ;  /* 0x00007610ff0c7816 */ /* 0x010fc4000000000c */
[----:B---3--:R-:W-:-:S04]  /*5450*/  @P0 LOP3.LUT R3, R3, R2, RZ, 0x3c, !PT ;  /* 0x0000000203030212 */ /* 0x008fc800078e3cff */
        /* <DEDUP_REMOVED lines=16> */
[----:B------:R-:W3:Y:S04]  /*5560*/  LDL R2, [R1+0x6b8] ;  /* 0x0006b80001027983 */ /* 0x000ee80000100800 */
[----:B------:R-:W3:Y:S01]  /*5570*/  LDL R3, [R1+0x6bc] ;  /* 0x0006bc0001037983 */ /* 0x000ee20000100800 */
[----:B--2---:R-:W-:-:S02]  /*5580*/  PRMT R11, RZ, 0x7610, R11 ;  /* 0x00007610ff0b7816 */ /* 0x004fc4000000000b */
[----:B---3--:R-:W-:-:S04]  /*5590*/  @P3 LOP3.LUT R3, R3, R2, RZ, 0x3c, !PT ;  /* 0x0000000203033212 */ /* 0x008fc800078e3cff */
        /* <DEDUP_REMOVED lines=8> */
[----:B------:R-:W-:-:S02]  /*5620*/  PRMT R12, RZ, 0x7610, R12 ;  /* 0x00007610ff0c7816 */ /* 0x000fc4000000000c */
[----:B---3--:R-:W-:-:S04]  /*5630*/  @P4 LOP3.LUT R3, R3, R2, RZ, 0x3c, !PT ;  /* 0x0000000203034212 */ /* 0x008fc800078e3cff */
[----:B------:R-:W-:-:S04]  /*5640*/  @P4 LOP3.LUT R2, R3, R2, RZ, 0x3c, !PT ;  /* 0x0000000203024212 */ /* 0x000fc800078e3cff */
[----:B------:R-:W-:-:S05]  /*5650*/  @P4 LOP3.LUT R3, R3, R2, RZ, 0x3c, !PT ;  /* 0x0000000203034212 */ /* 0x000fca00078e3cff */
[----:B------:R-:W3:Y:S01]  /*5660*/  @P4 LDG.E.U16 R12, desc[UR10][R2.64] ;  /* 0x0000000a020c4981 */ /* 0x000ee2000c1e1500 */
[----:B------:R-:W-:-:S03]  /*5670*/  ISETP.GT.AND P1, PT, R0, 0x8, PT ;  /* 0x000000080000780c */ /* 0x000fc60003f24270 */
[----:B---3--:R0:W-:Y:S04]  /*5680*/  STL [R1+0x2ac], R12 ;  /* 0x0002ac0c01007387 */ /* 0x0081e80000100800 */
[----:B0-----:R-:W3:Y:S04]  /*5690*/  LDL.LU R12, [R1+0x124c] ;  /* 0x00124c00010c7983 */ /* 0x001ee80000300800 */
[----:B------:R-:W2:Y:S04]  /*56a0*/  LDL R2, [R1+0x6a8] ;  /* 0x0006a80001027983 */ /* 0x000ea80000100800 */
[----:B------:R-:W2:Y:S01]  /*56b0*/  LDL R3, [R1+0x6ac] ;  /* 0x0006ac0001037983 */ /* 0x000ea20000100800 */
[----:B---3--:R-:W-:-:S02]  /*56c0*/  PRMT R12, RZ, 0x7610, R12 ;  /* 0x00007610ff0c7816 */ /* 0x008fc4000000000c */
[----:B--2---:R-:W-:-:S04]  /*56d0*/  @P1 LOP3.LUT R3, R3, R2, RZ, 0x3c, !PT ;  /* 0x0000000203031212 */ /* 0x004fc800078e3cff */
[----:B------:R-:W-:-:S04]  /*56e0*/  @P1 LOP3.LUT R2, R3, R2, RZ, 0x3c, !PT ;  /* 0x0000000203021212 */ /* 0x000fc800078e3cff */
[----:B------:R-:W-:-:S05]  /*56f0*/  @P1 LOP3.LUT R3, R3, R2, RZ, 0x3c, !PT ;  /* 0x0000000203031212 */ /* 0x000fca00078e3cff */
[----:B------:R0:W2:Y:S04]  /*5700*/  @P1 LDG.E.U16 R12, desc[UR10][R2.64] ;  /* 0x0000000a020c1981 */ /* 0x0000a8000c1e1500 */
[----:B------:R-:W0:Y:S04]  /*5710*/  LDL R2, [R1+0x6a0] ;  /* 0x0006a00001027983 */ /* 0x000e280000100800 */
[----:B------:R-:W0:Y:S01]  /*5720*/  LDL R3, [R1+0x6a4] ;  /* 0x0006a40001037983 */ /* 0x000e220000100800 */
[----:B------:R-:W-:Y:S02]  /*5730*/  ISETP.GT.AND P0, PT, R0, 0x9, PT ;  /* 0x000000090000780c */ /* 0x000fe40003f04270 */
[----:B------:R-:W-:-:S11]  /*5740*/  PRMT R11, RZ, 0x7610, R11 ;  /* 0x00007610ff0b7816 */ /* 0x000fd6000000000b */
[----:B0-----:R-:W-:-:S04]  /*5750*/  @P0 LOP3.LUT R3, R3, R2, RZ, 0x3c, !PT ;  /* 0x0000000203030212 */ /* 0x001fc800078e3cff */
        /* <DEDUP_REMOVED lines=8> */
[----:B------:R-:W-:-:S02]  /*57e0*/  PRMT R9, RZ, 0x7610, R9 ;  /* 0x00007610ff097816 */ /* 0x000fc40000000009 */
[----:B--2---:R-:W-:-:S04]  /*57f0*/  @P2 LOP3.LUT R3, R3, R2, RZ, 0x3c, !PT ;  /* 0x0000000203032212 */ /* 0x004fc800078e3cff */
[----:B------:R-:W-:-:S04]  /*5800*/  @P2 LOP3.LUT R2, R3, R2, RZ, 0x3c, !PT ;  /* 0x0000000203022212 */ /* 0x000fc800078e3cff */
[----:B------:R-:W-:-:S05]  /*5810*/  @P2 LOP3.LUT R3, R3, R2, RZ, 0x3c, !PT ;  /* 0x0000000203032212 */ /* 0x000fca00078e3cff */
[----:B------:R-:W2:Y:S01]  /*5820*/  @P2 LDG.E.U16 R9, desc[UR10][R2.64] ;  /* 0x0000000a02092981 */ /* 0x000ea2000c1e1500 */
[----:B------:R-:W-:-:S03]  /*5830*/  ISETP.GT.AND P3, PT, R0, 0xb, PT ;  /* 0x0000000b0000780c */ /* 0x000fc60003f64270 */
[----:B--2---:R0:W-:Y:S04]  /*5840*/  STL [R1+0x290], R9 ;  /* 0x0002900901007387 */ /* 0x0041e80000100800 */
[----:B0-----:R-:W2:Y:S04]  /*5850*/  LDL.LU R9, [R1+0x1244] ;  /* 0x0012440001097983 */ /* 0x001ea80000300800 */
[----:B------:R-:W2:Y:S04]  /*5860*/  LDL R2, [R1+0x690] ;  /* 0x0006900001027983 */ /* 0x000ea80000100800 */
[----:B------:R-:W2:Y:S01]  /*5870*/  LDL R3, [R1+0x694] ;  /* 0x0006940001037983 */ /* 0x000ea20000100800 */
[----:B----4-:R-:W-:-:S02]  /*5880*/  PRMT R10, RZ, 0x7610, R10 ;  /* 0x00007610ff0a7816 */ /* 0x010fc4000000000a */
[----:B--2---:R-:W-:-:S04]  /*5890*/  @P3 LOP3.LUT R3, R3, R2, RZ, 0x3c, !PT ;  /* 0x0000000203033212 */ /* 0x004fc800078e3cff */
[----:B------:R-:W-:-:S04]  /*58a0*/  @P3 LOP3.LUT R2, R3, R2, RZ, 0x3c, !PT ;  /* 0x0000000203023212 */ /* 0x000fc800078e3cff */
[----:B------:R-:W-:-:S05]  /*58b0*/  @P3 LOP3.LUT R3, R3, R2, RZ, 0x3c, !PT ;  /* 0x0000000203033212 */ /* 0x000fca00078e3cff */
[----:B------:R-:W2:Y:S01]  /*58c0*/  @P3 LDG.E.U16 R10, desc[UR10][R2.64] ;  /* 0x0000000a020a3981 */ /* 0x000ea2000c1e1500 */
[----:B------:R-:W-:-:S03]  /*58d0*/  ISETP.GT.AND P4, PT, R0, 0xc, PT ;  /* 0x0000000c0000780c */ /* 0x000fc60003f84270 */
[----:B--2---:R0:W-:Y:S04]  /*58e0*/  STL [R1+0x294], R10 ;  /* 0x0002940a01007387 */ /* 0x0041e80000100800 */
[----:B0-----:R-:W2:Y:S04]  /*58f0*/  LDL.LU R10, [R1+0x1240] ;  /* 0x00124000010a7983 */ /* 0x001ea80000300800 */
[----:B------:R-:W4:Y:S04]  /*5900*/  LDL R2, [R1+0x688] ;  /* 0x0006880001027983 */ /* 0x000f280000100800 */
[----:B------:R-:W4:Y:S01]  /*5910*/  LDL R3, [R1+0x68c] ;  /* 0x00068c0001037983 */ /* 0x000f220000100800 */
[----:B---3--:R-:W-:-:S02]  /*5920*/  PRMT R11, RZ, 0x7610, R11 ;  /* 0x00007610ff0b7816 */ /* 0x008fc4000000000b */
[----:B----4-:R-:W-:-:S04]  /*5930*/  @P4 LOP3.LUT R3, R3, R2, RZ, 0x3c, !PT ;  /* 0x0000000203034212 */ /* 0x010fc800078e3cff */
        /* <DEDUP_REMOVED lines=8> */
[----:B--2---:R-:W-:-:S02]  /*59c0*/  PRMT R10, RZ, 0x7610, R10 ;  /* 0x00007610ff0a7816 */ /* 0x004fc4000000000a */
[----:B----4-:R-:W-:-:S04]  /*59d0*/  @P1 LOP3.LUT R3, R3, R2, RZ, 0x3c, !PT ;  /* 0x0000000203031212 */ /* 0x010fc800078e3cff */
        /* <DEDUP_REMOVED lines=110> */
[----:B------:R0:W3:Y:S04]  /*60c0*/  @P0 LDG.E.U16 R10, desc[UR10][R2.64] ;  /* 0x0000000a020a0981 */ /* 0x0000e8000c1e1500 */
[----:B------:R-:W0:Y:S04]  /*60d0*/  LDL R2, [R1+0x620] ;  /* 0x0006200001027983 */ /* 0x000e280000100800 */
[----:B------:R-:W0:Y:S01]  /*60e0*/  LDL R3, [R1+0x624] ;  /* 0x0006240001037983 */ /* 0x000e220000100800 */
[----:B------:R-:W-:Y:S02]  /*60f0*/  ISETP.GT.AND P2, PT, R0, 0x19, PT ;  /* 0x000000190000780c */ /* 0x000fe40003f44270 */
[----:B------:R-:W-:-:S11]  /*6100*/  PRMT R7, RZ, 0x7610, R7 ;  /* 0x00007610ff077816 */ /* 0x000fd60000000007 */
[----:B0-----:R-:W-:-:S04]  /*6110*/  @P2 LOP3.LUT R3, R3, R2, RZ, 0x3c, !PT ;  /* 0x0000000203032212 */ /* 0x001fc800078e3cff */
        /* <DEDUP_REMOVED lines=76> */
[----:B----4-:R-:W-:-:S11]  /*65e0*/  PRMT R7, RZ, 0x7610, R7 ;  /* 0x00007610ff077816 */ /* 0x010fd60000000007 */
[----:B0-----:R-:W-:-:S04]  /*65f0*/  @P1 LOP3.LUT R3, R3, R2, RZ, 0x3c, !PT ;  /* 0x0000000203031212 */ /* 0x001fc800078e3cff */
        /* <DEDUP_REMOVED lines=68> */
[----:B---3--:R-:W-:-:S02]  /*6a40*/  PRMT R8, RZ, 0x7610, R8 ;  /* 0x00007610ff087816 */ /* 0x008fc40000000008 */
[----:B----4-:R-:W-:-:S04]  /*6a50*/  @P2 LOP3.LUT R3, R3, R2, RZ, 0x3c, !PT ;  /* 0x0000000203032212 */ /* 0x010fc800078e3cff */
        /* <DEDUP_REMOVED lines=788> */
[----:B---3--:R0:W-:Y:S04]  /*9ba0*/  STL [R1], R15 ;  /* 0x0000000f01007387 */ /* 0x0081e80000100800 */
[----:B0-----:R-:W3:Y:S04]  /*9bb0*/  LDL.LU R15, [R1+0x10b8] ;  /* 0x0010b800010f7983 */ /* 0x001ee80000300800 */
[----:B------:R-:W2:Y:S04]  /*9bc0*/  LDL R2, [R1+0x320] ;  /* 0x0003200001027983 */ /* 0x000ea80000100800 */
[----:B------:R-:W2:Y:S01]  /*9bd0*/  LDL R3, [R1+0x324] ;  /* 0x0003240001037983 */ /* 0x000ea20000100800 */
[----:B----4-:R-:W-:-:S02]  /*9be0*/  PRMT R25, RZ, 0x7610, R25 ;  /* 0x00007610ff197816 */ /* 0x010fc40000000019 */
        /* <DEDUP_REMOVED lines=11> */
[----:B------:R0:W4:Y:S04]  /*9ca0*/  @P0 LDG.E.U16 R26, desc[UR10][R2.64] ;  /* 0x0000000a021a0981 */ /* 0x000128000c1e1500 */
        /* <DEDUP_REMOVED lines=15> */
[----:B------:R0:W2:Y:S02]  /*9da0*/  @P0 LDG.E.U16 R13, desc[UR10][R2.64] ;  /* 0x0000000a020d0981 */ /* 0x0000a4000c1e1500 */
[----:B0-----:R-:W0:Y:S02]  /*9db0*/  S2R R2, SR_TID.X ;  /* 0x0000000000027919 */ /* 0x001e240000002100 */
[----:B------:R-:W3:Y:S01]  /*9dc0*/  LDL R3, [R1+0x304] ;  /* 0x0003040001037983 */ /* 0x000ee20000100800 */
[----:B0-----:R-:W-:-:S04]  /*9dd0*/  LOP3.LUT R2, R2, 0x7f, RZ, 0xc0, !PT ;  /* 0x0000007f02027812 */ /* 0x001fc800078ec0ff */
[----:B------:R-:W-:Y:S01]  /*9de0*/  ISETP.GE.AND P0, PT, R2, R0, PT ;  /* 0x000000000200720c */ /* 0x000fe20003f06270 */
[----:B--2---:R0:W-:Y:S04]  /*9df0*/  STL [R1+0x10b4], R13 ;  /* 0x0010b40d01007387 */ /* 0x0041e80000100800 */
[----:B------:R-:W3:Y:S01]  /*9e00*/  LDL R2, [R1+0x300] ;  /* 0x0003000001027983 */ /* 0x000ee20000100800 */
[C---:B------:R-:W-:Y:S02]  /*9e10*/  ISETP.GT.AND P1, PT, R0.reuse, 0x7d, PT ;  /* 0x0000007d0000780c */ /* 0x040fe40003f24270 */
[----:B------:R-:W-:Y:S02]  /*9e20*/  PRMT R23, RZ, 0x7610, R23 ;  /* 0x00007610ff177816 */ /* 0x000fe40000000017 */
[----:B------:R-:W-:Y:S01]  /*9e30*/  ISETP.GT.AND P2, PT, R0, 0x7e, PT ;  /* 0x0000007e0000780c */ /* 0x000fe20003f44270 */
[----:B0-----:R-:W2:Y:S08]  /*9e40*/  LDL R13, [R1+0x2f4] ;  /* 0x0002f400010d7983 */ /* 0x001eb00000100800 */
[----:B---3--:R-:W-:-:S04]  /*9e50*/  @P1 LOP3.LUT R3, R3, R2, RZ, 0x3c, !PT ;  /* 0x0000000203031212 */ /* 0x008fc800078e3cff */
[----:B------:R-:W-:-:S04]  /*9e60*/  @P1 LOP3.LUT R2, R3, R2, RZ, 0x3c, !PT ;  /* 0x0000000203021212 */ /* 0x000fc800078e3cff */
[----:B------:R-:W-:-:S05]  /*9e70*/  @P1 LOP3.LUT R3, R3, R2, RZ, 0x3c, !PT ;  /* 0x0000000203031212 */ /* 0x000fca00078e3cff */
[----:B------:R0:W3:Y:S04]  /*9e80*/  @P1 LDG.E.U16 R23, desc[UR10][R2.64] ;  /* 0x0000000a02171981 */ /* 0x0000e8000c1e1500 */
[----:B------:R-:W0:Y:S04]  /*9e90*/  LDL R2, [R1+0x2f8] ;  /* 0x0002f80001027983 */ /* 0x000e280000100800 */
[----:B------:R-:W0:Y:S01]  /*9ea0*/  LDL R3, [R1+0x2fc] ;  /* 0x0002fc0001037983 */ /* 0x000e220000100800 */
[----:B------:R-:W-:Y:S02]  /*9eb0*/  PRMT R22, RZ, 0x7610, R22 ;  /* 0x00007610ff167816 */ /* 0x000fe40000000016 */
[----:B0-----:R-:W-:-:S04]  /*9ec0*/  @P2 LOP3.LUT R3, R3, R2, RZ, 0x3c, !PT ;  /* 0x0000000203032212 */ /* 0x001fc800078e3cff */
[----:B------:R-:W-:-:S04]  /*9ed0*/  @P2 LOP3.LUT R2, R3, R2, RZ, 0x3c, !PT ;  /* 0x0000000203022212 */ /* 0x000fc800078e3cff */
[----:B------:R-:W-:-:S05]  /*9ee0*/  @P2 LOP3.LUT R3, R3, R2, RZ, 0x3c, !PT ;  /* 0x0000000203032212 */ /* 0x000fca00078e3cff */
[----:B------:R2:W3:Y:S04]  /*9ef0*/  @P2 LDG.E.U16 R22, desc[UR10][R2.64] ;  /* 0x0000000a02162981 */ /* 0x0004e8000c1e1500 */
[----:B------:R-:W4:Y:S01]  /*9f00*/  LDL R3, [R1+0x2f0] ;  /* 0x0002f00001037983 */ /* 0x000f220000100800 */
[----:B------:R-:W-:Y:S02]  /*9f10*/  ISETP.GT.AND P3, PT, R0, 0x7f, PT ;  /* 0x0000007f0000780c */ /* 0x000fe40003f64270 */
[----:B------:R-:W-:Y:S01]  /*9f20*/  PRMT R21, RZ, 0x7610, R21 ;  /* 0x00007610ff157816 */ /* 0x000fe20000000015 */
[----:B------:R-:W4:Y:S10]  /*9f30*/  LDL R0, [R1+0x2ec] ;  /* 0x0002ec0001007983 */ /* 0x000f340000100800 */
[----:B--2---:R-:W-:Y:S01]  /*9f40*/  @P3 IMAD.MOV.U32 R2, RZ, RZ, R13 ;  /* 0x000000ffff023224 */ /* 0x004fe200078e000d */
[----:B---3--:R0:W-:Y:S01]  /*9f50*/  STL [R1+0x1094], R22 ;  /* 0x0010941601007387 */ /* 0x0081e20000100800 */
[----:B------:R-:W-:-:S03]  /*9f60*/  PRMT R20, RZ, 0x7610, R20 ;  /* 0x00007610ff147816 */ /* 0x000fc60000000014 */
[----:B------:R-:W2:Y:S04]  /*9f70*/  LDL R13, [R1+0x2dc] ;  /* 0x0002dc00010d7983 */ /* 0x000ea80000100800 */
[----:B0-----:R-:W3:Y:S04]  /*9f80*/  LDL R22, [R1+0x2e8] ;  /* 0x0002e80001167983 */ /* 0x001ee80000100800 */
[----:B----4-:R0:W4:Y:S02]  /*9f90*/  @P3 LDG.E.U16 R21, desc[UR10][R2.64] ;  /* 0x0000000a02153981 */ /* 0x010124000c1e1500 */
[----:B0-----:R-:W-:Y:S01]  /*9fa0*/  @!P0 IMAD.MOV.U32 R2, RZ, RZ, R0 ;  /* 0x000000ffff028224 */ /* 0x001fe200078e0000 */
[----:B------:R-:W-:Y:S01]  /*9fb0*/  BAR.SYNC.DEFER_BLOCKING 0x0 ;  /* 0x0000000000007b1d */ /* 0x000fe20000010000 */
[----:B---3--:R-:W-:-:S05]  /*9fc0*/  @!P0 IMAD.MOV.U32 R3, RZ, RZ, R22 ;  /* 0x000000ffff038224 */ /* 0x008fca00078e0016 */
[----:B----4-:R0:W-:Y:S04]  /*9fd0*/  STL [R1+0x1078], R21 ;  /* 0x0010781501007387 */ /* 0x0101e80000100800 */
[----:B------:R1:W3:Y:S01]  /*9fe0*/  @!P0 LDG.E.U16 R20, desc[UR10][R2.64] ;  /* 0x0000000a02148981 */ /* 0x0002e2000c1e1500 */
[----:B------:R-:W-:-:S03]  /*9ff0*/  PRMT R19, RZ, 0x7610, R19 ;  /* 0x00007610ff137816 */ /* 0x000fc60000000013 */
[----:B------:R-:W4:Y:S04]  /*a000*/  LDL R22, [R1+0x6ec] ;  /* 0x0006ec0001167983 */ /* 0x000f280000100800 */
[----:B0-----:R-:W2:Y:S04]  /*a010*/  LDL R21, [R1+0x2d0] ;  /* 0x0002d00001157983 */ /* 0x001ea80000100800 */
[----:B------:R-:W1:Y:S04]  /*a020*/  LDL R2, [R1+0x2e0] ;  /* 0x0002e00001027983 */ /* 0x000e680000100800 */
[----:B------:R-:W1:Y:S04]  /*a030*/  LDL R3, [R1+0x2e4] ;  /* 0x0002e40001037983 */ /* 0x000e680000100800 */
[----:B------:R-:W2:Y:S01]  /*a040*/  LDL R0, [R1+0x6f4] ;  /* 0x0006f40001007983 */ /* 0x000ea20000100800 */
[----:B-1----:R-:W-:-:S04]  /*a050*/  @!P0 LOP3.LUT R3, R3, R2, RZ, 0x3c, !PT ;  /* 0x0000000203038212 */ /* 0x002fc800078e3cff */
[----:B------:R-:W-:-:S04]  /*a060*/  @!P0 LOP3.LUT R2, R3, R2, RZ, 0x3c, !PT ;  /* 0x0000000203028212 */ /* 0x000fc800078e3cff */
[----:B------:R-:W-:-:S05]  /*a070*/  @!P0 LOP3.LUT R3, R3, R2, RZ, 0x3c, !PT ;  /* 0x0000000203038212 */ /* 0x000fca00078e3cff */
[----:B------:R-:W2:Y:S04]  /*a080*/  @!P0 LDG.E.U16 R19, desc[UR10][R2.64] ;  /* 0x0000000a02138981 */ /* 0x000ea8000c1e1500 */
[----:B---3--:R0:W-:Y:S04]  /*a090*/  STL [R1+0x107c], R20 ;  /* 0x00107c1401007387 */ /* 0x0081e80000100800 */
[----:B0-----:R-:W3:Y:S04]  /*a0a0*/  LDL R20, [R1+0x2d8] ;  /* 0x0002d80001147983 */ /* 0x001ee80000100800 */
[----:B--2---:R0:W-:Y:S04]  /*a0b0*/  STL [R1+0x1080], R19 ;  /* 0x0010801301007387 */ /* 0x0041e80000100800 */
[----:B0-----:R-:W2:Y:S01]  /*a0c0*/  LDL R19, [R1+0x2d4] ;  /* 0x0002d40001137983 */ /* 0x001ea20000100800 */
[----:B------:R-:W-:Y:S01]  /*a0d0*/  PRMT R18, RZ, 0x7610, R18 ;  /* 0x00007610ff127816 */ /* 0x000fe20000000012 */
[----:B------:R-:W-:-:S02]  /*a0e0*/  @!P0 IMAD.MOV.U32 R2, RZ, RZ, R13 ;  /* 0x000000ffff028224 */ /* 0x000fc400078e000d */
[----:B---3--:R-:W-:Y:S01]  /*a0f0*/  @!P0 IMAD.MOV.U32 R3, RZ, RZ, R20 ;  /* 0x000000ffff038224 */ /* 0x008fe200078e0014 */
[----:B------:R-:W-:Y:S01]  /*a100*/  PRMT R17, RZ, 0x7610, R17 ;  /* 0x00007610ff117816 */ /* 0x000fe20000000011 */
[----:B------:R-:W3:Y:S04]  /*a110*/  LDL R20, [R1+0x2cc] ;  /* 0x0002cc0001147983 */ /* 0x000ee80000100800 */
[----:B------:R4:W3:Y:S01]  /*a120*/  @!P0 LDG.E.U16 R18, desc[UR10][R2.64] ;  /* 0x0000000a02128981 */ /* 0x0008e2000c1e1500 */
[----:B------:R-:W-:-:S03]  /*a130*/  PRMT R16, RZ, 0x7610, R16 ;  /* 0x00007610ff107816 */ /* 0x000fc60000000010 */
[----:B------:R-:W3:Y:S01]  /*a140*/  LDL R13, [R1+0x6fc] ;  /* 0x0006fc00010d7983 */ /* 0x000ee20000100800 */
[----:B----4-:R-:W-:Y:S02]  /*a150*/  @!P0 IMAD.MOV.U32 R2, RZ, RZ, R22 ;  /* 0x000000ffff028224 */ /* 0x010fe400078e0016 */
[----:B--2---:R-:W-:-:S05]  /*a160*/  @!P0 IMAD.MOV.U32 R3, RZ, RZ, R19 ;  /* 0x000000ffff038224 */ /* 0x004fca00078e0013 */
[----:B------:R0:W2:Y:S02]  /*a170*/  @!P0 LDG.E.U16 R17, desc[UR10][R2.64] ;  /* 0x0000000a02118981 */ /* 0x0000a4000c1e1500 */
[----:B0-----:R-:W-:Y:S02]  /*a180*/  @!P0 IMAD.MOV.U32 R2, RZ, RZ, R0 ;  /* 0x000000ffff028224 */ /* 0x001fe400078e0000 */
[----:B------:R-:W-:-:S05]  /*a190*/  @!P0 IMAD.MOV.U32 R3, RZ, RZ, R21 ;  /* 0x000000ffff038224 */ /* 0x000fca00078e0015 */
[----:B------:R-:W4:Y:S04]  /*a1a0*/  @!P0 LDG.E.U16 R16, desc[UR10][R2.64] ;  /* 0x0000000a02108981 */ /* 0x000f28000c1e1500 */
[----:B---3--:R0:W-:Y:S01]  /*a1b0*/  STL [R1+0x1084], R18 ;  /* 0x0010841201007387 */ /* 0x0081e20000100800 */
[----:B------:R-:W1:Y:S01]  /*a1c0*/  S2R R0, SR_TID.X ;  /* 0x0000000000007919 */ /* 0x000e620000002100 */
[----:B------:R-:W3:Y:S02]  /*a1d0*/  S2UR UR5, SR_CgaCtaId ;  /* 0x00000000000579c3 */ /* 0x000ee40000008800 */
[----:B--2---:R2:W-:Y:S04]  /*a1e0*/  STL [R1+0x1088], R17 ;  /* 0x0010881101007387 */ /* 0x0045e80000100800 */
[----:B------:R-:W3:Y:S04]  /*a1f0*/  LDL R19, [R1+0x2c8] ;  /* 0x0002c80001137983 */ /* 0x000ee80000100800 */
[----:B0-----:R-:W3:Y:S04]  /*a200*/  LDL R18, [R1+0x704] ;  /* 0x0007040001127983 */ /* 0x001ee80000100800 */
[----:B----4-:R0:W-:Y:S04]  /*a210*/  STL [R1+0x108c], R16 ;  /* 0x00108c1001007387 */ /* 0x0101e80000100800 */
[----:B--2---:R-:W2:Y:S04]  /*a220*/  LDL R17, [R1+0x2c4] ;  /* 0x0002c40001117983 */ /* 0x004ea80000100800 */
[----:B0-----:R-:W4:Y:S01]  /*a230*/  LDL R16, [R1+0x70c] ;  /* 0x00070c0001107983 */ /* 0x001f220000100800 */
[----:B------:R-:W-:Y:S01]  /*a240*/  UMOV UR4, 0x400 ;  /* 0x0000040000047882 */ /* 0x000fe20000000000 */
[----:B-1----:R-:W-:Y:S01]  /*a250*/  LOP3.LUT R0, R0, 0x1ff, RZ, 0xc0, !PT ;  /* 0x000001ff00007812 */ /* 0x002fe200078ec0ff */
[----:B---3--:R-:W-:Y:S01]  /*a260*/  ULEA UR4, UR5, UR4, 0x18 ;  /* 0x0000000405047291 */ /* 0x008fe2000f8ec0ff */
[----:B------:R-:W-:Y:S01]  /*a270*/  PRMT R15, RZ, 0x7610, R15 ;  /* 0x00007610ff0f7816 */ /* 0x000fe2000000000f */
[----:B------:R-:W-:-:S02]  /*a280*/  @!P0 IMAD.MOV.U32 R2, RZ, RZ, R13 ;  /* 0x000000ffff028224 */ /* 0x000fc400078e000d */
[----:B------:R-:W-:Y:S01]  /*a290*/  IMAD.SHL.U32 R0, R0, 0x2, RZ ;  /* 0x0000000200007824 */ /* 0x000fe200078e00ff */
[----:B------:R-:W3:Y:S01]  /*a2a0*/  LDL R13, [R1+0x714] ;  /* 0x00071400010d7983 */ /* 0x000ee20000100800 */
[----:B------:R-:W-:-:S03]  /*a2b0*/  @!P0 IMAD.MOV.U32 R3, RZ, RZ, R20 ;  /* 0x000000ffff038224 */ /* 0x000fc600078e0014 */
[----:B------:R0:W-:Y:S04]  /*a2c0*/  STS.U16 [R0+UR4], R14 ;  /* 0x0000000e00007988 */ /* 0x0001e80008000404 */
[----:B------:R1:W3:Y:S04]  /*a2d0*/  @!P0 LDG.E.U16 R15, desc[UR10][R2.64] ;  /* 0x0000000a020f8981 */ /* 0x0002e8000c1e1500 */
[----:B------:R1:W-:Y:S01]  /*a2e0*/  STS.U16 [R0+UR4+0x2000], R12 ;  /* 0x0020000c00007988 */ /* 0x0003e20008000404 */
[----:B0-----:R-:W-:-:S03]  /*a2f0*/  PRMT R14, RZ, 0x7610, R14 ;  /* 0x00007610ff0e7816 */ /* 0x001fc6000000000e */
[----:B------:R-:W3:Y:S01]  /*a300*/  LDL R20, [R1+0x2c0] ;  /* 0x0002c00001147983 */ /* 0x000ee20000100800 */
[----:B-1----:R-:W-:Y:S01]  /*a310*/  PRMT R12, RZ, 0x7610, R12 ;  /* 0x00007610ff0c7816 */ /* 0x002fe2000000000c */
[----:B------:R-:W-:Y:S02]  /*a320*/  @!P0 IMAD.MOV.U32 R3, RZ, RZ, R19 ;  /* 0x000000ffff038224 */ /* 0x000fe400078e0013 */
[----:B------:R-:W-:-:S05]  /*a330*/  @!P0 IMAD.MOV.U32 R2, RZ, RZ, R18 ;  /* 0x000000ffff028224 */ /* 0x000fca00078e0012 */
[----:B------:R2:W3:Y:S02]  /*a340*/  @!P0 LDG.E.U16 R14, desc[UR10][R2.64] ;  /* 0x0000000a020e8981 */ /* 0x0004e4000c1e1500 */
[----:B--2---:R-:W-:Y:S02]  /*a350*/  @!P0 IMAD.MOV.U32 R3, RZ, RZ, R17 ;  /* 0x000000ffff038224 */ /* 0x004fe400078e0011 */
[----:B----4-:R-:W-:-:S05]  /*a360*/  @!P0 IMAD.MOV.U32 R2, RZ, RZ, R16 ;  /* 0x000000ffff028224 */ /* 0x010fca00078e0010 */
[----:B------:R-:W2:Y:S04]  /*a370*/  @!P0 LDG.E.U16 R12, desc[UR10][R2.64] ;  /* 0x0000000a020c8981 */ /* 0x000ea8000c1e1500 */
[----:B---3--:R0:W-:Y:S04]  /*a380*/  STL [R1+0x1090], R15 ;  /* 0x0010900f01007387 */ /* 0x0081e80000100800 */
[----:B------:R-:W3:Y:S04]  /*a390*/  LDL R19, [R1+0x6e8] ;  /* 0x0006e80001137983 */ /* 0x000ee80000100800 */
[----:B------:R-:W4:Y:S04]  /*a3a0*/  LDL R18, [R1+0x71c] ;  /* 0x00071c0001127983 */ /* 0x000f280000100800 */
[----:B------:R1:W-:Y:S04]  /*a3b0*/  STL [R1+0x1098], R14 ;  /* 0x0010980e01007387 */ /* 0x0003e80000100800 */
[----:B------:R-:W3:Y:S04]  /*a3c0*/  LDL R17, [R1+0x6f0] ;  /* 0x0006f00001117983 */ /* 0x000ee80000100800 */
[----:B------:R-:W3:Y:S04]  /*a3d0*/  LDL R16, [R1+0x734] ;  /* 0x0007340001107983 */ /* 0x000ee80000100800 */
[----:B--2---:R-:W-:Y:S04]  /*a3e0*/  STL [R1+0x109c], R12 ;  /* 0x00109c0c01007387 */ /* 0x004fe80000100800 */
[----:B0-----:R-:W2:Y:S04]  /*a3f0*/  LDL R15, [R1+0x6f8] ;  /* 0x0006f800010f7983 */ /* 0x001ea80000100800 */
[----:B-1----:R-:W2:Y:S01]  /*a400*/  LDL R14, [R1+0x730] ;  /* 0x00073000010e7983 */ /* 0x002ea20000100800 */
[----:B------:R-:W-:-:S03]  /*a410*/  @!P0 IMAD.MOV.U32 R2, RZ, RZ, R13 ;  /* 0x000000ffff028224 */ /* 0x000fc600078e000d */
[----:B------:R0:W-:Y:S01]  /*a420*/  STS.U16 [R0+UR4+0x4000], R11 ;  /* 0x0040000b00007988 */ /* 0x0001e20008000404 */
[----:B------:R-:W-:-:S03]  /*a430*/  @!P0 IMAD.MOV.U32 R3, RZ, RZ, R20 ;  /* 0x000000ffff038224 */ /* 0x000fc600078e0014 */
[----:B------:R1:W-:Y:S04]  /*a440*/  STS.U16 [R0+UR4+0x6000], R10 ;  /* 0x0060000a00007988 */ /* 0x0003e80008000404 */
[----:B------:R4:W-:Y:S01]  /*a450*/  STS.U16 [R0+UR4+0x8000], R9 ;  /* 0x0080000900007988 */ /* 0x0009e20008000404 */
[----:B0-----:R-:W-:-:S03]  /*a460*/  PRMT R11, RZ, 0x7610, R11 ;  /* 0x00007610ff0b7816 */ /* 0x001fc6000000000b */
[----:B------:R0:W-:Y:S01]  /*a470*/  STS.U16 [R0+UR4+0xa000], R8 ;  /* 0x00a0000800007988 */ /* 0x0001e20008000404 */
[----:B-1----:R-:W-:-:S03]  /*a480*/  PRMT R10, RZ, 0x7610, R10 ;  /* 0x00007610ff0a7816 */ /* 0x002fc6000000000a */
[----:B------:R1:W2:Y:S01]  /*a490*/  @!P0 LDG.E.U16 R11, desc[UR10][R2.64] ;  /* 0x0000000a020b8981 */ /* 0x0002a2000c1e1500 */
[----:B----4-:R-:W-:-:S03]  /*a4a0*/  PRMT R9, RZ, 0x7610, R9 ;  /* 0x00007610ff097816 */ /* 0x010fc60000000009 */
[----:B------:R-:W4:Y:S04]  /*a4b0*/  LDL R13, [R1+0x700] ;  /* 0x00070000010d7983 */ /* 0x000f280000100800 */
[----:B------:R-:W4:Y:S01]  /*a4c0*/  LDL R12, [R1+0x72c] ;  /* 0x00072c00010c7983 */ /* 0x000f220000100800 */
[----:B-1----:R-:W-:Y:S02]  /*a4d0*/  @!P0 IMAD.MOV.U32 R2, RZ, RZ, R18 ;  /* 0x000000ffff028224 */ /* 0x002fe400078e0012 */
[----:B---3--:R-:W-:-:S05]  /*a4e0*/  @!P0 IMAD.MOV.U32 R3, RZ, RZ, R19 ;  /* 0x000000ffff038224 */ /* 0x008fca00078e0013 */
[----:B------:R1:W3:Y:S01]  /*a4f0*/  @!P0 LDG.E.U16 R10, desc[UR10][R2.64] ;  /* 0x0000000a020a8981 */ /* 0x0002e2000c1e1500 */
[----:B0-----:R-:W-:Y:S01]  /*a500*/  PRMT R8, RZ, 0x7610, R8 ;  /* 0x00007610ff087816 */ /* 0x001fe20000000008 */
[----:B-1----:R-:W-:Y:S02]  /*a510*/  @!P0 IMAD.MOV.U32 R3, RZ, RZ, R17 ;  /* 0x000000ffff038224 */ /* 0x002fe400078e0011 */
[----:B------:R-:W-:-:S05]  /*a520*/  @!P0 IMAD.MOV.U32 R2, RZ, RZ, R16 ;  /* 0x000000ffff028224 */ /* 0x000fca00078e0010 */
[----:B------:R2:W3:Y:S02]  /*a530*/  @!P0 LDG.E.U16 R9, desc[UR10][R2.64] ;  /* 0x0000000a02098981 */ /* 0x0004e4000c1e1500 */
[----:B--2---:R-:W-:Y:S02]  /*a540*/  @!P0 IMAD.MOV.U32 R3, RZ, RZ, R15 ;  /* 0x000000ffff038224 */ /* 0x004fe400078e000f */
[----:B------:R-:W-:-:S05]  /*a550*/  @!P0 IMAD.MOV.U32 R2, RZ, RZ, R14 ;  /* 0x000000ffff028224 */ /* 0x000fca00078e000e */
[----:B------:R4:W2:Y:S04]  /*a560*/  @!P0 LDG.E.U16 R8, desc[UR10][R2.64] ;  /* 0x0000000a02088981 */ /* 0x0008a8000c1e1500 */
[----:B------:R0:W-:Y:S02]  /*a570*/  STS.U16 [R0+UR4+0xc000], R7 ;  /* 0x00c0000700007988 */ /* 0x0001e40008000404 */
[----:B0-----:R-:W-:Y:S02]  /*a580*/  PRMT R7, RZ, 0x7610, R7 ;  /* 0x00007610ff077816 */ /* 0x001fe40000000007 */
[----:B------:R-:W-:Y:S01]  /*a590*/  STL [R1+0x10a0], R11 ;  /* 0x0010a00b01007387 */ /* 0x000fe20000100800 */
[----:B----4-:R-:W-:Y:S02]  /*a5a0*/  @!P0 IMAD.MOV.U32 R3, RZ, RZ, R13 ;  /* 0x000000ffff038224 */ /* 0x010fe400078e000d */
[----:B------:R-:W-:-:S05]  /*a5b0*/  @!P0 IMAD.MOV.U32 R2, RZ, RZ, R12 ;  /* 0x000000ffff028224 */ /* 0x000fca00078e000c */
[----:B------:R-:W4:Y:S04]  /*a5c0*/  @!P0 LDG.E.U16 R7, desc[UR10][R2.64] ;  /* 0x0000000a02078981 */ /* 0x000f28000c1e1500 */
[----:B---3--:R-:W-:Y:S04]  /*a5d0*/  STL [R1+0x10a4], R10 ;  /* 0x0010a40a01007387 */ /* 0x008fe80000100800 */
[----:B------:R-:W-:Y:S04]  /*a5e0*/  STL [R1+0x10a8], R9 ;  /* 0x0010a80901007387 */ /* 0x000fe80000100800 */
[----:B--2---:R0:W-:Y:S04]  /*a5f0*/  STL [R1+0x10ac], R8 ;  /* 0x0010ac0801007387 */ /* 0x0041e80000100800 */
[----:B------:R-:W2:Y:S04]  /*a600*/  LDL R20, [R1+0x708] ;  /* 0x0007080001147983 */ /* 0x000ea80000100800 */
[----:B------:R-:W3:Y:S04]  /*a610*/  LDL R13, [R1+0x728] ;  /* 0x00072800010d7983 */ /* 0x000ee80000100800 */
[----:B0-----:R-:W3:Y:S04]  /*a620*/  LDL.LU R8, [R1+0x44] ;  /* 0x0000440001087983 */ /* 0x001ee80000300800 */
[----:B------:R-:W3:Y:S04]  /*a630*/  LDL.LU R9, [R1+0x2a4] ;  /* 0x0002a40001097983 */ /* 0x000ee80000300800 */
        /* <DEDUP_REMOVED lines=8> */
[----:B------:R0:W-:Y:S04]  /*a6c0*/  STS.U16 [R0+UR4+0xe000], R6 ;  /* 0x00e0000600007988 */ /* 0x0001e80008000404 */
[----:B------:R-:W3:Y:S04]  /*a6d0*/  LDL.LU R19, [R1+0xac] ;  /* 0x0000ac0001137983 */ /* 0x000ee80000300800 */
[----:B------:R-:W3:Y:S01]  /*a6e0*/  LDL.LU R21, [R1+0x94] ;  /* 0x0000940001157983 */ /* 0x000ee20000300800 */
[----:B0-----:R-:W-:-:S03]  /*a6f0*/  PRMT R6, RZ, 0x7610, R6 ;  /* 0x00007610ff067816 */ /* 0x001fc60000000006 */
[----:B----4-:R0:W-:Y:S04]  /*a700*/  STL [R1+0x10b0], R7 ;  /* 0x0010b00701007387 */ /* 0x0101e80000100800 */
[----:B0-----:R-:W4:Y:S01]  /*a710*/  LDL.LU R7, [R1+0x5c] ;  /* 0x00005c0001077983 */ /* 0x001f220000300800 */
[----:B--2---:R-:W-:-:S03]  /*a720*/  @!P0 IMAD.MOV.U32 R3, RZ, RZ, R20 ;  /* 0x000000ffff038224 */ /* 0x004fc600078e0014 */
[----:B------:R-:W2:Y:S01]  /*a730*/  LDL.LU R20, [R1+0x78] ;  /* 0x0000780001147983 */ /* 0x000ea20000300800 */
[----:B---3--:R-:W-:-:S03]  /*a740*/  @!P0 IMAD.MOV.U32 R2, RZ, RZ, R13 ;  /* 0x000000ffff028224 */ /* 0x008fc600078e000d */
[----:B------:R-:W3:Y:S04]  /*a750*/  LDL.LU R22, [R1+0x58] ;  /* 0x0000580001167983 */ /* 0x000ee80000300800 */
[----:B------:R-:W2:Y:S04]  /*a760*/  LDL.LU R13, [R1+0x38] ;  /* 0x00003800010d7983 */ /* 0x000ea80000300800 */
[----:B------:R0:W2:Y:S04]  /*a770*/  @!P0 LDG.E.U16 R6, desc[UR10][R2.64] ;  /* 0x0000000a02068981 */ /* 0x0000a8000c1e1500 */
[----:B------:R-:W0:Y:S04]  /*a780*/  LDL R2, [R1+0x710] ;  /* 0x0007100001027983 */ /* 0x000e280000100800 */
[----:B------:R-:W0:Y:S04]  /*a790*/  LDL R3, [R1+0x724] ;  /* 0x0007240001037983 */ /* 0x000e280000100800 */
[----:B------:R1:W-:Y:S02]  /*a7a0*/  STS.U16 [R0+UR4+0x10000], R4 ;  /* 0x0100000400007988 */ /* 0x0003e40008000404 */
[----:B-1----:R-:W-:-:S02]  /*a7b0*/  PRMT R4, RZ, 0x7610, R4 ;  /* 0x00007610ff047816 */ /* 0x002fc40000000004 */
[----:B0-----:R-:W-:-:S04]  /*a7c0*/  @!P0 LOP3.LUT R3, R3, R2, RZ, 0x3c, !PT ;  /* 0x0000000203038212 */ /* 0x001fc800078e3cff */
[----:B------:R-:W-:-:S04]  /*a7d0*/  @!P0 LOP3.LUT R2, R3, R2, RZ, 0x3c, !PT ;  /* 0x0000000203028212 */ /* 0x000fc800078e3cff */
[----:B------:R-:W-:-:S05]  /*a7e0*/  @!P0 LOP3.LUT R3, R3, R2, RZ, 0x3c, !PT ;  /* 0x0000000203038212 */ /* 0x000fca00078e3cff */
        /* <DEDUP_REMOVED lines=9> */
[----:B------:R-:W2:Y:S04]  /*a880*/  LDL.LU R2, [R1+0x8c] ;  /* 0x00008c0001027983 */ /* 0x000ea80000300800 */
[----:B------:R-:W2:Y:S04]  /*a890*/  LDL.LU R3, [R1+0x70] ;  /* 0x0000700001037983 */ /* 0x000ea80000300800 */
[----:B----4-:R-:W-:Y:S04]  /*a8a0*/  STS.U16 [R0+UR4+0x18000], R7 ;  /* 0x0180000700007988 */ /* 0x010fe80008000404 */
[----:B------:R-:W-:Y:S04]  /*a8b0*/  STS.U16 [R0+UR4+0x1a000], R8 ;  /* 0x01a0000800007988 */ /* 0x000fe80008000404 */
[----:B------:R-:W-:Y:S04]  /*a8c0*/  STS.U16 [R0+UR4+0x1c000], R29 ;  /* 0x01c0001d00007988 */ /* 0x000fe80008000404 */
[----:B------:R-:W-:Y:S04]  /*a8d0*/  STS.U16 [R0+UR4+0x1e000], R27 ;  /* 0x01e0001b00007988 */ /* 0x000fe80008000404 */
[----:B--2---:R0:W-:Y:S04]  /*a8e0*/  STS.U16 [R0+UR4+0x16000], R3 ;  /* 0x0160000300007988 */ /* 0x0041e80008000404 */
[----:B------:R-:W-:Y:S01]  /*a8f0*/  STS.U16 [R0+UR4+0x14000], R2 ;  /* 0x0140000200007988 */ /* 0x000fe20008000404 */
[----:B0-----:R-:W-:-:S05]  /*a900*/  LOP3.LUT R3, R0, 0x10, RZ, 0x3c, !PT ;  /* 0x0000001000037812 */ /* 0x001fca00078e3cff */
[----:B------:R0:W-:Y:S04]  /*a910*/  STS.U16 [R3+UR4+0x14400], R21 ;  /* 0x0144001503007988 */ /* 0x0001e80008000404 */
[----:B------:R1:W-:Y:S04]  /*a920*/  STS.U16 [R3+UR4+0x400], R9 ;  /* 0x0004000903007988 */ /* 0x0003e80008000404 */
[----:B0-----:R-:W2:Y:S04]  /*a930*/  LDL.LU R21, [R1+0x2b4] ;  /* 0x0002b40001157983 */ /* 0x001ea80000300800 */
[----:B------:R0:W-:Y:S04]  /*a940*/  STS.U16 [R3+UR4+0x2400], R10 ;  /* 0x0024000a03007988 */ /* 0x0001e80008000404 */
[----:B-1----:R-:W4:Y:S04]  /*a950*/  LDL.LU R9, [R1+0x290] ;  /* 0x0002900001097983 */ /* 0x002f280000300800 */
[----:B------:R1:W-:Y:S04]  /*a960*/  STS.U16 [R3+UR4+0xa400], R15 ;  /* 0x00a4000f03007988 */ /* 0x0003e80008000404 */
[----:B0-----:R-:W4:Y:S04]  /*a970*/  LDL.LU R10, [R1+0x270] ;  /* 0x00027000010a7983 */ /* 0x001f280000300800 */
[----:B-1----:R-:W4:Y:S04]  /*a980*/  LDL.LU R15, [R1+0x25c] ;  /* 0x00025c00010f7983 */ /* 0x002f280000300800 */
[----:B------:R0:W-:Y:S04]  /*a990*/  STS.U16 [R3+UR4+0xc400], R16 ;  /* 0x00c4001003007988 */ /* 0x0001e80008000404 */
[----:B------:R1:W-:Y:S04]  /*a9a0*/  STS.U16 [R3+UR4+0xe400], R17 ;  /* 0x00e4001103007988 */ /* 0x0003e80008000404 */
[----:B------:R3:W-:Y:S04]  /*a9b0*/  STS.U16 [R3+UR4+0x10400], R18 ;  /* 0x0104001203007988 */ /* 0x0007e80008000404 */
[----:B0-----:R-:W4:Y:S04]  /*a9c0*/  LDL.LU R16, [R1+0x244] ;  /* 0x0002440001107983 */ /* 0x001f280000300800 */
[----:B-1----:R-:W4:Y:S04]  /*a9d0*/  LDL.LU R17, [R1+0x228] ;  /* 0x0002280001117983 */ /* 0x002f280000300800 */
[----:B------:R0:W-:Y:S04]  /*a9e0*/  STS.U16 [R3+UR4+0x12400], R19 ;  /* 0x0124001303007988 */ /* 0x0001e80008000404 */
[----:B---3--:R-:W3:Y:S04]  /*a9f0*/  LDL.LU R18, [R1+0x204] ;  /* 0x0002040001127983 */ /* 0x008ee80000300800 */
[----:B------:R1:W-:Y:S04]  /*aa00*/  STS.U16 [R3+UR4+0x16400], R20 ;  /* 0x0164001403007988 */ /* 0x0003e80008000404 */
[----:B0-----:R-:W3:Y:S04]  /*aa10*/  LDL.LU R19, [R1+0x1dc] ;  /* 0x0001dc0001137983 */ /* 0x001ee80000300800 */
[----:B------:R-:W3:Y:S04]  /*aa20*/  LDL.LU R29, [R1+0x1c8] ;  /* 0x0001c800011d7983 */ /* 0x000ee80000300800 */
[----:B------:R0:W-:Y:S04]  /*aa30*/  STS.U16 [R3+UR4+0x1a400], R13 ;  /* 0x01a4000d03007988 */ /* 0x0001e80008000404 */
[----:B-1----:R-:W3:Y:S04]  /*aa40*/  LDL.LU R20, [R1+0x1b0] ;  /* 0x0001b00001147983 */ /* 0x002ee80000300800 */
[----:B0-----:R-:W3:Y:S04]  /*aa50*/  LDL.LU R13, [R1+0xa4] ;  /* 0x0000a400010d7983 */ /* 0x001ee80000300800 */
[----:B------:R0:W-:Y:S04]  /*aa60*/  STS.U16 [R3+UR4+0x18400], R22 ;  /* 0x0184001603007988 */ /* 0x0001e80008000404 */
[----:B0-----:R-:W3:Y:S04]  /*aa70*/  LDL.LU R22, [R1+0x7c] ;  /* 0x00007c0001167983 */ /* 0x001ee80000300800 */
[----:B------:R0:W-:Y:S02]  /*aa80*/  STS.U16 [R3+UR4+0x4400], R11 ;  /* 0x0044000b03007988 */ /* 0x0001e40008000404 */
[----:B0-----:R-:W0:Y:S02]  /*aa90*/  S2R R11, SR_TID.X ;  /* 0x00000000000b7919 */ /* 0x001e240000002100 */
[----:B------:R-:W-:Y:S04]  /*aaa0*/  STS.U16 [R3+UR4+0x1e400], R25 ;  /* 0x01e4001903007988 */ /* 0x000fe80008000404 */
[----:B------:R1:W-:Y:S04]  /*aab0*/  STS.U16 [R3+UR4+0x6400], R12 ;  /* 0x0064000c03007988 */ /* 0x0003e80008000404 */
[----:B------:R1:W-:Y:S04]  /*aac0*/  STS.U16 [R3+UR4+0x8400], R14 ;  /* 0x0084000e03007988 */ /* 0x0003e80008000404 */
[----:B------:R0:W-:Y:S04]  /*aad0*/  STS.U16 [R3+UR4+0x1c400], R28 ;  /* 0x01c4001c03007988 */ /* 0x0001e80008000404 */
[----:B-1----:R-:W3:Y:S04]  /*aae0*/  LDL.LU R12, [R1+0x54] ;  /* 0x00005400010c7983 */ /* 0x002ee80000300800 */
[----:B------:R-:W3:Y:S01]  /*aaf0*/  LDL.LU R14, [R1+0x40] ;  /* 0x00004000010e7983 */ /* 0x000ee20000300800 */
[----:B0-----:R-:W-:-:S02]  /*ab00*/  LOP3.LUT R25, R11, 0x7, RZ, 0xc0, !PT ;  /* 0x000000070b197812 */ /* 0x001fc400078ec0ff */
[----:B------:R-:W-:Y:S01]  /*ab10*/  SHF.R.U32.HI R2, RZ, 0x1, R11 ;  /* 0x00000001ff027819 */ /* 0x000fe2000001160b */
[----:B------:R-:W-:Y:S02]  /*ab20*/  IMAD.SHL.U32 R3, R11, 0x2, RZ ;  /* 0x000000020b037824 */ /* 0x000fe400078e00ff */
[C---:B------:R-:W-:Y:S01]  /*ab30*/  IMAD R27, R25.reuse, 0x410, RZ ;  /* 0x00000410191b7824 */ /* 0x040fe200078e02ff */
[----:B------:R-:W-:Y:S01]  /*ab40*/  LOP3.LUT R2, R2, 0xe0, RZ, 0xc0, !PT ;  /* 0x000000e002027812 */ /* 0x000fe200078ec0ff */
[----:B------:R-:W-:-:S03]  /*ab50*/  IMAD R25, R25, 0x110, RZ ;  /* 0x0000011019197824 */ /* 0x000fc600078e02ff */
[--C-:B------:R-:W-:Y:S02]  /*ab60*/  LOP3.LUT R2, R2, 0x10, R3.reuse, 0xf8, !PT ;  /* 0x0000001002027812 */ /* 0x100fe400078ef803 */
[----:B------:R-:W-:Y:S02]  /*ab70*/  LOP3.LUT R3, R25, 0x30, R3, 0x78, !PT ;  /* 0x0000003019037812 */ /* 0x000fe400078e7803 */
[----:B------:R-:W-:Y:S02]  /*ab80*/  LOP3.LUT R25, R0, 0x20, RZ, 0x3c, !PT ;  /* 0x0000002000197812 */ /* 0x000fe400078e3cff */
[----:B------:R-:W-:-:S03]  /*ab90*/  LOP3.LUT R2, R27, R2, RZ, 0x3c, !PT ;  /* 0x000000021b027212 */ /* 0x000fc600078e3cff */
[----:B--2---:R0:W-:Y:S04]  /*aba0*/  STS.U16 [R25+UR4+0x800], R21 ;  /* 0x0008001519007988 */ /* 0x0041e80008000404 */
[----:B0-----:R-:W2:Y:S04]  /*abb0*/  LDL.LU R21, [R1+0x24] ;  /* 0x0000240001157983 */ /* 0x001ea80000300800 */
[----:B----4-:R-:W-:Y:S04]  /*abc0*/  STS.U16 [R25+UR4+0x2800], R9 ;  /* 0x0028000919007988 */ /* 0x010fe80008000404 */
[----:B------:R0:W-:Y:S04]  /*abd0*/  STS.U16 [R25+UR4+0x6800], R15 ;  /* 0x0068000f19007988 */ /* 0x0001e80008000404 */
[----:B------:R1:W-:Y:S04]  /*abe0*/  STS.U16 [R25+UR4+0x4800], R10 ;  /* 0x0048000a19007988 */ /* 0x0003e80008000404 */
[----:B0-----:R-:W4:Y:S04]  /*abf0*/  LDL.LU R15, [R1+0x2a8] ;  /* 0x0002a800010f7983 */ /* 0x001f280000300800 */
[----:B------:R-:W4:Y:S04]  /*ac00*/  LDL.LU R27, [R1+0x260] ;  /* 0x00026000011b7983 */ /* 0x000f280000300800 */
[----:B------:R-:W4:Y:S04]  /*ac10*/  LDL.LU R7, [R1+0x238] ;  /* 0x0002380001077983 */ /* 0x000f280000300800 */
[----:B------:R-:W4:Y:S04]  /*ac20*/  LDL.LU R8, [R1+0x21c] ;  /* 0x00021c0001087983 */ /* 0x000f280000300800 */
[----:B------:R-:W4:Y:S04]  /*ac30*/  LDL.LU R9, [R1+0x208] ;  /* 0x0002080001097983 */ /* 0x000f280000300800 */
[----:B------:R0:W-:Y:S04]  /*ac40*/  STS.U16 [R25+UR4+0x8800], R16 ;  /* 0x0088001019007988 */ /* 0x0001e80008000404 */
[----:B-1----:R-:W4:Y:S04]  /*ac50*/  LDL.LU R10, [R1+0x1e8] ;  /* 0x0001e800010a7983 */ /* 0x002f280000300800 */
[----:B------:R1:W-:Y:S04]  /*ac60*/  STS.U16 [R25+UR4+0xa800], R17 ;  /* 0x00a8001119007988 */ /* 0x0003e80008000404 */
[----:B0-----:R-:W4:Y:S04]  /*ac70*/  LDL.LU R16, [R1+0x1cc] ;  /* 0x0001cc0001107983 */ /* 0x001f280000300800 */
[----:B---3--:R0:W-:Y:S04]  /*ac80*/  STS.U16 [R25+UR4+0xc800], R18 ;  /* 0x00c8001219007988 */ /* 0x0081e80008000404 */
[----:B-1----:R-:W3:Y:S04]  /*ac90*/  LDL.LU R17, [R1+0x1a4] ;  /* 0x0001a40001117983 */ /* 0x002ee80000300800 */
[----:B------:R1:W-:Y:S04]  /*aca0*/  STS.U16 [R25+UR4+0xe800], R19 ;  /* 0x00e8001319007988 */ /* 0x0003e80008000404 */
[----:B0-----:R-:W3:Y:S04]  /*acb0*/  LDL.LU R18, [R1+0x98] ;  /* 0x0000980001127983 */ /* 0x001ee80000300800 */
[----:B------:R0:W-:Y:S04]  /*acc0*/  STS.U16 [R25+UR4+0x10800], R29 ;  /* 0x0108001d19007988 */ /* 0x0001e80008000404 */
[----:B-1----:R-:W3:Y:S04]  /*acd0*/  LDL.LU R19, [R1+0x80] ;  /* 0x0000800001137983 */ /* 0x002ee80000300800 */
[----:B------:R1:W-:Y:S01]  /*ace0*/  STS.U16 [R25+UR4+0x12800], R20 ;  /* 0x0128001419007988 */ /* 0x0003e20008000404 */
[----:B0-----:R-:W-:-:S03]  /*acf0*/  IMAD.SHL.U32 R29, R11, 0x40, RZ ;  /* 0x000000400b1d7824 */ /* 0x001fc600078e00ff */
[----:B------:R0:W-:Y:S04]  /*ad00*/  STS.U16 [R25+UR4+0x14800], R13 ;  /* 0x0148000d19007988 */ /* 0x0001e80008000404 */
[----:B-1----:R-:W3:Y:S04]  /*ad10*/  LDL.LU R20, [R1+0x64] ;  /* 0x0000640001147983 */ /* 0x002ee80000300800 */
[----:B0-----:R-:W3:Y:S01]  /*ad20*/  LDL.LU R13, [R1+0x3c] ;  /* 0x00003c00010d7983 */ /* 0x001ee20000300800 */
[----:B------:R-:W-:-:S03]  /*ad30*/  LOP3.LUT R29, R3, 0x800, R29, 0xf8, !PT ;  /* 0x00000800031d7812 */ /* 0x000fc600078ef81d */
[----:B------:R-:W3:Y:S04]  /*ad40*/  LDL.LU R3, [R1+0x27c] ;  /* 0x00027c0001037983 */ /* 0x000ee80000300800 */
[----:B------:R0:W-:Y:S04]  /*ad50*/  STS.U16 [R25+UR4+0x16800], R22 ;  /* 0x0168001619007988 */ /* 0x0001e80008000404 */
[----:B0-----:R-:W3:Y:S01]  /*ad60*/  LDL.LU R22, [R1+0x20] ;  /* 0x0000200001167983 */ /* 0x001ee20000300800 */
[----:B------:R-:W-:-:S03]  /*ad70*/  IMAD.SHL.U32 R28, R11, 0x200, RZ ;  /* 0x000002000b1c7824 */ /* 0x000fc600078e00ff */
[----:B------:R-:W-:Y:S04]  /*ad80*/  STS.U16 [R25+UR4+0x18800], R12 ;  /* 0x0188000c19007988 */ /* 0x000fe80008000404 */
[----:B------:R-:W-:Y:S04]  /*ad90*/  STS.U16 [R25+UR4+0x1a800], R14 ;  /* 0x01a8000e19007988 */ /* 0x000fe80008000404 */
[----:B------:R-:W-:Y:S01]  /*ada0*/  STS.U16 [R25+UR4+0x1e800], R26 ;  /* 0x01e8001a19007988 */ /* 0x000fe20008000404 */
[----:B------:R-:W-:-:S04]  /*adb0*/  LOP3.LUT R28, R28, 0x2000, RZ, 0xc0, !PT ;  /* 0x000020001c1c7812 */ /* 0x000fc800078ec0ff */
[----:B------:R-:W-:Y:S02]  /*adc0*/  IADD3 R28, PT, PT, R2, UR4, R28 ;  /* 0x00000004021c7c10 */ /* 0x000fe4000fffe01c */
[C---:B------:R-:W-:Y:S01]  /*add0*/  LOP3.LUT R2, R0.reuse, 0x30, RZ, 0x3c, !PT ;  /* 0x0000003000027812 */ /* 0x040fe200078e3cff */
[----:B--2---:R0:W-:Y:S04]  /*ade0*/  STS.U16 [R25+UR4+0x1c800], R21 ;  /* 0x01c8001519007988 */ /* 0x0041e80008000404 */
[----:B0-----:R-:W2:Y:S04]  /*adf0*/  LDL.LU R21, [R1+0x2b0] ;  /* 0x0002b00001157983 */ /* 0x001ea80000300800 */
[----:B------:R-:W2:Y:S04]  /*ae00*/  LDL.LU R25, [R1+0x294] ;  /* 0x0002940001197983 */ /* 0x000ea80000300800 */
[----:B------:R-:W2:Y:S04]  /*ae10*/  LDL.LU R11, [R1+0x298] ;  /* 0x00029800010b7983 */ /* 0x000ea80000300800 */
[----:B------:R-:W2:Y:S04]  /*ae20*/  LDL.LU R12, [R1+0x268] ;  /* 0x00026800010c7983 */ /* 0x000ea80000300800 */
[----:B----4-:R0:W-:Y:S04]  /*ae30*/  STS.U16 [R2+UR4+0xc00], R15 ;  /* 0x000c000f02007988 */ /* 0x0101e80008000404 */
[----:B------:R-:W4:Y:S04]  /*ae40*/  LDL.LU R14, [R1+0x254] ;  /* 0x00025400010e7983 */ /* 0x000f280000300800 */
[----:B0-----:R-:W4:Y:S04]  /*ae50*/  LDL.LU R15, [R1+0x23c] ;  /* 0x00023c00010f7983 */ /* 0x001f280000300800 */
[----:B------:R0:W-:Y:S04]  /*ae60*/  STS.U16 [R2+UR4+0x10c00], R16 ;  /* 0x010c001002007988 */ /* 0x0001e80008000404 */
[----:B---3--:R1:W-:Y:S04]  /*ae70*/  STS.U16 [R2+UR4+0x12c00], R17 ;  /* 0x012c001102007988 */ /* 0x0083e80008000404 */
[----:B0-----:R-:W3:Y:S04]  /*ae80*/  LDL.LU R16, [R1+0x224] ;  /* 0x0002240001107983 */ /* 0x001ee80000300800 */
[----:B-1----:R-:W3:Y:S04]  /*ae90*/  LDL.LU R17, [R1+0x20c] ;  /* 0x00020c0001117983 */ /* 0x002ee80000300800 */
[----:B------:R-:W-:Y:S04]  /*aea0*/  STS.U16 [R2+UR4+0x14c00], R18 ;  /* 0x014c001202007988 */ /* 0x000fe80008000404 */
[----:B------:R0:W-:Y:S04]  /*aeb0*/  STS.U16 [R2+UR4+0x1ac00], R13 ;  /* 0x01ac000d02007988 */ /* 0x0001e80008000404 */
[----:B------:R1:W-:Y:S04]  /*aec0*/  STS.U16 [R2+UR4+0x4c00], R3 ;  /* 0x004c000302007988 */ /* 0x0003e80008000404 */
[----:B0-----:R-:W3:Y:S01]  /*aed0*/  LDL.LU R13, [R1+0x1d4] ;  /* 0x0001d400010d7983 */ /* 0x001ee20000300800 */
[----:B-1----:R-:W-:-:S03]  /*aee0*/  LOP3.LUT R3, R0, 0x40, RZ, 0x3c, !PT ;  /* 0x0000004000037812 */ /* 0x002fc600078e3cff */
[----:B------:R-:W3:Y:S04]  /*aef0*/  LDL.LU R0, [R1+0x1c0] ;  /* 0x0001c00001007983 */ /* 0x000ee80000300800 */
[----:B------:R-:W3:Y:S04]  /*af00*/  LDL.LU R18, [R1+0xa0] ;  /* 0x0000a00001127983 */ /* 0x000ee80000300800 */
[----:B------:R0:W-:Y:S04]  /*af10*/  STS.U16 [R2+UR4+0x16c00], R19 ;  /* 0x016c001302007988 */ /* 0x0001e80008000404 */
[----:B------:R1:W-:Y:S04]  /*af20*/  STS.U16 [R2+UR4+0x1cc00], R22 ;  /* 0x01cc001602007988 */ /* 0x0003e80008000404 */
[----:B0-----:R-:W3:Y:S04]  /*af30*/  LDL.LU R19, [R1+0x84] ;  /* 0x0000840001137983 */ /* 0x001ee80000300800 */
[----:B-1----:R-:W3:Y:S04]  /*af40*/  LDL.LU R22, [R1+0x4c] ;  /* 0x00004c0001167983 */ /* 0x002ee80000300800 */
[----:B------:R-:W-:Y:S04]  /*af50*/  STS.U16 [R2+UR4+0x6c00], R27 ;  /* 0x006c001b02007988 */ /* 0x000fe80008000404 */
[----:B------:R-:W-:Y:S04]  /*af60*/  STS.U16 [R2+UR4+0x8c00], R7 ;  /* 0x008c000702007988 */ /* 0x000fe80008000404 */
[----:B------:R-:W-:Y:S04]  /*af70*/  STS.U16 [R2+UR4+0xac00], R8 ;  /* 0x00ac000802007988 */ /* 0x000fe80008000404 */
[----:B------:R-:W-:Y:S04]  /*af80*/  STS.U16 [R2+UR4+0xcc00], R9 ;  /* 0x00cc000902007988 */ /* 0x000fe80008000404 */
[----:B------:R-:W-:Y:S04]  /*af90*/  STS.U16 [R2+UR4+0xec00], R10 ;  /* 0x00ec000a02007988 */ /* 0x000fe80008000404 */
[----:B------:R-:W-:Y:S04]  /*afa0*/  STS.U16 [R2+UR4+0x18c00], R20 ;  /* 0x018c001402007988 */ /* 0x000fe80008000404 */
[----:B------:R-:W-:Y:S04]  /*afb0*/  STS.U16 [R2+UR4+0x1ec00], R24 ;  /* 0x01ec001802007988 */ /* 0x000fe80008000404 */
[----:B--2---:R0:W-:Y:S04]  /*afc0*/  STS.U16 [R2+UR4+0x2c00], R25 ;  /* 0x002c001902007988 */ /* 0x0041e80008000404 */
[----:B------:R1:W-:Y:S04]  /*afd0*/  STS.U16 [R3+UR4+0x1000], R21 ;  /* 0x0010001503007988 */ /* 0x0003e80008000404 */
[----:B0-----:R-:W2:Y:S04]  /*afe0*/  LDL.LU R2, [R1+0x1a8] ;  /* 0x0001a80001027983 */ /* 0x001ea80000300800 */
[----:B------:R-:W2:Y:S04]  /*aff0*/  LDL.LU R20, [R1+0x34] ;  /* 0x0000340001147983 */ /* 0x000ea80000300800 */
[----:B-1----:R-:W2:Y:S04]  /*b000*/  LDL.LU R21, [R1+0xc] ;  /* 0x00000c0001157983 */ /* 0x002ea80000300800 */
[----:B------:R-:W2:Y:S04]  /*b010*/  LDL.LU R24, [R1+0x29c] ;  /* 0x00029c0001187983 */ /* 0x000ea80000300800 */
[----:B------:R-:W2:Y:S04]  /*b020*/  LDL.LU R26, [R1+0x284] ;  /* 0x00028400011a7983 */ /* 0x000ea80000300800 */
[----:B------:R-:W2:Y:S04]  /*b030*/  LDL.LU R25, [R1+0x26c] ;  /* 0x00026c0001197983 */ /* 0x000ea80000300800 */
[----:B------:R-:W2:Y:S04]  /*b040*/  LDL.LU R27, [R1+0x258] ;  /* 0x00025800011b7983 */ /* 0x000ea80000300800 */
[----:B------:R-:W2:Y:S04]  /*b050*/  LDL.LU R7, [R1+0x240] ;  /* 0x0002400001077983 */ /* 0x000ea80000300800 */
[----:B------:R-:W2:Y:S04]  /*b060*/  LDL.LU R8, [R1+0x210] ;  /* 0x0002100001087983 */ /* 0x000ea80000300800 */
[----:B------:R-:W2:Y:S04]  /*b070*/  LDL.LU R9, [R1+0x1f8] ;  /* 0x0001f80001097983 */ /* 0x000ea80000300800 */
[----:B------:R0:W-:Y:S04]  /*b080*/  STS.U16 [R3+UR4+0x3000], R11 ;  /* 0x0030000b03007988 */ /* 0x0001e80008000404 */
[----:B------:R-:W2:Y:S04]  /*b090*/  LDL.LU R10, [R1+0x1d8] ;  /* 0x0001d800010a7983 */ /* 0x000ea80000300800 */
[----:B------:R1:W-:Y:S04]  /*b0a0*/  STS.U16 [R3+UR4+0x5000], R12 ;  /* 0x0050000c03007988 */ /* 0x0003e80008000404 */
[----:B0-----:R-:W2:Y:S04]  /*b0b0*/  LDL.LU R11, [R1+0x1c4] ;  /* 0x0001c400010b7983 */ /* 0x001ea80000300800 */
[----:B----4-:R0:W-:Y:S04]  /*b0c0*/  STS.U16 [R3+UR4+0x7000], R14 ;  /* 0x0070000e03007988 */ /* 0x0101e80008000404 */
        /* <DEDUP_REMOVED lines=9> */
[----:B0-----:R-:W3:Y:S04]  /*b160*/  LDL.LU R13, [R1+0x10b4] ;  /* 0x0010b400010d7983 */ /* 0x001ee80000300800 */
[----:B------:R0:W-:Y:S04]  /*b170*/  STS.U16 [R3+UR4+0x15000], R18 ;  /* 0x0150001203007988 */ /* 0x0001e80008000404 */
[----:B0-----:R-:W4:Y:S04]  /*b180*/  LDL.LU R18, [R1+0x8] ;  /* 0x0000080001127983 */ /* 0x001f280000300800 */
[----:B------:R0:W-:Y:S04]  /*b190*/  STS.U16 [R3+UR4+0x19000], R22 ;  /* 0x0190001603007988 */ /* 0x0001e80008000404 */
[----:B0-----:R-:W4:Y:S04]  /*b1a0*/  LDL.LU R22, [R1+0x2a0] ;  /* 0x0002a00001167983 */ /* 0x001f280000300800 */
[----:B------:R0:W-:Y:S02]  /*b1b0*/  STS.U16 [R3+UR4+0x11000], R0 ;  /* 0x0110000003007988 */ /* 0x0001e40008000404 */
[----:B0-----:R-:W0:Y:S02]  /*b1c0*/  S2R R0, SR_TID.X ;  /* 0x0000000000007919 */ /* 0x001e240000002100 */
[----:B------:R1:W-:Y:S04]  /*b1d0*/  STS.U16 [R3+UR4+0x17000], R19 ;  /* 0x0170001303007988 */ /* 0x0003e80008000404 */
[----:B-1----:R-:W4:Y:S01]  /*b1e0*/  LDL.LU R19, [R1+0x288] ;  /* 0x0002880001137983 */ /* 0x002f220000300800 */
[----:B0-----:R-:W-:-:S05]  /*b1f0*/  LOP3.LUT R0, R0, 0x1ff, RZ, 0xc0, !PT ;  /* 0x000001ff00007812 */ /* 0x001fca00078ec0ff */
[----:B------:R-:W-:Y:S01]  /*b200*/  IMAD.SHL.U32 R0, R0, 0x2, RZ ;  /* 0x0000000200007824 */ /* 0x000fe200078e00ff */
[----:B--2---:R0:W-:Y:S04]  /*b210*/  STS.U16 [R3+UR4+0x13000], R2 ;  /* 0x0130000203007988 */ /* 0x0041e80008000404 */
[----:B------:R1:W-:Y:S01]  /*b220*/  STS.U16 [R3+UR4+0x1b000], R20 ;  /* 0x01b0001403007988 */ /* 0x0003e20008000404 */
[----:B0-----:R-:W-:-:S03]  /*b230*/  LOP3.LUT R2, R0, 0x50, RZ, 0x3c, !PT ;  /* 0x0000005000027812 */ /* 0x001fc600078e3cff */
[----:B------:R0:W-:Y:S04]  /*b240*/  STS.U16 [R3+UR4+0x1d000], R21 ;  /* 0x01d0001503007988 */ /* 0x0001e80008000404 */
[----:B-1----:R-:W2:Y:S04]  /*b250*/  LDL.LU R20, [R1+0x274] ;  /* 0x0002740001147983 */ /* 0x002ea80000300800 */
[----:B0-----:R-:W2:Y:S04]  /*b260*/  LDL.LU R21, [R1+0x248] ;  /* 0x0002480001157983 */ /* 0x001ea80000300800 */
[----:B---3--:R-:W-:Y:S04]  /*b270*/  STS.U16 [R3+UR4+0x1f000], R13 ;  /* 0x01f0000d03007988 */ /* 0x008fe80008000404 */
[----:B------:R0:W-:Y:S04]  /*b280*/  STS.U16 [R2+UR4+0x9400], R7 ;  /* 0x0094000702007988 */ /* 0x0001e80008000404 */
[----:B------:R1:W-:Y:S04]  /*b290*/  STS.U16 [R2+UR4+0xb400], R8 ;  /* 0x00b4000802007988 */ /* 0x0003e80008000404 */
[----:B------:R3:W-:Y:S04]  /*b2a0*/  STS.U16 [R2+UR4+0xd400], R9 ;  /* 0x00d4000902007988 */ /* 0x0007e80008000404 */
[----:B0-----:R-:W2:Y:S01]  /*b2b0*/  LDL.LU R7, [R1+0x22c] ;  /* 0x00022c0001077983 */ /* 0x001ea20000300800 */
[----:B------:R-:W-:-:S03]  /*b2c0*/  LOP3.LUT R3, R0, 0x60, RZ, 0x3c, !PT ;  /* 0x0000006000037812 */ /* 0x000fc600078e3cff */
[----:B-1----:R-:W2:Y:S04]  /*b2d0*/  LDL.LU R8, [R1+0x1fc] ;  /* 0x0001fc0001087983 */ /* 0x002ea80000300800 */
[----:B------:R0:W-:Y:S04]  /*b2e0*/  STS.U16 [R2+UR4+0xf400], R10 ;  /* 0x00f4000a02007988 */ /* 0x0001e80008000404 */
[----:B---3--:R-:W3:Y:S04]  /*b2f0*/  LDL.LU R9, [R1+0x1e0] ;  /* 0x0001e00001097983 */ /* 0x008ee80000300800 */
[----:B------:R1:W-:Y:S04]  /*b300*/  STS.U16 [R2+UR4+0x11400], R11 ;  /* 0x0114000b02007988 */ /* 0x0003e80008000404 */
[----:B0-----:R-:W3:Y:S04]  /*b310*/  LDL.LU R10, [R1+0x1b4] ;  /* 0x0001b400010a7983 */ /* 0x001ee80000300800 */
[----:B------:R-:W-:Y:S04]  /*b320*/  STS.U16 [R2+UR4+0x1400], R24 ;  /* 0x0014001802007988 */ /* 0x000fe80008000404 */
[----:B-1----:R-:W3:Y:S04]  /*b330*/  LDL.LU R11, [R1+0xa8] ;  /* 0x0000a800010b7983 */ /* 0x002ee80000300800 */
[----:B------:R-:W-:Y:S04]  /*b340*/  STS.U16 [R2+UR4+0x3400], R26 ;  /* 0x0034001a02007988 */ /* 0x000fe80008000404 */
[----:B------:R-:W-:Y:S04]  /*b350*/  STS.U16 [R2+UR4+0x5400], R25 ;  /* 0x0054001902007988 */ /* 0x000fe80008000404 */
[----:B------:R-:W-:Y:S04]  /*b360*/  STS.U16 [R2+UR4+0x7400], R27 ;  /* 0x0074001b02007988 */ /* 0x000fe80008000404 */
[----:B----4-:R-:W-:Y:S04]  /*b370*/  STS.U16 [R2+UR4+0x13400], R12 ;  /* 0x0134000c02007988 */ /* 0x010fe80008000404 */
[----:B------:R-:W-:Y:S04]  /*b380*/  STS.U16 [R2+UR4+0x15400], R14 ;  /* 0x0154000e02007988 */ /* 0x000fe80008000404 */
[----:B------:R-:W-:Y:S04]  /*b390*/  STS.U16 [R2+UR4+0x17400], R15 ;  /* 0x0174000f02007988 */ /* 0x000fe80008000404 */
[----:B------:R-:W-:Y:S04]  /*b3a0*/  STS.U16 [R2+UR4+0x19400], R16 ;  /* 0x0194001002007988 */ /* 0x000fe80008000404 */
[----:B------:R-:W-:Y:S04]  /*b3b0*/  STS.U16 [R2+UR4+0x1b400], R17 ;  /* 0x01b4001102007988 */ /* 0x000fe80008000404 */
[----:B------:R-:W-:Y:S04]  /*b3c0*/  STS.U16 [R2+UR4+0x1d400], R18 ;  /* 0x01d4001202007988 */ /* 0x000fe80008000404 */
[----:B------:R-:W4:Y:S04]  /*b3d0*/  LDL.LU R0, [R1+0x74] ;  /* 0x0000740001007983 */ /* 0x000f280000300800 */
[----:B------:R0:W-:Y:S04]  /*b3e0*/  STS.U16 [R2+UR4+0x1f400], R23 ;  /* 0x01f4001702007988 */ /* 0x0001e80008000404 */
[----:B0-----:R-:W4:Y:S04]  /*b3f0*/  LDL.LU R2, [R1+0x214] ;  /* 0x0002140001027983 */ /* 0x001f280000300800 */
[----:B------:R-:W4:Y:S04]  /*b400*/  LDL.LU R12, [R1+0x60] ;  /* 0x00006000010c7983 */ /* 0x000f280000300800 */
[----:B------:R0:W-:Y:S04]  /*b410*/  STS.U16 [R3+UR4+0x1800], R22 ;  /* 0x0018001603007988 */ /* 0x0001e80008000404 */
[----:B------:R-:W4:Y:S04]  /*b420*/  LDL.LU R14, [R1+0x2c] ;  /* 0x00002c00010e7983 */ /* 0x000f280000300800 */
[----:B0-----:R-:W4:Y:S04]  /*b430*/  LDL.LU R22, [R1+0x4] ;  /* 0x0000040001167983 */ /* 0x001f280000300800 */
[----:B------:R-:W4:Y:S04]  /*b440*/  LDL.LU R15, [R1+0x2ac] ;  /* 0x0002ac00010f7983 */ /* 0x000f280000300800 */
[----:B------:R-:W4:Y:S04]  /*b450*/  LDL.LU R16, [R1+0x280] ;  /* 0x0002800001107983 */ /* 0x000f280000300800 */
[----:B------:R-:W4:Y:S04]  /*b460*/  LDL.LU R17, [R1+0x264] ;  /* 0x0002640001117983 */ /* 0x000f280000300800 */
[----:B------:R0:W-:Y:S04]  /*b470*/  STS.U16 [R3+UR4+0x3800], R19 ;  /* 0x0038001303007988 */ /* 0x0001e80008000404 */
[----:B------:R-:W4:Y:S04]  /*b480*/  LDL.LU R18, [R1+0x250] ;  /* 0x0002500001127983 */ /* 0x000f280000300800 */
[----:B0-----:R-:W4:Y:S04]  /*b490*/  LDL.LU R19, [R1+0x234] ;  /* 0x0002340001137983 */ /* 0x001f280000300800 */
[----:B--2---:R0:W-:Y:S04]  /*b4a0*/  STS.U16 [R3+UR4+0x5800], R20 ;  /* 0x0058001403007988 */ /* 0x0041e80008000404 */
[----:B------:R1:W-:Y:S04]  /*b4b0*/  STS.U16 [R3+UR4+0x7800], R21 ;  /* 0x0078001503007988 */ /* 0x0003e80008000404 */
[----:B0-----:R-:W2:Y:S04]  /*b4c0*/  LDL.LU R20, [R1+0x220] ;  /* 0x0002200001147983 */ /* 0x001ea80000300800 */
[----:B-1----:R-:W2:Y:S04]  /*b4d0*/  LDL.LU R21, [R1+0x1ec] ;  /* 0x0001ec0001157983 */ /* 0x002ea80000300800 */
[----:B------:R-:W2:Y:S04]  /*b4e0*/  LDL.LU R23, [R1+0x1a0] ;  /* 0x0001a00001177983 */ /* 0x000ea80000300800 */
[----:B------:R-:W2:Y:S04]  /*b4f0*/  LDL.LU R13, [R1+0x9c] ;  /* 0x00009c00010d7983 */ /* 0x000ea80000300800 */
[----:B------:R-:W2:Y:S04]  /*b500*/  LDL.LU R24, [R1+0x68] ;  /* 0x0000680001187983 */ /* 0x000ea80000300800 */
[----:B------:R-:W2:Y:S04]  /*b510*/  LDL.LU R26, [R1+0x48] ;  /* 0x00004800011a7983 */ /* 0x000ea80000300800 */
[----:B------:R-:W2:Y:S04]  /*b520*/  LDL.LU R25, [R1+0x28] ;  /* 0x0000280001197983 */ /* 0x000ea80000300800 */
[----:B------:R-:W2:Y:S04]  /*b530*/  LDL.LU R27, [R1] ;  /* 0x00000000011b7983 */ /* 0x000ea80000300800 */
[----:B------:R0:W-:Y:S04]  /*b540*/  STS.U16 [R3+UR4+0x9800], R7 ;  /* 0x0098000703007988 */ /* 0x0001e80008000404 */
[----:B0-----:R-:W2:Y:S04]  /*b550*/  LDL.LU R7, [R1+0x10b0] ;  /* 0x0010b00001077983 */ /* 0x001ea80000300800 */
[----:B------:R-:W-:Y:S04]  /*b560*/  STS.U16 [R3+UR4+0xd800], R8 ;  /* 0x00d8000803007988 */ /* 0x000fe80008000404 */
[----:B---3--:R-:W-:Y:S04]  /*b570*/  STS.U16 [R3+UR4+0xf800], R9 ;  /* 0x00f8000903007988 */ /* 0x008fe80008000404 */
[----:B------:R-:W-:Y:S04]  /*b580*/  STS.U16 [R3+UR4+0x11800], R10 ;  /* 0x0118000a03007988 */ /* 0x000fe80008000404 */
[----:B------:R-:W-:Y:S04]  /*b590*/  STS.U16 [R3+UR4+0x13800], R11 ;  /* 0x0138000b03007988 */ /* 0x000fe80008000404 */
[----:B----4-:R0:W-:Y:S04]  /*b5a0*/  STS.U16 [R3+UR4+0xb800], R2 ;  /* 0x00b8000203007988 */ /* 0x0101e80008000404 */
[----:B0-----:R-:W3:Y:S04]  /*b5b0*/  LDL.LU R2, [R1+0x90] ;  /* 0x0000900001027983 */ /* 0x001ee80000300800 */
[----:B------:R-:W4:Y:S04]  /*b5c0*/  LDL.LU R8, [R1+0x10ac] ;  /* 0x0010ac0001087983 */ /* 0x000f280000300800 */
[----:B------:R-:W2:Y:S04]  /*b5d0*/  LDL.LU R9, [R1+0x10a8] ;  /* 0x0010a80001097983 */ /* 0x000ea80000300800 */
[----:B------:R-:W2:Y:S04]  /*b5e0*/  LDL.LU R10, [R1+0x10a4] ;  /* 0x0010a400010a7983 */ /* 0x000ea80000300800 */
[----:B------:R-:W2:Y:S04]  /*b5f0*/  LDL.LU R11, [R1+0x10a0] ;  /* 0x0010a000010b7983 */ /* 0x000ea80000300800 */
[----:B------:R0:W-:Y:S04]  /*b600*/  STS.U16 [R3+UR4+0x19800], R12 ;  /* 0x0198000c03007988 */ /* 0x0001e80008000404 */
[----:B------:R1:W-:Y:S04]  /*b610*/  STS.U16 [R3+UR4+0x1b800], R14 ;  /* 0x01b8000e03007988 */ /* 0x0003e80008000404 */
[----:B------:R1:W-:Y:S04]  /*b620*/  STS.U16 [R3+UR4+0x1d800], R22 ;  /* 0x01d8001603007988 */ /* 0x0003e80008000404 */
[----:B0-----:R-:W2:Y:S04]  /*b630*/  LDL.LU R12, [R1+0x109c] ;  /* 0x00109c00010c7983 */ /* 0x001ea80000300800 */
[----:B-1----:R-:W2:Y:S04]  /*b640*/  LDL.LU R14, [R1+0x1098] ;  /* 0x00109800010e7983 */ /* 0x002ea80000300800 */
[----:B------:R-:W2:Y:S04]  /*b650*/  LDL.LU R22, [R1+0x1094] ;  /* 0x0010940001167983 */ /* 0x000ea80000300800 */
[----:B------:R0:W-:Y:S02]  /*b660*/  STS.U16 [R3+UR4+0x17800], R0 ;  /* 0x0178000003007988 */ /* 0x0001e40008000404 */
[----:B0-----:R-:W0:Y:S02]  /*b670*/  S2R R0, SR_TID.X ;  /* 0x0000000000007919 */ /* 0x001e240000002100 */
[----:B0-----:R-:W-:-:S05]  /*b680*/  LOP3.LUT R0, R0, 0x1ff, RZ, 0xc0, !PT ;  /* 0x000001ff00007812 */ /* 0x001fca00078ec0ff */
[----:B------:R-:W-:Y:S01]  /*b690*/  IMAD.SHL.U32 R0, R0, 0x2, RZ ;  /* 0x0000000200007824 */ /* 0x000fe200078e00ff */
[----:B---3--:R0:W-:Y:S02]  /*b6a0*/  STS.U16 [R3+UR4+0x15800], R2 ;  /* 0x0158000203007988 */ /* 0x0081e40008000404 */
[----:B0-----:R-:W0:Y:S02]  /*b6b0*/  S2R R2, SR_TID.X ;  /* 0x0000000000027919 */ /* 0x001e240000002100 */
[----:B0-----:R-:W-:-:S04]  /*b6c0*/  LOP3.LUT R2, R2, 0x180, RZ, 0xc0, !PT ;  /* 0x0000018002027812 */ /* 0x001fc800078ec0ff */
[----:B------:R-:W-:-:S04]  /*b6d0*/  SHF.R.U32.HI R2, RZ, 0x3, R2 ;  /* 0x00000003ff027819 */ /* 0x000fc80000011602 */
[C---:B------:R-:W-:Y:S02]  /*b6e0*/  LOP3.LUT R2, R0.reuse, R2, RZ, 0x3c, !PT ;  /* 0x0000000200027212 */ /* 0x040fe400078e3cff */
[----:B------:R-:W-:Y:S01]  /*b6f0*/  LOP3.LUT R0, R0, 0x70, RZ, 0x3c, !PT ;  /* 0x0000007000007812 */ /* 0x000fe200078e3cff */
[----:B--2---:R0:W-:Y:S04]  /*b700*/  STS.U16 [R3+UR4+0x1f800], R22 ;  /* 0x01f8001603007988 */ /* 0x0041e80008000404 */
[----:B------:R1:W-:Y:S04]  /*b710*/  STS.U16 [R0+UR4+0x1c00], R15 ;  /* 0x001c000f00007988 */ /* 0x0003e80008000404 */
[----:B------:R2:W-:Y:S04]  /*b720*/  STS.U16 [R0+UR4+0x3c00], R16 ;  /* 0x003c001000007988 */ /* 0x0005e80008000404 */
[----:B0-----:R-:W3:Y:S04]  /*b730*/  LDL.LU R22, [R1+0x1d0] ;  /* 0x0001d00001167983 */ /* 0x001ee80000300800 */
[----:B------:R-:W4:Y:S04]  /*b740*/  LDL.LU R3, [R1+0x1bc] ;  /* 0x0001bc0001037983 */ /* 0x000f280000300800 */
[----:B-1----:R-:W4:Y:S04]  /*b750*/  LDL.LU R15, [R1+0x1090] ;  /* 0x00109000010f7983 */ /* 0x002f280000300800 */
[----:B--2---:R-:W2:Y:S04]  /*b760*/  LDL.LU R16, [R1+0x108c] ;  /* 0x00108c0001107983 */ /* 0x004ea80000300800 */
[----:B------:R0:W-:Y:S04]  /*b770*/  STS.U16 [R0+UR4+0x5c00], R17 ;  /* 0x005c001100007988 */ /* 0x0001e80008000404 */
[----:B------:R1:W-:Y:S04]  /*b780*/  STS.U16 [R0+UR4+0x7c00], R18 ;  /* 0x007c001200007988 */ /* 0x0003e80008000404 */
[----:B------:R1:W-:Y:S04]  /*b790*/  STS.U16 [R0+UR4+0x9c00], R19 ;  /* 0x009c001300007988 */ /* 0x0003e80008000404 */
[----:B0-----:R-:W2:Y:S04]  /*b7a0*/  LDL.LU R17, [R1+0x1088] ;  /* 0x0010880001117983 */ /* 0x001ea80000300800 */
[----:B-1----:R-:W2:Y:S04]  /*b7b0*/  LDL.LU R18, [R1+0x1084] ;  /* 0x0010840001127983 */ /* 0x002ea80000300800 */
[----:B------:R-:W2:Y:S04]  /*b7c0*/  LDL.LU R19, [R1+0x1080] ;  /* 0x0010800001137983 */ /* 0x000ea80000300800 */
[----:B------:R0:W-:Y:S04]  /*b7d0*/  STS.U16 [R0+UR4+0xbc00], R20 ;  /* 0x00bc001400007988 */ /* 0x0001e80008000404 */
[----:B------:R1:W-:Y:S04]  /*b7e0*/  STS.U16 [R0+UR4+0xdc00], R21 ;  /* 0x00dc001500007988 */ /* 0x0003e80008000404 */
[----:B0-----:R-:W2:Y:S04]  /*b7f0*/  LDL.LU R20, [R1+0x107c] ;  /* 0x00107c0001147983 */ /* 0x001ea80000300800 */
[----:B-1----:R-:W2:Y:S04]  /*b800*/  LDL.LU R21, [R1+0x1078] ;  /* 0x0010780001157983 */ /* 0x002ea80000300800 */
[----:B------:R-:W-:Y:S04]  /*b810*/  STS.U16 [R0+UR4+0x13c00], R23 ;  /* 0x013c001700007988 */ /* 0x000fe80008000404 */
[----:B------:R-:W-:Y:S04]  /*b820*/  STS.U16 [R0+UR4+0x15c00], R13 ;  /* 0x015c000d00007988 */ /* 0x000fe80008000404 */
[----:B------:R-:W-:Y:S04]  /*b830*/  STS.U16 [R0+UR4+0x17c00], R24 ;  /* 0x017c001800007988 */ /* 0x000fe80008000404 */
[----:B------:R-:W-:Y:S04]  /*b840*/  STS.U16 [R0+UR4+0x19c00], R26 ;  /* 0x019c001a00007988 */ /* 0x000fe80008000404 */
[----:B------:R-:W-:Y:S04]  /*b850*/  STS.U16 [R0+UR4+0x1bc00], R25 ;  /* 0x01bc001900007988 */ /* 0x000fe80008000404 */
[----:B------:R-:W-:Y:S04]  /*b860*/  STS.U16 [R0+UR4+0x1dc00], R27 ;  /* 0x01dc001b00007988 */ /* 0x000fe80008000404 */
[----:B---3--:R-:W-:Y:S04]  /*b870*/  STS.U16 [R0+UR4+0xfc00], R22 ;  /* 0x00fc001600007988 */ /* 0x008fe80008000404 */
[----:B----4-:R-:W-:Y:S04]  /*b880*/  STS.U16 [R0+UR4+0x11c00], R3 ;  /* 0x011c000300007988 */ /* 0x010fe80008000404 */
[----:B--2---:R0:W-:Y:S04]  /*b890*/  STS.U16 [R0+UR4+0x1fc00], R21 ;  /* 0x01fc001500007988 */ /* 0x0041e80008000404 */
[----:B------:R-:W-:Y:S01]  /*b8a0*/  STS.U16 [R2+UR4+0x20000], R20 ;  /* 0x0200001402007988 */ /* 0x000fe20008000404 */
[----:B0-----:R-:W-:-:S03]  /*b8b0*/  LOP3.LUT R0, R2, 0x40, RZ, 0x3c, !PT ;  /* 0x0000004002007812 */ /* 0x001fc600078e3cff */
[----:B------:R-:W-:Y:S04]  /*b8c0*/  STS.U16 [R2+UR4+0x20800], R18 ;  /* 0x0208001202007988 */ /* 0x000fe80008000404 */
        /* <DEDUP_REMOVED lines=13> */
[----:B------:R-:W-:Y:S01]  /*b9a0*/  STS.U16 [R0+UR4+0x23c00], R5 ;  /* 0x023c000500007988 */ /* 0x000fe20008000404 */
[----:B------:R-:W-:Y:S06]  /*b9b0*/  BAR.SYNC.DEFER_BLOCKING 0x0 ;  /* 0x0000000000007b1d */ /* 0x000fec0000010000 */
[----:B------:R-:W0:Y:S04]  /*b9c0*/  LDSM.16.M88.4 R24, [R29+UR4+0x20000] ;  /* 0x020000041d18783b */ /* 0x000e280008000200 */
[----:B------:R-:W1:Y:S04]  /*b9d0*/  LDSM.16.M88.4 R8, [R29+UR4+0x21000] ;  /* 0x021000041d08783b */ /* 0x000e680008000200 */
[----:B------:R-:W2:Y:S04]  /*b9e0*/  LDSM.16.M88.4 R12, [R29+UR4+0x22000] ;  /* 0x022000041d0c783b */ /* 0x000ea80008000200 */
[----:B------:R-:W-:Y:S04]  /*b9f0*/  LDSM.16.MT88.4 R16, [R28+0x4000] ;  /* 0x004000001c10783b */ /* 0x000fe80000004200 */
[----:B------:R-:W-:Y:S04]  /*ba00*/  LDSM.16.MT88.4 R20, [R28] ;  /* 0x000000001c14783b */ /* 0x000fe80000004200 */
[----:B0-----:R-:W-:Y:S04]  /*ba10*/  STL.64 [R1+0x50], R24 ;  /* 0x0000501801007387 */ /* 0x001fe80000100a00 */
[----:B------:R-:W-:Y:S01]  /*ba20*/  STL.64 [R1+0x58], R26 ;  /* 0x0000581a01007387 */ /* 0x000fe20000100a00 */
[----:B-1----:R-:W-:-:S02]  /*ba30*/  IMAD.MOV.U32 R2, RZ, RZ, R10 ;  /* 0x000000ffff027224 */ /* 0x002fc400078e000a */
[----:B------:R-:W-:Y:S01]  /*ba40*/  IMAD.MOV.U32 R0, RZ, RZ, R11 ;  /* 0x000000ffff007224 */ /* 0x000fe200078e000b */
[----:B------:R-:W-:Y:S04]  /*ba50*/  STL.64 [R1+0x40], R8 ;  /* 0x0000400801007387 */ /* 0x000fe80000100a00 */
[----:B------:R-:W-:Y:S04]  /*ba60*/  STL.64 [R1+0x48], R10 ;  /* 0x0000480a01007387 */ /* 0x000fe80000100a00 */
[----:B------:R-:W0:Y:S01]  /*ba70*/  LDSM.16.M88.4 R8, [R29+UR4+0x23000] ;  /* 0x023000041d08783b */ /* 0x000e220008000200 */
[----:B------:R-:W-:-:S03]  /*ba80*/  IMAD.MOV.U32 R5, RZ, RZ, R24 ;  /* 0x000000ffff057224 */ /* 0x000fc600078e0018 */
[----:B------:R1:W-:Y:S01]  /*ba90*/  STL [R1+0x1044], R2 ;  /* 0x0010440201007387 */ /* 0x0003e20000100800 */
[----:B------:R-:W-:-:S03]  /*baa0*/  IMAD.MOV.U32 R4, RZ, RZ, R25 ;  /* 0x000000ffff047224 */ /* 0x000fc600078e0019 */
[----:B--2---:R-:W-:Y:S04]  /*bab0*/  STL.64 [R1+0x30], R12 ;  /* 0x0000300c01007387 */ /* 0x004fe80000100a00 */
[----:B------:R-:W-:Y:S04]  /*bac0*/  STL.64 [R1+0x38], R14 ;  /* 0x0000380e01007387 */ /* 0x000fe80000100a00 */
[----:B------:R-:W2:Y:S04]  /*bad0*/  LDSM.16.MT88.4 R24, [R28+0x100] ;  /* 0x000100001c18783b */ /* 0x000ea80000004200 */
[----:B------:R-:W-:Y:S04]  /*bae0*/  LDSM.16.MT88.4 R12, [R28+0x300] ;  /* 0x000300001c0c783b */ /* 0x000fe80000004200 */
[----:B0-----:R-:W-:Y:S01]  /*baf0*/  STL.64 [R1+0x20], R8 ;  /* 0x0000200801007387 */ /* 0x001fe20000100a00 */
[----:B------:R-:W-:-:S02]  /*bb00*/  IMAD.MOV.U32 R3, RZ, RZ, R8 ;  /* 0x000000ffff037224 */ /* 0x000fc400078e0008 */
[----:B-1----:R-:W-:Y:S01]  /*bb10*/  IMAD.MOV.U32 R2, RZ, RZ, R9 ;  /* 0x000000ffff027224 */ /* 0x002fe200078e0009 */
[----:B------:R-:W-:Y:S04]  /*bb20*/  STL.64 [R1+0x28], R10 ;  /* 0x0000280a01007387 */ /* 0x000fe80000100a00 */
[----:B------:R-:W0:Y:S04]  /*bb30*/  LDSM.16.MT88.4 R8, [R28+0x200] ;  /* 0x000200001c08783b */ /* 0x000e280000004200 */
[----:B------:R-:W-:Y:S04]  /*bb40*/  STL [R1+0xf58], R29 ;  /* 0x000f581d01007387 */ /* 0x000fe80000100800 */
[----:B--2---:R-:W-:Y:S04]  /*bb50*/  STL.64 [R1+0x1050], R26 ;  /* 0x0010501a01007387 */ /* 0x004fe80000100a00 */
[----:B------:R1:W-:Y:S04]  /*bb60*/  STL.64 [R1+0x1048], R24 ;  /* 0x0010481801007387 */ /* 0x0003e80000100a00 */
[----:B0-----:R-:W-:Y:S04]  /*bb70*/  STL.64 [R1+0x1020], R10 ;  /* 0x0010200a01007387 */ /* 0x001fe80000100a00 */
[----:B------:R-:W-:Y:S04]  /*bb80*/  STL.64 [R1+0x1018], R8 ;  /* 0x0010180801007387 */ /* 0x000fe80000100a00 */
[----:B-1----:R-:W2:Y:S04]  /*bb90*/  LDL.LU.64 R24, [R1+0x150] ;  /* 0x0001500001187983 */ /* 0x002ea80000300a00 */
[----:B------:R-:W3:Y:S04]  /*bba0*/  LDL.LU.64 R26, [R1+0x158] ;  /* 0x00015800011a7983 */ /* 0x000ee80000300a00 */
[----:B---3--:R-:W-:Y:S04]  /*bbb0*/  STL.64 [R1+0x1068], R26 ;  /* 0x0010681a01007387 */ /* 0x008fe80000100a00 */
[----:B--2---:R0:W-:Y:S04]  /*bbc0*/  STL.64 [R1+0x1060], R24 ;  /* 0x0010601801007387 */ /* 0x0041e80000100a00 */
[----:B0-----:R-:W2:Y:S04]  /*bbd0*/  LDL.LU.64 R24, [R1+0x40] ;  /* 0x0000400001187983 */ /* 0x001ea80000300a00 */
[----:B------:R-:W-:Y:S04]  /*bbe0*/  STL.64 [R1+0xff8], R14 ;  /* 0x000ff80e01007387 */ /* 0x000fe80000100a00 */
[----:B------:R0:W-:Y:S04]  /*bbf0*/  STL.64 [R1+0xff0], R12 ;  /* 0x000ff00c01007387 */ /* 0x0001e80000100a00 */
[----:B0-----:R-:W3:Y:S04]  /*bc00*/  LDL.LU.64 R12, [R1+0x190] ;  /* 0x00019000010c7983 */ /* 0x001ee80000300a00 */
[----:B------:R-:W3:Y:S04]  /*bc10*/  LDL.LU.64 R14, [R1+0x198] ;  /* 0x00019800010e7983 */ /* 0x000ee80000300a00 */
[----:B------:R-:W-:Y:S04]  /*bc20*/  STL.64 [R1+0xfb8], R18 ;  /* 0x000fb81201007387 */ /* 0x000fe80000100a00 */
[----:B------:R0:W-:Y:S02]  /*bc30*/  STL.64 [R1+0xfb0], R16 ;  /* 0x000fb01001007387 */ /* 0x0001e40000100a00 */
[----:B0-----:R-:W-:-:S02]  /*bc40*/  IMAD.MOV.U32 R16, RZ, RZ, R3 ;  /* 0x000000ffff107224 */ /* 0x001fc400078e0003 */
[----:B------:R-:W-:-:S05]  /*bc50*/  IMAD.MOV.U32 R17, RZ, RZ, R2 ;  /* 0x000000ffff117224 */ /* 0x000fca00078e0002 */
[----:B------:R0:W-:Y:S04]  /*bc60*/  STL.64 [R1+0x1058], R16 ;  /* 0x0010581001007387 */ /* 0x0001e80000100a00 */
[----:B0-----:R-:W4:Y:S01]  /*bc70*/  LDL.LU.64 R16, [R1+0x30] ;  /* 0x0000300001107983 */ /* 0x001f220000300a00 */
[----:B------:R-:W-:Y:S02]  /*bc80*/  IMAD.MOV.U32 R8, RZ, RZ, R5 ;  /* 0x000000ffff087224 */ /* 0x000fe400078e0005 */
[----:B------:R-:W-:Y:S02]  /*bc90*/  IMAD.MOV.U32 R9, RZ, RZ, R4 ;  /* 0x000000ffff097224 */ /* 0x000fe400078e0004 */
[----:B------:R-:W0:Y:S04]  /*bca0*/  LDSM.16.MT88.4 R4, [R28+0x4100] ;  /* 0x004100001c04783b */ /* 0x000e280000004200 */
[----:B----4-:R1:W-:Y:S04]  /*bcb0*/  STL.64 [R1+0x1070], R16 ;  /* 0x0010701001007387 */ /* 0x0103e80000100a00 */
[----:B-1----:R-:W4:Y:S04]  /*bcc0*/  LDL.LU.64 R16, [R1+0x180] ;  /* 0x0001800001107983 */ /* 0x002f280000300a00 */
[----:B------:R-:W4:Y:S01]  /*bcd0*/  LDL.LU.64 R18, [R1+0x188] ;  /* 0x0001880001127983 */ /* 0x000f220000300a00 */
[----:B---3--:R-:W-:Y:S03]  /*bce0*/  HMMA.16816.F32 R12, R20, R8, R12 ;  /* 0x00000008140c723c */ /* 0x008fe6000000180c */
[----:B------:R-:W-:Y:S04]  /*bcf0*/  STL [R1+0x1040], R28 ;  /* 0x0010401c01007387 */ /* 0x000fe80000100800 */
[----:B0-----:R-:W-:Y:S04]  /*bd00*/  STL.64 [R1+0xf68], R6 ;  /* 0x000f680601007387 */ /* 0x001fe80000100a00 */
[----:B------:R0:W-:Y:S01]  /*bd10*/  STL.64 [R1+0xf60], R4 ;  /* 0x000f600401007387 */ /* 0x0001e20000100a00 */
[----:B--2---:R-:W-:-:S02]  /*bd20*/  IMAD.MOV.U32 R29, RZ, RZ, R24 ;  /* 0x000000ffff1d7224 */ /* 0x004fc400078e0018 */
[----:B------:R-:W-:Y:S01]  /*bd30*/  IMAD.MOV.U32 R3, RZ, RZ, R25 ;  /* 0x000000ffff037224 */ /* 0x000fe200078e0019 */
[----:B0-----:R-:W2:Y:S04]  /*bd40*/  LDL.LU.64 R4, [R1+0xe0] ;  /* 0x0000e00001047983 */ /* 0x001ea80000300a00 */
[----:B------:R-:W2:Y:S04]  /*bd50*/  LDL.LU.64 R6, [R1+0xe8] ;  /* 0x0000e80001067983 */ /* 0x000ea80000300a00 */
[----:B------:R0:W-:Y:S04]  /*bd60*/  STL.64 [R1+0xa0], R12 ;  /* 0x0000a00c01007387 */ /* 0x0001e80000100a00 */
[----:B------:R1:W-:Y:S04]  /*bd70*/  STL.64 [R1+0xa8], R14 ;  /* 0x0000a80e01007387 */ /* 0x0003e80000100a00 */
[----:B0-----:R-:W3:Y:S04]  /*bd80*/  LDL.LU.64 R12, [R1+0x170] ;  /* 0x00017000010c7983 */ /* 0x001ee80000300a00 */
[----:B-1----:R-:W3:Y:S01]  /*bd90*/  LDL.LU.64 R14, [R1+0x178] ;  /* 0x00017800010e7983 */ /* 0x002ee20000300a00 */
[----:B----4-:R-:W-:-:S15]  /*bda0*/  HMMA.16816.F32 R16, R20, R24, R16 ;  /* 0x000000181410723c */ /* 0x010fde0000001810 */
[----:B------:R-:W-:-:S04]  /*bdb0*/  NOP ;  /* 0x0000000000007918 */ /* 0x000fc80000000000 */
[----:B------:R0:W-:Y:S04]  /*bdc0*/  STL.64 [R1+0x90], R16 ;  /* 0x0000901001007387 */ /* 0x0001e80000100a00 */
[----:B------:R-:W-:Y:S04]  /*bdd0*/  STL.64 [R1+0x98], R18 ;  /* 0x0000981201007387 */ /* 0x000fe80000100a00 */
[----:B0-----:R-:W4:Y:S04]  /*bde0*/  LDL.LU.64 R16, [R1+0x1070] ;  /* 0x0010700001107983 */ /* 0x001f280000300a00 */
[----:B------:R-:W2:Y:S04]  /*bdf0*/  LDL.LU.64 R26, [R1+0x1068] ;  /* 0x00106800011a7983 */ /* 0x000ea80000300a00 */
[----:B------:R-:W2:Y:S01]  /*be00*/  LDL.LU.64 R24, [R1+0x1060] ;  /* 0x0010600001187983 */ /* 0x000ea20000300a00 */
[----:B----4-:R-:W-:-:S02]  /*be10*/  IMAD.MOV.U32 R11, RZ, RZ, R16 ;  /* 0x000000ffff0b7224 */ /* 0x010fc400078e0010 */
[----:B------:R-:W-:Y:S01]  /*be20*/  IMAD.MOV.U32 R10, RZ, RZ, R17 ;  /* 0x000000ffff0a7224 */ /* 0x000fe200078e0011 */
[----:B--2---:R-:W-:Y:S01]  /*be30*/  HMMA.16816.F32 R24, R20, R16, R24 ;  /* 0x000000101418723c */ /* 0x004fe20000001818 */
[----:B------:R-:W2:-:S15]  /*be40*/  LDL.LU.64 R16, [R1+0x1058] ;  /* 0x0010580001107983 */ /* 0x000e9e0000300a00 */
[----:B------:R-:W-:-:S03]  /*be50*/  NOP ;  /* 0x0000000000007918 */ /* 0x000fc60000000000 */
[----:B------:R-:W-:Y:S01]  /*be60*/  STL [R1+0x84], R25 ;  /* 0x0000841901007387 */ /* 0x000fe20000100800 */
[----:B------:R-:W-:Y:S02]  /*be70*/  IMAD.MOV.U32 R28, RZ, RZ, R27 ;  /* 0x000000ffff1c7224 */ /* 0x000fe400078e001b */
[----:B------:R-:W-:Y:S01]  /*be80*/  IMAD.MOV.U32 R2, RZ, RZ, R24 ;  /* 0x000000ffff027224 */ /* 0x000fe200078e0018 */
[----:B------:R0:W-:Y:S04]  /*be90*/  STL [R1+0x88], R26 ;  /* 0x0000881a01007387 */ /* 0x0001e80000100800 */
[----:B0-----:R-:W3:Y:S04]  /*bea0*/  LDL.LU.64 R26, [R1+0x1050] ;  /* 0x00105000011a7983 */ /* 0x001ee80000300a00 */
[----:B------:R-:W3:Y:S01]  /*beb0*/  LDL.LU.64 R24, [R1+0x1048] ;  /* 0x0010480001187983 */ /* 0x000ee20000300a00 */
[----:B--2---:R-:W-:Y:S03]  /*bec0*/  HMMA.16816.F32 R4, R20, R16, R4 ;  /* 0x000000101404723c */ /* 0x004fe60000001804 */
[----:B------:R-:W-:-:S15]  /*bed0*/  STL.64 [R1+0x1028], R16 ;  /* 0x0010281001007387 */ /* 0x000fde0000100a00 */
[----:B------:R-:W-:Y:S01]  /*bee0*/  NOP ;  /* 0x0000000000007918 */ /* 0x000fe20000000000 */
[----:B------:R0:W-:Y:S04]  /*bef0*/  STL.64 [R1+0xf78], R6 ;  /* 0x000f780601007387 */ /* 0x0001e80000100a00 */
[----:B------:R1:W-:Y:S04]  /*bf00*/  STL.64 [R1+0xf70], R4 ;  /* 0x000f700401007387 */ /* 0x0003e80000100a00 */
[----:B0-----:R-:W2:Y:S04]  /*bf10*/  LDL R6, [R1+0x38] ;  /* 0x0000380001067983 */ /* 0x001ea80000100800 */
[----:B------:R-:W2:Y:S01]  /*bf20*/  LDL R7, [R1+0x3c] ;  /* 0x00003c0001077983 */ /* 0x000ea20000100800 */
[----:B---3--:R-:W-:Y:S01]  /*bf30*/  HMMA.16816.F32 R20, R24, R8, R12 ;  /* 0x000000081814723c */ /* 0x008fe2000000180c */
[----:B-1----:R-:W-:-:S02]  /*bf40*/  IMAD.MOV.U32 R4, RZ, RZ, R11 ;  /* 0x000000ffff047224 */ /* 0x002fc400078e000b */
[----:B------:R-:W-:Y:S01]  /*bf50*/  IMAD.MOV.U32 R5, RZ, RZ, R10 ;  /* 0x000000ffff057224 */ /* 0x000fe200078e000a */
[----:B--2---:R-:W-:Y:S04]  /*bf60*/  STL.64 [R1+0x1038], R6 ;  /* 0x0010380601007387 */ /* 0x004fe80000100a00 */
[----:B------:R0:W-:Y:S04]  /*bf70*/  STL.64 [R1+0x1030], R4 ;  /* 0x0010300401007387 */ /* 0x0001e80000100a00 */
[----:B0-----:R-:W2:Y:S04]  /*bf80*/  LDL.LU.64 R4, [R1+0x140] ;  /* 0x0001400001047983 */ /* 0x001ea80000300a00 */
[----:B------:R-:W2:Y:S04]  /*bf90*/  LDL.LU.64 R6, [R1+0x148] ;  /* 0x0001480001067983 */ /* 0x000ea80000300a00 */
[----:B------:R-:W3:Y:S04]  /*bfa0*/  LDL.LU.64 R16, [R1+0x110] ;  /* 0x0001100001107983 */ /* 0x000ee80000300a00 */
[----:B------:R-:W3:Y:S04]  /*bfb0*/  LDL.LU.64 R18, [R1+0x118] ;  /* 0x0001180001127983 */ /* 0x000ee80000300a00 */
[----:B------:R-:W4:Y:S04]  /*bfc0*/  LDL.LU.64 R8, [R1+0xc0] ;  /* 0x0000c00001087983 */ /* 0x000f280000300a00 */
[----:B------:R-:W4:Y:S04]  /*bfd0*/  LDL.LU.64 R10, [R1+0xc8] ;  /* 0x0000c800010a7983 */ /* 0x000f280000300a00 */
[----:B------:R-:W2:Y:S04]  /*bfe0*/  LDL.LU.64 R12, [R1+0x160] ;  /* 0x00016000010c7983 */ /* 0x000ea80000300a00 */
[----:B------:R-:W2:Y:S04]  /*bff0*/  LDL.LU.64 R14, [R1+0x168] ;  /* 0x00016800010e7983 */ /* 0x000ea80000300a00 */
[----:B------:R-:W-:Y:S04]  /*c000*/  STL.64 [R1+0xf88], R22 ;  /* 0x000f881601007387 */ /* 0x000fe80000100a00 */
[----:B------:R0:W-:Y:S02]  /*c010*/  STL.64 [R1+0xf80], R20 ;  /* 0x000f801401007387 */ /* 0x0001e40000100a00 */
[----:B0-----:R-:W-:-:S02]  /*c020*/  IMAD.MOV.U32 R20, RZ, RZ, R2 ;  /* 0x000000ffff147224 */ /* 0x001fc400078e0002 */
[----:B------:R-:W2:Y:S04]  /*c030*/  LDL.LU R2, [R1+0x1044] ;  /* 0x0010440001027983 */ /* 0x000ea80000300800 */
[----:B------:R-:W2:Y:S04]  /*c040*/  LDL.LU R21, [R1+0x84] ;  /* 0x0000840001157983 */ /* 0x000ea80000300800 */
[----:B------:R-:W2:Y:S01]  /*c050*/  LDL.LU R22, [R1+0x88] ;  /* 0x0000880001167983 */ /* 0x000ea20000300800 */
[----:B------:R-:W-:-:S03]  /*c060*/  IMAD.MOV.U32 R23, RZ, RZ, R28 ;  /* 0x000000ffff177224 */ /* 0x000fc600078e001c */
[----:B------:R-:W3:Y:S04]  /*c070*/  LDL.LU R28, [R1+0x1040] ;  /* 0x00104000011c7983 */ /* 0x000ee80000300800 */
[----:B--2---:R-:W-:Y:S04]  /*c080*/  STL.64 [R1+0xf98], R22 ;  /* 0x000f981601007387 */ /* 0x004fe80000100a00 */
[----:B------:R0:W-:Y:S02]  /*c090*/  STL.64 [R1+0xf90], R20 ;  /* 0x000f901401007387 */ /* 0x0001e40000100a00 */
[----:B0-----:R-:W-:-:S02]  /*c0a0*/  IMAD.MOV.U32 R20, RZ, RZ, R29 ;  /* 0x000000ffff147224 */ /* 0x001fc400078e001d */
[----:B------:R-:W-:-:S07]  /*c0b0*/  IMAD.MOV.U32 R21, RZ, RZ, R3 ;  /* 0x000000ffff157224 */ /* 0x000fce00078e0003 */
[----:B------:R-:W-:-:S15]  /*c0c0*/  HMMA.16816.F32 R4, R24, R20, R4 ;  /* 0x000000141804723c */ /* 0x000fde0000001804 */
[----:B------:R-:W-:-:S04]  /*c0d0*/  NOP ;  /* 0x0000000000007918 */ /* 0x000fc80000000000 */
[----:B------:R-:W-:Y:S04]  /*c0e0*/  STL.64 [R1+0x70], R4 ;  /* 0x0000700401007387 */ /* 0x000fe80000100a00 */
[----:B------:R0:W-:Y:S04]  /*c0f0*/  STL.64 [R1+0x78], R6 ;  /* 0x0000780601007387 */ /* 0x0001e80000100a00 */
[----:B0-----:R-:W2:Y:S04]  /*c100*/  LDL.LU.64 R6, [R1+0x1038] ;  /* 0x0010380001067983 */ /* 0x001ea80000300a00 */
[----:B------:R-:W3:Y:S01]  /*c110*/  LDL.LU.64 R4, [R1+0x1030] ;  /* 0x0010300001047983 */ /* 0x000ee20000300a00 */
[----:B------:R-:W-:-:S02]  /*c120*/  IMAD.MOV.U32 R22, RZ, RZ, R2 ;  /* 0x000000ffff167224 */ /* 0x000fc400078e0002 */
[----:B------:R-:W-:-:S05]  /*c130*/  IMAD.MOV.U32 R23, RZ, RZ, R0 ;  /* 0x000000ffff177224 */ /* 0x000fca00078e0000 */
[----:B------:R-:W-:Y:S04]  /*c140*/  STL.64 [R1+0x1010], R22 ;  /* 0x0010101601007387 */ /* 0x000fe80000100a00 */
[----:B------:R0:W-:Y:S04]  /*c150*/  STL.64 [R1+0x1008], R20 ;  /* 0x0010081401007387 */ /* 0x0001e80000100a00 */
[----:B0-----:R-:W2:Y:S01]  /*c160*/  LDL.LU.64 R20, [R1+0x50] ;  /* 0x0000500001147983 */ /* 0x001ea20000300a00 */
[----:B---3--:R-:W-:-:S15]  /*c170*/  HMMA.16816.F32 R16, R24, R4, R16 ;  /* 0x000000041810723c */ /* 0x008fde0000001810 */
[----:B------:R-:W-:-:S04]  /*c180*/  NOP ;  /* 0x0000000000007918 */ /* 0x000fc80000000000 */
[----:B------:R0:W-:Y:S04]  /*c190*/  STL.64 [R1+0x60], R16 ;  /* 0x0000601001007387 */ /* 0x0001e80000100a00 */
[----:B------:R4:W-:Y:S04]  /*c1a0*/  STL.64 [R1+0x68], R18 ;  /* 0x0000681201007387 */ /* 0x0009e80000100a00 */
[----:B0-----:R-:W4:Y:S02]  /*c1b0*/  LDL.LU.64 R16, [R1+0x1028] ;  /* 0x0010280001107983 */ /* 0x001f240000300a00 */
[----:B----4-:R-:W-:Y:S02]  /*c1c0*/  HMMA.16816.F32 R16, R24, R16, R8 ;  /* 0x000000101810723c */ /* 0x010fe40000001808 */
[----:B------:R-:W3:Y:S04]  /*c1d0*/  LDL.LU.64 R10, [R1+0x1020] ;  /* 0x00102000010a7983 */ /* 0x000ee80000300a00 */
[----:B------:R-:W3:-:S13]  /*c1e0*/  LDL.LU.64 R8, [R1+0x1018] ;  /* 0x0010180001087983 */ /* 0x000eda0000300a00 */
[----:B------:R2:W-:Y:S04]  /*c1f0*/  STL.64 [R1+0xc0], R16 ;  /* 0x0000c01001007387 */ /* 0x0005e80000100a00 */
[----:B------:R-:W-:Y:S04]  /*c200*/  STL [R1+0xc8], R18 ;  /* 0x0000c81201007387 */ /* 0x000fe80000100800 */
[----:B------:R-:W4:Y:S04]  /*c210*/  LDL.LU.64 R24, [R1+0x130] ;  /* 0x0001300001187983 */ /* 0x000f280000300a00 */
[----:B------:R-:W4:Y:S01]  /*c220*/  LDL.LU.64 R26, [R1+0x138] ;  /* 0x00013800011a7983 */ /* 0x000f220000300a00 */
[----:B--2---:R-:W-:-:S02]  /*c230*/  IMAD.MOV.U32 R17, RZ, RZ, R20 ;  /* 0x000000ffff117224 */ /* 0x004fc400078e0014 */
[----:B------:R-:W-:Y:S01]  /*c240*/  IMAD.MOV.U32 R16, RZ, RZ, R21 ;  /* 0x000000ffff107224 */ /* 0x000fe200078e0015 */
[----:B------:R-:W2:Y:S01]  /*c250*/  LDL.LU.64 R22, [R1+0x1010] ;  /* 0x0010100001167983 */ /* 0x000ea20000300a00 */
[----:B---3--:R-:W-:Y:S03]  /*c260*/  HMMA.16816.F32 R12, R8, R20, R12 ;  /* 0x00000014080c723c */ /* 0x008fe6000000180c */
[----:B------:R-:W4:Y:S01]  /*c270*/  LDL.LU.64 R20, [R1+0x1008] ;  /* 0x0010080001147983 */ /* 0x000f220000300a00 */
[----:B------:R-:W-:-:S15]  /*c280*/  IMAD.MOV.U32 R29, RZ, RZ, R19 ;  /* 0x000000ffff1d7224 */ /* 0x000fde00078e0013 */
[----:B------:R-:W-:Y:S01]  /*c290*/  STL [R1+0xe0], R12 ;  /* 0x0000e00c01007387 */ /* 0x000fe20000100800 */
[----:B------:R-:W-:-:S03]  /*c2a0*/  IMAD.MOV.U32 R3, RZ, RZ, R13 ;  /* 0x000000ffff037224 */ /* 0x000fc600078e000d */
[----:B------:R0:W-:Y:S01]  /*c2b0*/  STL.64 [R1+0x1000], R16 ;  /* 0x0010001001007387 */ /* 0x0001e20000100a00 */
[----:B------:R-:W-:Y:S02]  /*c2c0*/  IMAD.MOV.U32 R2, RZ, RZ, R14 ;  /* 0x000000ffff027224 */ /* 0x000fe400078e000e */
[----:B------:R-:W-:Y:S01]  /*c2d0*/  IMAD.MOV.U32 R0, RZ, RZ, R15 ;  /* 0x000000ffff007224 */ /* 0x000fe200078e000f */
[----:B0-----:R-:W3:Y:S04]  /*c2e0*/  LDL.LU.64 R16, [R1+0x100] ;  /* 0x0001000001107983 */ /* 0x001ee80000300a00 */
[----:B------:R-:W3:Y:S04]  /*c2f0*/  LDL.LU.64 R18, [R1+0x108] ;  /* 0x0001080001127983 */ /* 0x000ee80000300a00 */
[----:B------:R-:W3:Y:S04]  /*c300*/  LDL.LU.64 R12, [R1+0xf0] ;  /* 0x0000f000010c7983 */ /* 0x000ee80000300a00 */
[----:B------:R-:W3:Y:S04]  /*c310*/  LDL.LU.64 R14, [R1+0xf8] ;  /* 0x0000f800010e7983 */ /* 0x000ee80000300a00 */
[----:B--2---:R-:W-:Y:S01]  /*c320*/  STL.64 [R1+0xfe8], R22 ;  /* 0x000fe81601007387 */ /* 0x004fe20000100a00 */
[----:B----4-:R-:W-:Y:S03]  /*c330*/  HMMA.16816.F32 R24, R8, R20, R24 ;  /* 0x000000140818723c */ /* 0x010fe60000001818 */
[----:B------:R0:W-:-:S15]  /*c340*/  STL.64 [R1+0xfe0], R20 ;  /* 0x000fe01401007387 */ /* 0x0001de0000100a00 */
[----:B------:R-:W-:Y:S01]  /*c350*/  NOP ;  /* 0x0000000000007918 */ /* 0x000fe20000000000 */
[----:B------:R-:W-:Y:S04]  /*c360*/  STL.64 [R1+0x110], R24 ;  /* 0x0001101801007387 */ /* 0x000fe80000100a00 */
[----:B------:R-:W-:Y:S04]  /*c370*/  STL.64 [R1+0x118], R26 ;  /* 0x0001181a01007387 */ /* 0x000fe80000100a00 */
[----:B------:R-:W1:Y:S04]  /*c380*/  LDSM.16.MT88.4 R24, [R28+0x4200] ;  /* 0x004200001c18783b */ /* 0x000e680000004200 */
[----:B0-----:R-:W2:Y:S04]  /*c390*/  LDL.LU.64 R20, [R1+0x120] ;  /* 0x0001200001147983 */ /* 0x001ea80000300a00 */
[----:B------:R-:W2:Y:S04]  /*c3a0*/  LDL.LU.64 R22, [R1+0x128] ;  /* 0x0001280001167983 */ /* 0x000ea80000300a00 */
[----:B-1----:R-:W-:Y:S04]  /*c3b0*/  STL.64 [R1+0xf48], R26 ;  /* 0x000f481a01007387 */ /* 0x002fe80000100a00 */
[----:B------:R0:W-:Y:S04]  /*c3c0*/  STL.64 [R1+0xf40], R24 ;  /* 0x000f401801007387 */ /* 0x0001e80000100a00 */
[----:B0-----:R-:W4:Y:S01]  /*c3d0*/  LDL.LU.64 R24, [R1+0x20] ;  /* 0x0000200001187983 */ /* 0x001f220000300a00 */
[----:B---3--:R-:W-:Y:S03]  /*c3e0*/  HMMA.16816.F32 R16, R8, R4, R16 ;  /* 0x000000040810723c */ /* 0x008fe60000001810 */
[----:B------:R-:W3:-:S15]  /*c3f0*/  LDL.LU.64 R26, [R1+0x28] ;  /* 0x00002800011a7983 */ /* 0x000ede0000300a00 */
[----:B------:R-:W-:Y:S01]  /*c400*/  NOP ;  /* 0x0000000000007918 */ /* 0x000fe20000000000 */
[----:B------:R0:W-:Y:S04]  /*c410*/  STL.64 [R1+0x1e0], R16 ;  /* 0x0001e01001007387 */ /* 0x0001e80000100a00 */
[----:B------:R-:W-:Y:S04]  /*c420*/  STL.64 [R1+0x1e8], R18 ;  /* 0x0001e81201007387 */ /* 0x000fe80000100a00 */
[----:B0-----:R-:W2:Y:S04]  /*c430*/  LDL.LU.64 R16, [R1+0x1000] ;  /* 0x0010000001107983 */ /* 0x001ea80000300a00 */
[----:B------:R-:W-:Y:S04]  /*c440*/  STL.64 [R1+0xfd8], R6 ;  /* 0x000fd80601007387 */ /* 0x000fe80000100a00 */
[----:B------:R0:W-:Y:S04]  /*c450*/  STL.64 [R1+0xfd0], R4 ;  /* 0x000fd00401007387 */ /* 0x0001e80000100a00 */
[----:B0-----:R-:W3:Y:S04]  /*c460*/  LDL.LU.64 R4, [R1+0xd0] ;  /* 0x0000d00001047983 */ /* 0x001ee80000300a00 */
[----:B------:R-:W3:Y:S01]  /*c470*/  LDL.LU.64 R6, [R1+0xd8] ;  /* 0x0000d80001067983 */ /* 0x000ee20000300a00 */
[----:B----4-:R-:W-:Y:S03]  /*c480*/  HMMA.16816.F32 R8, R8, R24, R12 ;  /* 0x000000180808723c */ /* 0x010fe6000000180c */
[----:B------:R-:W4:Y:S04]  /*c490*/  LDL.LU.64 R14, [R1+0xff8] ;  /* 0x000ff800010e7983 */ /* 0x000f280000300a00 */
[----:B------:R-:W4:-:S12]  /*c4a0*/  LDL.LU.64 R12, [R1+0xff0] ;  /* 0x000ff000010c7983 */ /* 0x000f180000300a00 */
[----:B------:R-:W-:Y:S04]  /*c4b0*/  STL.64 [R1+0x170], R8 ;  /* 0x0001700801007387 */ /* 0x000fe80000100a00 */
[----:B------:R2:W-:Y:S02]  /*c4c0*/  STL.64 [R1+0x178], R10 ;  /* 0x0001780a01007387 */ /* 0x0005e40000100a00 */
[----:B--2---:R-:W-:Y:S02]  /*c4d0*/  IMAD.MOV.U32 R10, RZ, RZ, R17 ;  /* 0x000000ffff0a7224 */ /* 0x004fe400078e0011 */
[----:B------:R-:W-:Y:S02]  /*c4e0*/  IMAD.MOV.U32 R11, RZ, RZ, R16 ;  /* 0x000000ffff0b7224 */ /* 0x000fe400078e0010 */
[----:B------:R-:W-:-:S02]  /*c4f0*/  IMAD.MOV.U32 R8, RZ, RZ, R10 ;  /* 0x000000ffff087224 */ /* 0x000fc400078e000a */
[----:B------:R-:W-:Y:S01]  /*c500*/  IMAD.MOV.U32 R9, RZ, RZ, R11 ;  /* 0x000000ffff097224 */ /* 0x000fe200078e000b */
[----:B---3--:R-:W-:Y:S04]  /*c510*/  STL.64 [R1+0xfc8], R26 ;  /* 0x000fc81a01007387 */ /* 0x008fe80000100a00 */
[----:B------:R0:W-:Y:S04]  /*c520*/  STL.64 [R1+0xfc0], R24 ;  /* 0x000fc01801007387 */ /* 0x0001e80000100a00 */
[----:B0-----:R-:W2:Y:S04]  /*c530*/  LDL.LU.64 R24, [R1+0xb0] ;  /* 0x0000b00001187983 */ /* 0x001ea80000300a00 */
[----:B------:R-:W2:Y:S04]  /*c540*/  LDL.LU.64 R26, [R1+0xb8] ;  /* 0x0000b800011a7983 */ /* 0x000ea80000300a00 */
[----:B------:R-:W3:Y:S04]  /*c550*/  LDL.LU.64 R16, [R1+0x10] ;  /* 0x0000100001107983 */ /* 0x000ee80000300a00 */
[----:B------:R-:W3:Y:S04]  /*c560*/  LDL.LU.64 R18, [R1+0x18] ;  /* 0x0000180001127983 */ /* 0x000ee80000300a00 */
[----:B------:R-:W2:Y:S04]  /*c570*/  LDL R10, [R1+0x58] ;  /* 0x00005800010a7983 */ /* 0x000ea80000100800 */
[----:B------:R-:W2:Y:S01]  /*c580*/  LDL R11, [R1+0x5c] ;  /* 0x00005c00010b7983 */ /* 0x000ea20000100800 */
[----:B----4-:R-:W-:-:S15]  /*c590*/  HMMA.16816.F32 R20, R12, R8, R20 ;  /* 0x000000080c14723c */ /* 0x010fde0000001814 */
[----:B------:R-:W-:-:S04]  /*c5a0*/  NOP ;  /* 0x0000000000007918 */ /* 0x000fc80000000000 */
[----:B------:R-:W-:Y:S04]  /*c5b0*/  STL.64 [R1+0x1d0], R20 ;  /* 0x0001d01401007387 */ /* 0x000fe80000100a00 */
[----:B------:R0:W-:Y:S04]  /*c5c0*/  STL.64 [R1+0x1d8], R22 ;  /* 0x0001d81601007387 */ /* 0x0001e80000100a00 */
[----:B0-----:R-:W4:Y:S04]  /*c5d0*/  LDL.LU.64 R22, [R1+0xfe8] ;  /* 0x000fe80001167983 */ /* 0x001f280000300a00 */
[----:B------:R-:W2:Y:S02]  /*c5e0*/  LDL.LU.64 R20, [R1+0xfe0] ;  /* 0x000fe00001147983 */ /* 0x000ea40000300a00 */
[----:B--2---:R-:W-:-:S15]  /*c5f0*/  HMMA.16816.F32 R4, R12, R20, R4 ;  /* 0x000000140c04723c */ /* 0x004fde0000001804 */
[----:B------:R-:W-:-:S04]  /*c600*/  NOP ;  /* 0x0000000000007918 */ /* 0x000fc80000000000 */
[----:B------:R-:W-:Y:S04]  /*c610*/  STL.64 [R1+0x1c0], R4 ;  /* 0x0001c00401007387 */ /* 0x000fe80000100a00 */
[----:B------:R0:W-:Y:S04]  /*c620*/  STL.64 [R1+0x1c8], R6 ;  /* 0x0001c80601007387 */ /* 0x0001e80000100a00 */
[----:B0-----:R-:W2:Y:S04]  /*c630*/  LDL.LU.64 R6, [R1+0xfd8] ;  /* 0x000fd80001067983 */ /* 0x001ea80000300a00 */
[----:B------:R-:W2:Y:S04]  /*c640*/  LDL.LU.64 R4, [R1+0xfd0] ;  /* 0x000fd00001047983 */ /* 0x000ea80000300a00 */
[----:B----4-:R0:W-:Y:S04]  /*c650*/  STL.64 [R1+0xfa8], R22 ;  /* 0x000fa81601007387 */ /* 0x0101e80000100a00 */
[----:B------:R-:W4:Y:S04]  /*c660*/  LDL.LU R20, [R1+0xa0] ;  /* 0x0000a00001147983 */ /* 0x000f280000300800 */
[----:B------:R-:W4:Y:S04]  /*c670*/  LDL.LU R21, [R1+0xa4] ;  /* 0x0000a40001157983 */ /* 0x000f280000300800 */
[----:B0-----:R-:W4:Y:S04]  /*c680*/  LDL.LU R22, [R1+0xa8] ;  /* 0x0000a80001167983 */ /* 0x001f280000300800 */
[----:B------:R-:W4:Y:S01]  /*c690*/  LDL.LU R23, [R1+0xac] ;  /* 0x0000ac0001177983 */ /* 0x000f220000300800 */
[----:B--2---:R-:W-:-:S15]  /*c6a0*/  HMMA.16816.F32 R24, R12, R4, R24 ;  /* 0x000000040c18723c */ /* 0x004fde0000001818 */
[----:B------:R-:W-:-:S04]  /*c6b0*/  NOP ;  /* 0x0000000000007918 */ /* 0x000fc80000000000 */
[----:B------:R-:W-:Y:S04]  /*c6c0*/  STL.64 [R1+0x1b0], R24 ;  /* 0x0001b01801007387 */ /* 0x000fe80000100a00 */
[----:B------:R0:W-:Y:S04]  /*c6d0*/  STL.64 [R1+0x1b8], R26 ;  /* 0x0001b81a01007387 */ /* 0x0001e80000100a00 */
[----:B0-----:R-:W2:Y:S04]  /*c6e0*/  LDL.LU.64 R26, [R1+0xfc8] ;  /* 0x000fc800011a7983 */ /* 0x001ea80000300a00 */
[----:B------:R-:W3:Y:S04]  /*c6f0*/  LDL.LU.64 R24, [R1+0xfc0] ;  /* 0x000fc00001187983 */ /* 0x000ee80000300a00 */
[----:B------:R0:W-:Y:S04]  /*c700*/  STL.64 [R1+0xfa0], R6 ;  /* 0x000fa00601007387 */ /* 0x0001e80000100a00 */
[----:B------:R-:W2:Y:S04]  /*c710*/  LDL.LU R4, [R1+0x90] ;  /* 0x0000900001047983 */ /* 0x000ea80000300800 */
[----:B------:R-:W2:Y:S04]  /*c720*/  LDL.LU R5, [R1+0x94] ;  /* 0x0000940001057983 */ /* 0x000ea80000300800 */
[----:B0-----:R-:W2:Y:S04]  /*c730*/  LDL.LU R6, [R1+0x98] ;  /* 0x0000980001067983 */ /* 0x001ea80000300800 */
[----:B------:R-:W2:Y:S01]  /*c740*/  LDL.LU R7, [R1+0x9c] ;  /* 0x00009c0001077983 */ /* 0x000ea20000300800 */
[----:B---3--:R-:W-:Y:S03]  /*c750*/  HMMA.16816.F32 R12, R12, R24, R16 ;  /* 0x000000180c0c723c */ /* 0x008fe60000001810 */
[----:B------:R-:W4:Y:S04]  /*c760*/  LDL.LU.64 R18, [R1+0xfb8] ;  /* 0x000fb80001127983 */ /* 0x000f280000300a00 */
[----:B------:R-:W4:-:S12]  /*c770*/  LDL.LU.64 R16, [R1+0xfb0] ;  /* 0x000fb00001107983 */ /* 0x000f180000300a00 */
[----:B------:R0:W-:Y:S04]  /*c780*/  STL.64 [R1+0x160], R12 ;  /* 0x0001600c01007387 */ /* 0x0001e80000100a00 */
[----:B------:R1:W-:Y:S04]  /*c790*/  STL.64 [R1+0x168], R14 ;  /* 0x0001680e01007387 */ /* 0x0003e80000100a00 */
[----:B0-----:R-:W3:Y:S04]  /*c7a0*/  LDL.LU R12, [R1+0x70] ;  /* 0x00007000010c7983 */ /* 0x001ee80000300800 */
[----:B------:R-:W3:Y:S04]  /*c7b0*/  LDL.LU R13, [R1+0x74] ;  /* 0x00007400010d7983 */ /* 0x000ee80000300800 */
[----:B-1----:R-:W3:Y:S04]  /*c7c0*/  LDL.LU R14, [R1+0x78] ;  /* 0x00007800010e7983 */ /* 0x002ee80000300800 */
[----:B------:R-:W3:Y:S01]  /*c7d0*/  LDL.LU R15, [R1+0x7c] ;  /* 0x00007c00010f7983 */ /* 0x000ee20000300800 */
[----:B----4-:R-:W-:-:S15]  /*c7e0*/  HMMA.16816.F32 R20, R16, R10, R20 ;  /* 0x0000000a1014723c */ /* 0x010fde0000001814 */
[----:B------:R-:W-:-:S04]  /*c7f0*/  NOP ;  /* 0x0000000000007918 */ /* 0x000fc80000000000 */
[----:B------:R-:W-:Y:S04]  /*c800*/  STL.64 [R1+0x1a0], R20 ;  /* 0x0001a01401007387 */ /* 0x000fe80000100a00 */
[----:B------:R0:W-:Y:S04]  /*c810*/  STL.64 [R1+0x1a8], R22 ;  /* 0x0001a81601007387 */ /* 0x0001e80000100a00 */
[----:B0-----:R-:W2:Y:S02]  /*c820*/  LDL.LU.64 R22, [R1+0xfa8] ;  /* 0x000fa80001167983 */ /* 0x001ea40000300a00 */
[----:B--2---:R-:W-:Y:S02]  /*c830*/  HMMA.16816.F32 R20, R16, R22, R4 ;  /* 0x000000161014723c */ /* 0x004fe40000001804 */
[----:B------:R-:W2:-:S15]  /*c840*/  LDL.LU.64 R6, [R1+0xfa0] ;  /* 0x000fa00001067983 */ /* 0x000e9e0000300a00 */
[----:B------:R-:W-:Y:S02]  /*c850*/  NOP ;  /* 0x0000000000007918 */ /* 0x000fe40000000000 */
[----:B------:R-:W-:Y:S04]  /*c860*/  STL.64 [R1+0x190], R20 ;  /* 0x0001901401007387 */ /* 0x000fe80000100a00 */
[----:B------:R0:W-:Y:S04]  /*c870*/  STL.64 [R1+0x198], R22 ;  /* 0x0001981601007387 */ /* 0x0001e80000100a00 */
[----:B0-----:R-:W2:Y:S04]  /*c880*/  LDL.LU.64 R22, [R1+0xf98] ;  /* 0x000f980001167983 */ /* 0x001ea80000300a00 */
[----:B------:R-:W2:Y:S02]  /*c890*/  LDL.LU.64 R20, [R1+0xf90] ;  /* 0x000f900001147983 */ /* 0x000ea40000300a00 */
[----:B--2---:R-:W-:Y:S02]  /*c8a0*/  HMMA.16816.F32 R4, R16, R6, R20 ;  /* 0x000000061004723c */ /* 0x004fe40000001814 */
[----:B------:R-:W2:Y:S04]  /*c8b0*/  LDL.LU.64 R22, [R1+0xf88] ;  /* 0x000f880001167983 */ /* 0x000ea80000300a00 */
[----:B------:R-:W2:-:S13]  /*c8c0*/  LDL.LU.64 R20, [R1+0xf80] ;  /* 0x000f800001147983 */ /* 0x000e9a0000300a00 */
[----:B------:R-:W-:Y:S04]  /*c8d0*/  STL.64 [R1+0x180], R4 ;  /* 0x0001800401007387 */ /* 0x000fe80000100a00 */
[----:B------:R0:W-:Y:S04]  /*c8e0*/  STL.64 [R1+0x188], R6 ;  /* 0x0001880601007387 */ /* 0x0001e80000100a00 */
[----:B0-----:R-:W4:Y:S04]  /*c8f0*/  LDL.LU.64 R6, [R1+0xf78] ;  /* 0x000f780001067983 */ /* 0x001f280000300a00 */
[----:B------:R-:W4:Y:S02]  /*c900*/  LDL.LU.64 R4, [R1+0xf70] ;  /* 0x000f700001047983 */ /* 0x000f240000300a00 */
[----:B----4-:R-:W-:Y:S02]  /*c910*/  HMMA.16816.F32 R16, R16, R26, R4 ;  /* 0x0000001a1010723c */ /* 0x010fe40000001804 */
[----:B------:R-:W2:Y:S04]  /*c920*/  LDL.LU.64 R6, [R1+0xf68] ;  /* 0x000f680001067983 */ /* 0x000ea80000300a00 */
[----:B------:R-:W2:-:S13]  /*c930*/  LDL.LU.64 R4, [R1+0xf60] ;  /* 0x000f600001047983 */ /* 0x000e9a0000300a00 */
[----:B------:R0:W-:Y:S04]  /*c940*/  STL.64 [R1+0x150], R16 ;  /* 0x0001501001007387 */ /* 0x0001e80000100a00 */
[----:B------:R1:W-:Y:S04]  /*c950*/  STL.64 [R1+0x158], R18 ;  /* 0x0001581201007387 */ /* 0x0003e80000100a00 */
[----:B0-----:R-:W4:Y:S04]  /*c960*/  LDL.LU R16, [R1+0x60] ;  /* 0x0000600001107983 */ /* 0x001f280000300800 */
[----:B------:R-:W4:Y:S04]  /*c970*/  LDL.LU R17, [R1+0x64] ;  /* 0x0000640001117983 */ /* 0x000f280000300800 */
[----:B-1----:R-:W4:Y:S04]  /*c980*/  LDL.LU R18, [R1+0x68] ;  /* 0x0000680001127983 */ /* 0x002f280000300800 */
[----:B------:R-:W4:Y:S04]  /*c990*/  LDL.LU R19, [R1+0x6c] ;  /* 0x00006c0001137983 */ /* 0x000f280000300800 */
[----:B------:R0:W-:Y:S04]  /*c9a0*/  STL.64 [R1+0xf50], R26 ;  /* 0x000f501a01007387 */ /* 0x0001e80000100a00 */
[----:B0-----:R-:W4:Y:S01]  /*c9b0*/  LDL.LU.64 R26, [R1+0x38] ;  /* 0x00003800011a7983 */ /* 0x001f220000300a00 */
[----:B--2---:R-:W-:Y:S03]  /*c9c0*/  HMMA.16816.F32 R8, R4, R10, R20 ;  /* 0x0000000a0408723c */ /* 0x004fe60000001814 */
[----:B------:R-:W3:-:S15]  /*c9d0*/  LDL.LU.64 R22, [R1+0x48] ;  /* 0x0000480001167983 */ /* 0x000ede0000300a00 */
[----:B------:R-:W-:Y:S01]  /*c9e0*/  NOP ;  /* 0x0000000000007918 */ /* 0x000fe20000000000 */
[----:B------:R-:W-:Y:S04]  /*c9f0*/  STL.64 [R1+0x140], R8 ;  /* 0x0001400801007387 */ /* 0x000fe80000100a00 */
[----:B------:R-:W-:Y:S04]  /*ca00*/  STL.64 [R1+0x148], R10 ;  /* 0x0001480a01007387 */ /* 0x000fe80000100a00 */
[----:B------:R-:W0:Y:S04]  /*ca10*/  LDSM.16.MT88.4 R8, [R28+0x4300] ;  /* 0x004300001c08783b */ /* 0x000e280000004200 */
[----:B0-----:R0:W-:Y:S04]  /*ca20*/  STL [R1+0xf2c], R8 ;  /* 0x000f2c0801007387 */ /* 0x0011e80000100800 */
[----:B------:R1:W-:Y:S04]  /*ca30*/  STL [R1+0xf28], R9 ;  /* 0x000f280901007387 */ /* 0x0003e80000100800 */
[----:B------:R-:W-:Y:S04]  /*ca40*/  STL [R1+0xf24], R10 ;  /* 0x000f240a01007387 */ /* 0x000fe80000100800 */
[----:B------:R2:W-:Y:S04]  /*ca50*/  STL [R1+0xf20], R11 ;  /* 0x000f200b01007387 */ /* 0x0005e80000100800 */
[----:B0-----:R-:W3:Y:S04]  /*ca60*/  LDL.LU R8, [R1+0xc0] ;  /* 0x0000c00001087983 */ /* 0x001ee80000300800 */
[----:B-1----:R-:W3:Y:S01]  /*ca70*/  LDL.LU R9, [R1+0xc4] ;  /* 0x0000c40001097983 */ /* 0x002ee20000300800 */
[----:B--2---:R-:W-:-:S03]  /*ca80*/  IMAD.MOV.U32 R11, RZ, RZ, R29 ;  /* 0x000000ffff0b7224 */ /* 0x004fc600078e001d */
[----:B------:R-:W2:Y:S04]  /*ca90*/  LDL.LU R10, [R1+0xc8] ;  /* 0x0000c800010a7983 */ /* 0x000ea80000300800 */
[----:B------:R-:W2:Y:S01]  /*caa0*/  LDL.LU R29, [R1+0xf58] ;  /* 0x000f5800011d7983 */ /* 0x000ea20000300800 */
[C---:B----4-:R-:W-:Y:S08]  /*cab0*/  HMMA.16816.F32 R16, R4.reuse, R26, R16 ;  /* 0x0000001a0410723c */ /* 0x050ff00000001810 */
[----:B---3--:R-:W-:-:S15]  /*cac0*/  HMMA.16816.F32 R12, R4, R22, R12 ;  /* 0x00000016040c723c */ /* 0x008fde000000180c */
[----:B------:R-:W-:-:S04]  /*cad0*/  NOP ;  /* 0x0000000000007918 */ /* 0x000fc80000000000 */
[----:B------:R0:W-:Y:S04]  /*cae0*/  STL.64 [R1+0x130], R12 ;  /* 0x0001300c01007387 */ /* 0x0001e80000100a00 */
[----:B------:R-:W-:Y:S04]  /*caf0*/  STL.64 [R1+0x138], R14 ;  /* 0x0001380e01007387 */ /* 0x000fe80000100a00 */
[----:B0-----:R-:W3:Y:S04]  /*cb00*/  LDL.LU R12, [R1+0xe0] ;  /* 0x0000e000010c7983 */ /* 0x001ee80000300800 */
[----:B------:R0:W-:Y:S04]  /*cb10*/  STL.64 [R1+0xf38], R22 ;  /* 0x000f381601007387 */ /* 0x0001e80000100a00 */
[----:B0-----:R-:W4:Y:S01]  /*cb20*/  LDL.LU.64 R22, [R1+0x58] ;  /* 0x0000580001167983 */ /* 0x001f220000300a00 */
[----:B------:R-:W-:-:S03]  /*cb30*/  IMAD.MOV.U32 R15, RZ, RZ, R0 ;  /* 0x000000ffff0f7224 */ /* 0x000fc600078e0000 */
[----:B--2---:R-:W-:Y:S04]  /*cb40*/  STL [R1+0xd30], R29 ;  /* 0x000d301d01007387 */ /* 0x004fe80000100800 */
[----:B------:R0:W-:Y:S02]  /*cb50*/  STL.64 [R1+0x120], R16 ;  /* 0x0001201001007387 */ /* 0x0001e40000100a00 */
[----:B0-----:R-:W-:Y:S02]  /*cb60*/  IMAD.MOV.U32 R17, RZ, RZ, R26 ;  /* 0x000000ffff117224 */ /* 0x001fe400078e001a */
[----:B------:R-:W-:Y:S02]  /*cb70*/  IMAD.MOV.U32 R16, RZ, RZ, R27 ;  /* 0x000000ffff107224 */ /* 0x000fe400078e001b */
[----:B------:R-:W0:Y:S01]  /*cb80*/  LDSM.16.MT88.4 R24, [R28+0x8000] ;  /* 0x008000001c18783b */ /* 0x000e220000004200 */
[----:B------:R-:W-:-:S03]  /*cb90*/  LOP3.LUT R0, R29, 0x40, RZ, 0x3c, !PT ;  /* 0x000000401d007812 */ /* 0x000fc600078e3cff */
[----:B------:R-:W-:Y:S04]  /*cba0*/  STL.64 [R1+0x128], R18 ;  /* 0x0001281201007387 */ /* 0x000fe80000100a00 */
[----:B0-----:R-:W-:Y:S04]  /*cbb0*/  STL.64 [R1], R24 ;  /* 0x0000001801007387 */ /* 0x001fe80000100a00 */
[----:B------:R-:W-:Y:S04]  /*cbc0*/  STL.64 [R1+0x8], R26 ;  /* 0x0000081a01007387 */ /* 0x000fe80000100a00 */
[----:B------:R-:W0:Y:S04]  /*cbd0*/  LDSM.16.M88.4 R24, [R0+UR4+0x20000] ;  /* 0x020000040018783b */ /* 0x000e280008000200 */
[----:B0-----:R-:W-:Y:S04]  /*cbe0*/  STL.64 [R1+0x80], R24 ;  /* 0x0000801801007387 */ /* 0x001fe80000100a00 */
[----:B------:R-:W-:Y:S04]  /*cbf0*/  STL.64 [R1+0x88], R26 ;  /* 0x0000881a01007387 */ /* 0x000fe80000100a00 */
[----:B------:R-:W0:Y:S04]  /*cc00*/  LDSM.16.M88.4 R24, [R0+UR4+0x21000] ;  /* 0x021000040018783b */ /* 0x000e280008000200 */
[----:B0-----:R-:W-:Y:S04]  /*cc10*/  STL.64 [R1+0x70], R24 ;  /* 0x0000701801007387 */ /* 0x001fe80000100a00 */
[----:B------:R-:W-:Y:S04]  /*cc20*/  STL.64 [R1+0x78], R26 ;  /* 0x0000781a01007387 */ /* 0x000fe80000100a00 */
[----:B------:R-:W0:Y:S01]  /*cc30*/  LDSM.16.M88.4 R24, [R0+UR4+0x22000] ;  /* 0x022000040018783b */ /* 0x000e220008000200 */
[----:B------:R-:W-:-:S02]  /*cc40*/  IMAD.MOV.U32 R13, RZ, RZ, R3 ;  /* 0x000000ffff0d7224 */ /* 0x000fc400078e0003 */
[----:B------:R-:W-:Y:S01]  /*cc50*/  IMAD.MOV.U32 R14, RZ, RZ, R2 ;  /* 0x000000ffff0e7224 */ /* 0x000fe200078e0002 */
[----:B0-----:R-:W-:Y:S01]  /*cc60*/  STL.64 [R1+0x60], R24 ;  /* 0x0000601801007387 */ /* 0x001fe20000100a00 */
[----:B------:R-:W-:Y:S02]  /*cc70*/  IMAD.MOV.U32 R3, RZ, RZ, R26 ;  /* 0x000000ffff037224 */ /* 0x000fe400078e001a */
[----:B------:R-:W-:Y:S01]  /*cc80*/  IMAD.MOV.U32 R2, RZ, RZ, R27 ;  /* 0x000000ffff027224 */ /* 0x000fe200078e001b */
[----:B------:R0:W-:Y:S04]  /*cc90*/  STL.64 [R1+0x68], R26 ;  /* 0x0000681a01007387 */ /* 0x0001e80000100a00 */
[----:B0-----:R-:W2:Y:S04]  /*cca0*/  LDL.LU.64 R26, [R1+0xf50] ;  /* 0x000f5000011a7983 */ /* 0x001ea80000300a00 */
[----:B------:R-:W-:Y:S04]  /*ccb0*/  STL [R1+0xe34], R2 ;  /* 0x000e340201007387 */ /* 0x000fe80000100800 */
[----:B------:R0:W-:Y:S01]  /*ccc0*/  STL [R1+0xe30], R3 ;  /* 0x000e300301007387 */ /* 0x0001e20000100800 */
[----:B--2---:R-:W-:Y:S01]  /*ccd0*/  HMMA.16816.F32 R4, R4, R26, R8 ;  /* 0x0000001a0404723c */ /* 0x004fe20000001808 */
[----:B0-----:R-:W-:-:S02]  /*cce0*/  IMAD.MOV.U32 R3, RZ, RZ, R26 ;  /* 0x000000ffff037224 */ /* 0x001fc400078e001a */
[----:B------:R-:W-:-:S15]  /*ccf0*/  IMAD.MOV.U32 R2, RZ, RZ, R27 ;  /* 0x000000ffff027224 */ /* 0x000fde00078e001b */
[----:B------:R-:W-:Y:S01]  /*cd00*/  NOP ;  /* 0x0000000000007918 */ /* 0x000fe20000000000 */
[----:B------:R-:W-:Y:S04]  /*cd10*/  STL.64 [R1+0x100], R4 ;  /* 0x0001000401007387 */ /* 0x000fe80000100a00 */
[----:B------:R-:W-:Y:S04]  /*cd20*/  STL.64 [R1+0x108], R6 ;  /* 0x0001080601007387 */ /* 0x000fe80000100a00 */
[----:B------:R-:W3:Y:S04]  /*cd30*/  LDL.LU.64 R26, [R1+0xf48] ;  /* 0x000f4800011a7983 */ /* 0x000ee80000300a00 */
[----:B------:R-:W3:Y:S04]  /*cd40*/  LDL.LU.64 R24, [R1+0xf40] ;  /* 0x000f400001187983 */ /* 0x000ee80000300a00 */
[----:B------:R-:W0:Y:S02]  /*cd50*/  LDSM.16.M88.4 R4, [R0+UR4+0x23000] ;  /* 0x023000040004783b */ /* 0x000e240008000200 */
[----:B0-----:R-:W-:-:S02]  /*cd60*/  IMAD.MOV.U32 R8, RZ, RZ, R4 ;  /* 0x000000ffff087224 */ /* 0x001fc400078e0004 */
[----:B------:R-:W-:Y:S01]  /*cd70*/  STL.64 [R1+0x18], R6 ;  /* 0x0000180601007387 */ /* 0x000fe20000100a00 */
[----:B------:R-:W-:-:S03]  /*cd80*/  IMAD.MOV.U32 R9, RZ, RZ, R5 ;  /* 0x000000ffff097224 */ /* 0x000fc600078e0005 */
[----:B------:R-:W0:Y:S04]  /*cd90*/  LDSM.16.MT88.4 R4, [R28+0x8100] ;  /* 0x008100001c04783b */ /* 0x000e280000004200 */
[----:B------:R-:W-:Y:S01]  /*cda0*/  STL [R1+0xba0], R0 ;  /* 0x000ba00001007387 */ /* 0x000fe20000100800 */
[----:B----4-:R-:W-:Y:S02]  /*cdb0*/  IMAD.MOV.U32 R10, RZ, RZ, R22 ;  /* 0x000000ffff0a7224 */ /* 0x010fe400078e0016 */
[----:B------:R-:W-:Y:S01]  /*cdc0*/  IMAD.MOV.U32 R11, RZ, RZ, R23 ;  /* 0x000000ffff0b7224 */ /* 0x000fe200078e0017 */
[----:B0-----:R0:W-:Y:S04]  /*cdd0*/  STL.64 [R1+0xeb0], R6 ;  /* 0x000eb00601007387 */ /* 0x0011e80000100a00 */
[----:B------:R1:W-:Y:S01]  /*cde0*/  STL.64 [R1+0xea8], R4 ;  /* 0x000ea80401007387 */ /* 0x0003e20000100a00 */
[----:B0-----:R-:W-:-:S02]  /*cdf0*/  IMAD.MOV.U32 R6, RZ, RZ, R3 ;  /* 0x000000ffff067224 */ /* 0x001fc400078e0003 */
[----:B------:R-:W-:-:S05]  /*ce00*/  IMAD.MOV.U32 R7, RZ, RZ, R2 ;  /* 0x000000ffff077224 */ /* 0x000fca00078e0002 */
[----:B------:R0:W-:Y:S04]  /*ce10*/  STL.64 [R1+0xf30], R6 ;  /* 0x000f300601007387 */ /* 0x0001e80000100a00 */
[----:B-1----:R-:W2:Y:S04]  /*ce20*/  LDL.LU R4, [R1+0x110] ;  /* 0x0001100001047983 */ /* 0x002ea80000300800 */
[----:B------:R-:W2:Y:S04]  /*ce30*/  LDL.LU R5, [R1+0x114] ;  /* 0x0001140001057983 */ /* 0x000ea80000300800 */
[----:B0-----:R-:W2:Y:S04]  /*ce40*/  LDL.LU R6, [R1+0x118] ;  /* 0x0001180001067983 */ /* 0x001ea80000300800 */
[----:B------:R-:W2:Y:S01]  /*ce50*/  LDL.LU R7, [R1+0x11c] ;  /* 0x00011c0001077983 */ /* 0x000ea20000300800 */
[----:B---3--:R-:W-:Y:S03]  /*ce60*/  HMMA.16816.F32 R12, R24, R22, R12 ;  /* 0x00000016180c723c */ /* 0x008fe6000000180c */
[----:B------:R-:W2:-:S15]  /*ce70*/  LDL.LU.64 R22, [R1+0xf38] ;  /* 0x000f380001167983 */ /* 0x000e9e0000300a00 */
[----:B------:R-:W-:Y:S01]  /*ce80*/  NOP ;  /* 0x0000000000007918 */ /* 0x000fe20000000000 */
[----:B------:R-:W-:Y:S02]  /*ce90*/  IMAD.MOV.U32 R2, RZ, RZ, R12 ;  /* 0x000000ffff027224 */ /* 0x000fe400078e000c */
[----:B------:R-:W-:Y:S02]  /*cea0*/  IMAD.MOV.U32 R3, RZ, RZ, R13 ;  /* 0x000000ffff037224 */ /* 0x000fe400078e000d */
[----:B------:R-:W-:Y:S02]  /*ceb0*/  IMAD.MOV.U32 R29, RZ, RZ, R14 ;  /* 0x000000ffff1d7224 */ /* 0x000fe400078e000e */
[----:B------:R-:W-:Y:S02]  /*cec0*/  IMAD.MOV.U32 R0, RZ, RZ, R15 ;  /* 0x000000ffff007224 */ /* 0x000fe400078e000f */
[----:B------:R-:W0:Y:S04]  /*ced0*/  LDSM.16.MT88.4 R12, [R28+0x8200] ;  /* 0x008200001c0c783b */ /* 0x000e280000004200 */
[----:B------:R-:W-:Y:S04]  /*cee0*/  STL [R1+0xe44], R0 ;  /* 0x000e440001007387 */ /* 0x000fe80000100800 */
[----:B------:R-:W-:Y:S04]  /*cef0*/  STL [R1+0xe40], R29 ;  /* 0x000e401d01007387 */ /* 0x000fe80000100800 */
[----:B------:R-:W-:Y:S04]  /*cf00*/  STL [R1+0xe3c], R3 ;  /* 0x000e3c0301007387 */ /* 0x000fe80000100800 */
[----:B------:R-:W-:Y:S04]  /*cf10*/  STL [R1+0xe38], R2 ;  /* 0x000e380201007387 */ /* 0x000fe80000100800 */
[----:B0-----:R0:W-:Y:S02]  /*cf20*/  STL.64 [R1+0xe20], R14 ;  /* 0x000e200e01007387 */ /* 0x0011e40000100a00 */
[----:B0-----:R-:W-:-:S02]  /*cf30*/  IMAD.MOV.U32 R14, RZ, RZ, R17 ;  /* 0x000000ffff0e7224 */ /* 0x001fc400078e0011 */
[----:B------:R-:W-:Y:S02]  /*cf40*/  IMAD.MOV.U32 R15, RZ, RZ, R16 ;  /* 0x000000ffff0f7224 */ /* 0x000fe400078e0010 */
[----:B------:R-:W0:Y:S04]  /*cf50*/  LDSM.16.MT88.4 R16, [R28+0x8300] ;  /* 0x008300001c10783b */ /* 0x000e280000004200 */
[----:B------:R-:W-:Y:S04]  /*cf60*/  STL.64 [R1+0xe18], R12 ;  /* 0x000e180c01007387 */ /* 0x000fe80000100a00 */
[----:B0-----:R-:W-:Y:S04]  /*cf70*/  STL.64 [R1+0xdd0], R18 ;  /* 0x000dd01201007387 */ /* 0x001fe80000100a00 */
[----:B------:R0:W-:Y:S04]  /*cf80*/  STL.64 [R1+0xdc8], R16 ;  /* 0x000dc81001007387 */ /* 0x0001e80000100a00 */
[----:B0-----:R-:W3:Y:S04]  /*cf90*/  LDL.LU R16, [R1+0x170] ;  /* 0x0001700001107983 */ /* 0x001ee80000300800 */
[----:B------:R-:W3:Y:S04]  /*cfa0*/  LDL.LU R17, [R1+0x174] ;  /* 0x0001740001117983 */ /* 0x000ee80000300800 */
[----:B------:R-:W3:Y:S04]  /*cfb0*/  LDL.LU R18, [R1+0x178] ;  /* 0x0001780001127983 */ /* 0x000ee80000300800 */
[----:B------:R-:W3:Y:S01]  /*cfc0*/  LDL.LU R19, [R1+0x17c] ;  /* 0x00017c0001137983 */ /* 0x000ee20000300800 */
[----:B--2---:R-:W-:-:S15]  /*cfd0*/  HMMA.16816.F32 R4, R24, R22, R4 ;  /* 0x000000161804723c */ /* 0x004fde0000001804 */
[----:B------:R-:W-:-:S04]  /*cfe0*/  NOP ;  /* 0x0000000000007918 */ /* 0x000fc80000000000 */
[----:B------:R0:W-:Y:S02]  /*cff0*/  STL.64 [R1+0xe0], R4 ;  /* 0x0000e00401007387 */ /* 0x0001e40000100a00 */
[----:B0-----:R-:W-:Y:S02]  /*d000*/  IMAD.MOV.U32 R5, RZ, RZ, R22 ;  /* 0x000000ffff057224 */ /* 0x001fe400078e0016 */
[----:B------:R-:W-:Y:S02]  /*d010*/  IMAD.MOV.U32 R4, RZ, RZ, R23 ;  /* 0x000000ffff047224 */ /* 0x000fe400078e0017 */
[----:B------:R-:W0:Y:S04]  /*d020*/  LDSM.16.MT88.4 R20, [R28+0xc000] ;  /* 0x00c000001c14783b */ /* 0x000e280000004200 */
[----:B------:R1:W-:Y:S04]  /*d030*/  STL.64 [R1+0xe8], R6 ;  /* 0x0000e80601007387 */ /* 0x0003e80000100a00 */
[----:B-1----:R-:W3:Y:S04]  /*d040*/  LDL.LU.64 R6, [R1+0xf30] ;  /* 0x000f300001067983 */ /* 0x002ee80000300a00 */
[----:B0-----:R-:W-:Y:S04]  /*d050*/  STL.64 [R1+0xd80], R22 ;  /* 0x000d801601007387 */ /* 0x001fe80000100a00 */
[----:B------:R0:W-:Y:S02]  /*d060*/  STL.64 [R1+0xd78], R20 ;  /* 0x000d781401007387 */ /* 0x0001e40000100a00 */
[----:B0-----:R-:W-:-:S02]  /*d070*/  IMAD.MOV.U32 R20, RZ, RZ, R8 ;  /* 0x000000ffff147224 */ /* 0x001fc400078e0008 */
[----:B------:R-:W-:Y:S01]  /*d080*/  IMAD.MOV.U32 R21, RZ, RZ, R9 ;  /* 0x000000ffff157224 */ /* 0x000fe200078e0009 */
[----:B------:R-:W2:Y:S04]  /*d090*/  LDL.LU R8, [R1+0xf2c] ;  /* 0x000f2c0001087983 */ /* 0x000ea80000300800 */
[----:B------:R-:W2:Y:S04]  /*d0a0*/  LDL.LU R9, [R1+0xf28] ;  /* 0x000f280001097983 */ /* 0x000ea80000300800 */
[----:B------:R0:W-:Y:S04]  /*d0b0*/  STL.64 [R1+0xef0], R20 ;  /* 0x000ef01401007387 */ /* 0x0001e80000100a00 */
[----:B0-----:R-:W4:Y:S04]  /*d0c0*/  LDL.LU R20, [R1+0x1e0] ;  /* 0x0001e00001147983 */ /* 0x001f280000300800 */
[----:B------:R-:W4:Y:S04]  /*d0d0*/  LDL.LU R21, [R1+0x1e4] ;  /* 0x0001e40001157983 */ /* 0x000f280000300800 */
[----:B------:R-:W4:Y:S04]  /*d0e0*/  LDL.LU R22, [R1+0x1e8] ;  /* 0x0001e80001167983 */ /* 0x000f280000300800 */
[----:B------:R-:W4:Y:S04]  /*d0f0*/  LDL.LU R23, [R1+0x1ec] ;  /* 0x0001ec0001177983 */ /* 0x000f280000300800 */
[----:B------:R0:W-:Y:S04]  /*d100*/  STL.64 [R1+0xf00], R14 ;  /* 0x000f000e01007387 */ /* 0x0001e80000100a00 */
[----:B------:R-:W2:Y:S04]  /*d110*/  LDL.LU R12, [R1+0x1c0] ;  /* 0x0001c000010c7983 */ /* 0x000ea80000300800 */
[----:B------:R-:W2:Y:S01]  /*d120*/  LDL.LU R13, [R1+0x1c4] ;  /* 0x0001c400010d7983 */ /* 0x000ea20000300800 */
[C---:B----4-:R-:W-:Y:S03]  /*d130*/  HMMA.16816.F32 R20, R24.reuse, R14, R20 ;  /* 0x0000000e1814723c */ /* 0x050fe60000001814 */
[----:B0-----:R-:W4:Y:S04]  /*d140*/  LDL.LU R14, [R1+0x1c8] ;  /* 0x0001c800010e7983 */ /* 0x001f280000300800 */
[----:B------:R-:W4:Y:S01]  /*d150*/  LDL.LU R15, [R1+0x1cc] ;  /* 0x0001cc00010f7983 */ /* 0x000f220000300800 */
[----:B---3--:R-:W-:Y:S01]  /*d160*/  HMMA.16816.F32 R16, R24, R6, R16 ;  /* 0x000000061810723c */ /* 0x008fe20000001810 */
[----:B------:R-:W-:-:S02]  /*d170*/  IMAD.MOV.U32 R26, RZ, RZ, R5 ;  /* 0x000000ffff1a7224 */ /* 0x000fc400078e0005 */
[----:B------:R-:W-:-:S08]  /*d180*/  IMAD.MOV.U32 R27, RZ, RZ, R4 ;  /* 0x000000ffff1b7224 */ /* 0x000fd000078e0004 */
[----:B------:R-:W-:Y:S02]  /*d190*/  IMAD.MOV.U32 R2, RZ, RZ, R23 ;  /* 0x000000ffff027224 */ /* 0x000fe400078e0017 */
[----:B------:R-:W-:Y:S02]  /*d1a0*/  IMAD.MOV.U32 R3, RZ, RZ, R22 ;  /* 0x000000ffff037224 */ /* 0x000fe400078e0016 */
[----:B------:R-:W-:Y:S02]  /*d1b0*/  IMAD.MOV.U32 R29, RZ, RZ, R21 ;  /* 0x000000ffff1d7224 */ /* 0x000fe400078e0015 */
[----:B------:R-:W-:Y:S01]  /*d1c0*/  IMAD.MOV.U32 R0, RZ, RZ, R20 ;  /* 0x000000ffff007224 */ /* 0x000fe200078e0014 */
[----:B----4-:R0:W-:Y:S04]  /*d1d0*/  STL.64 [R1+0xf10], R14 ;  /* 0x000f100e01007387 */ /* 0x0101e80000100a00 */
[----:B--2---:R-:W-:Y:S01]  /*d1e0*/  STL.64 [R1+0xf08], R12 ;  /* 0x000f080c01007387 */ /* 0x004fe20000100a00 */
[----:B0-----:R-:W-:-:S03]  /*d1f0*/  IMAD.MOV.U32 R14, RZ, RZ, R10 ;  /* 0x000000ffff0e7224 */ /* 0x001fc600078e000a */
[----:B------:R-:W2:Y:S01]  /*d200*/  LDL.LU R10, [R1+0xf24] ;  /* 0x000f2400010a7983 */ /* 0x000ea20000300800 */
[----:B------:R-:W-:-:S03]  /*d210*/  IMAD.MOV.U32 R15, RZ, RZ, R11 ;  /* 0x000000ffff0f7224 */ /* 0x000fc600078e000b */
[----:B------:R-:W2:Y:S04]  /*d220*/  LDL.LU R11, [R1+0xf20] ;  /* 0x000f2000010b7983 */ /* 0x000ea80000300800 */
[----:B------:R-:W-:Y:S04]  /*d230*/  STL [R1+0xe54], R2 ;  /* 0x000e540201007387 */ /* 0x000fe80000100800 */
[----:B------:R-:W-:Y:S04]  /*d240*/  STL [R1+0xe50], R3 ;  /* 0x000e500301007387 */ /* 0x000fe80000100800 */
[----:B------:R-:W-:Y:S04]  /*d250*/  STL [R1+0xe4c], R29 ;  /* 0x000e4c1d01007387 */ /* 0x000fe80000100800 */
[----:B------:R-:W-:Y:S04]  /*d260*/  STL [R1+0xe48], R0 ;  /* 0x000e480001007387 */ /* 0x000fe80000100800 */
[----:B------:R0:W-:Y:S04]  /*d270*/  STL.64 [R1+0xf18], R26 ;  /* 0x000f181a01007387 */ /* 0x0001e80000100a00 */
[----:B------:R-:W2:Y:S04]  /*d280*/  LDL.LU R24, [R1+0x1d0] ;  /* 0x0001d00001187983 */ /* 0x000ea80000300800 */
[----:B------:R-:W2:Y:S04]  /*d290*/  LDL.LU R25, [R1+0x1d4] ;  /* 0x0001d40001197983 */ /* 0x000ea80000300800 */
[----:B0-----:R-:W2:Y:S04]  /*d2a0*/  LDL.LU R26, [R1+0x1d8] ;  /* 0x0001d800011a7983 */ /* 0x001ea80000300800 */
[----:B------:R-:W2:Y:S04]  /*d2b0*/  LDL.LU R27, [R1+0x1dc] ;  /* 0x0001dc00011b7983 */ /* 0x000ea80000300800 */
[----:B------:R0:W-:Y:S04]  /*d2c0*/  STL.64 [R1+0xef8], R6 ;  /* 0x000ef80601007387 */ /* 0x0001e80000100a00 */
[----:B------:R-:W3:Y:S04]  /*d2d0*/  LDL.LU R4, [R1+0x1b0] ;  /* 0x0001b00001047983 */ /* 0x000ee80000300800 */
[----:B------:R-:W3:Y:S04]  /*d2e0*/  LDL.LU R5, [R1+0x1b4] ;  /* 0x0001b40001057983 */ /* 0x000ee80000300800 */
[----:B0-----:R-:W3:Y:S04]  /*d2f0*/  LDL.LU R6, [R1+0x1b8] ;  /* 0x0001b80001067983 */ /* 0x001ee80000300800 */
[----:B------:R-:W3:Y:S04]  /*d300*/  LDL.LU R7, [R1+0x1bc] ;  /* 0x0001bc0001077983 */ /* 0x000ee80000300800 */
[----:B------:R-:W4:Y:S04]  /*d310*/  LDL.LU R20, [R1+0x160] ;  /* 0x0001600001147983 */ /* 0x000f280000300800 */
[----:B------:R-:W4:Y:S04]  /*d320*/  LDL.LU R21, [R1+0x164] ;  /* 0x0001640001157983 */ /* 0x000f280000300800 */
[----:B------:R-:W4:Y:S04]  /*d330*/  LDL.LU R22, [R1+0x168] ;  /* 0x0001680001167983 */ /* 0x000f280000300800 */
[----:B------:R-:W4:Y:S04]  /*d340*/  LDL.LU R23, [R1+0x16c] ;  /* 0x00016c0001177983 */ /* 0x000f280000300800 */
[----:B------:R-:W-:Y:S04]  /*d350*/  STL.64 [R1+0xde0], R18 ;  /* 0x000de01201007387 */ /* 0x000fe80000100a00 */
[----:B------:R0:W-:Y:S04]  /*d360*/  STL.64 [R1+0xdd8], R16 ;  /* 0x000dd81001007387 */ /* 0x0001e80000100a00 */
[----:B0-----:R-:W3:Y:S01]  /*d370*/  LDL.LU.64 R16, [R1+0x60] ;  /* 0x0000600001107983 */ /* 0x001ee20000300a00 */
[----:B--2---:R-:W-:Y:S03]  /*d380*/  HMMA.16816.F32 R12, R8, R14, R24 ;  /* 0x0000000e080c723c */ /* 0x004fe60000001818 */
[----:B------:R-:W2:-:S15]  /*d390*/  LDL.LU.64 R26, [R1+0xf18] ;  /* 0x000f1800011a7983 */ /* 0x000e9e0000300a00 */
[----:B------:R-:W-:Y:S01]  /*d3a0*/  NOP ;  /* 0x0000000000007918 */ /* 0x000fe20000000000 */
[----:B------:R-:W-:Y:S01]  /*d3b0*/  IMAD.MOV.U32 R19, RZ, RZ, R14 ;  /* 0x000000ffff137224 */ /* 0x000fe200078e000e */
[----:B------:R0:W-:Y:S01]  /*d3c0*/  STL.64 [R1+0xb0], R12 ;  /* 0x0000b00c01007387 */ /* 0x0001e20000100a00 */
[----:B------:R-:W-:-:S03]  /*d3d0*/  IMAD.MOV.U32 R18, RZ, RZ, R15 ;  /* 0x000000ffff127224 */ /* 0x000fc600078e000f */
[----:B------:R-:W2:Y:S04]  /*d3e0*/  LDL.LU.64 R14, [R1+0xf10] ;  /* 0x000f1000010e7983 */ /* 0x000ea80000300a00 */
[----:B0-----:R-:W2:Y:S04]  /*d3f0*/  LDL.LU.64 R12, [R1+0xf08] ;  /* 0x000f0800010c7983 */ /* 0x001ea80000300a00 */
[----:B------:R-:W-:Y:S04]  /*d400*/  STL [R1+0xe5c], R18 ;  /* 0x000e5c1201007387 */ /* 0x000fe80000100800 */
[----:B------:R-:W-:Y:S01]  /*d410*/  STL [R1+0xe58], R19 ;  /* 0x000e581301007387 */ /* 0x000fe20000100800 */
[----:B--2---:R-:W-:Y:S03]  /*d420*/  HMMA.16816.F32 R24, R8, R26, R12 ;  /* 0x0000001a0818723c */ /* 0x004fe6000000180c */
[----:B------:R-:W3:-:S15]  /*d430*/  LDL.LU.64 R14, [R1+0xf00] ;  /* 0x000f0000010e7983 */ /* 0x000ede0000300a00 */
[----:B------:R-:W-:Y:S01]  /*d440*/  NOP ;  /* 0x0000000000007918 */ /* 0x000fe20000000000 */
[----:B------:R-:W-:Y:S02]  /*d450*/  IMAD.MOV.U32 R2, RZ, RZ, R24 ;  /* 0x000000ffff027224 */ /* 0x000fe400078e0018 */
[----:B------:R-:W-:Y:S01]  /*d460*/  IMAD.MOV.U32 R0, RZ, RZ, R27 ;  /* 0x000000ffff007224 */ /* 0x000fe200078e001b */
[----:B------:R-:W2:Y:S01]  /*d470*/  LDL.LU R24, [R1] ;  /* 0x0000000001187983 */ /* 0x000ea20000300800 */
[----:B------:R-:W-:Y:S02]  /*d480*/  IMAD.MOV.U32 R3, RZ, RZ, R25 ;  /* 0x000000ffff037224 */ /* 0x000fe400078e0019 */
[----:B------:R-:W-:Y:S01]  /*d490*/  IMAD.MOV.U32 R29, RZ, RZ, R26 ;  /* 0x000000ffff1d7224 */ /* 0x000fe200078e001a */
[----:B------:R-:W2:Y:S04]  /*d4a0*/  LDL.LU R25, [R1+0x4] ;  /* 0x0000040001197983 */ /* 0x000ea80000300800 */
[----:B------:R-:W2:Y:S04]  /*d4b0*/  LDL.LU R26, [R1+0x8] ;  /* 0x00000800011a7983 */ /* 0x000ea80000300800 */
[----:B------:R-:W2:Y:S04]  /*d4c0*/  LDL.LU R27, [R1+0xc] ;  /* 0x00000c00011b7983 */ /* 0x000ea80000300800 */
[----:B------:R-:W-:Y:S04]  /*d4d0*/  STL [R1+0xe6c], R0 ;  /* 0x000e6c0001007387 */ /* 0x000fe80000100800 */
[----:B------:R-:W-:Y:S04]  /*d4e0*/  STL [R1+0xe68], R29 ;  /* 0x000e681d01007387 */ /* 0x000fe80000100800 */
[----:B------:R-:W-:Y:S04]  /*d4f0*/  STL [R1+0xe64], R3 ;  /* 0x000e640301007387 */ /* 0x000fe80000100800 */
[----:B------:R-:W-:Y:S01]  /*d500*/  STL [R1+0xe60], R2 ;  /* 0x000e600201007387 */ /* 0x000fe20000100800 */
[----:B---3--:R-:W-:-:S15]  /*d510*/  HMMA.16816.F32 R4, R8, R14, R4 ;  /* 0x0000000e0804723c */ /* 0x008fde0000001804 */
[----:B------:R-:W-:-:S04]  /*d520*/  NOP ;  /* 0x0000000000007918 */ /* 0x000fc80000000000 */
[----:B------:R-:W-:Y:S02]  /*d530*/  IMAD.MOV.U32 R13, RZ, RZ, R6 ;  /* 0x000000ffff0d7224 */ /* 0x000fe400078e0006 */
[----:B------:R-:W-:Y:S02]  /*d540*/  IMAD.MOV.U32 R12, RZ, RZ, R7 ;  /* 0x000000ffff0c7224 */ /* 0x000fe400078e0007 */
[----:B------:R-:W4:Y:S01]  /*d550*/  LDL.LU.64 R6, [R1+0xef8] ;  /* 0x000ef80001067983 */ /* 0x000f220000300a00 */
[----:B------:R-:W-:Y:S02]  /*d560*/  IMAD.MOV.U32 R15, RZ, RZ, R4 ;  /* 0x000000ffff0f7224 */ /* 0x000fe400078e0004 */
[----:B------:R-:W-:-:S05]  /*d570*/  IMAD.MOV.U32 R14, RZ, RZ, R5 ;  /* 0x000000ffff0e7224 */ /* 0x000fca00078e0005 */
[----:B------:R-:W-:Y:S04]  /*d580*/  STL.64 [R1+0xe78], R14 ;  /* 0x000e780e01007387 */ /* 0x000fe80000100a00 */
[----:B------:R0:W-:Y:S04]  /*d590*/  STL.64 [R1+0xe70], R12 ;  /* 0x000e700c01007387 */ /* 0x0001e80000100a00 */
[----:B0-----:R-:W3:Y:S04]  /*d5a0*/  LDL R12, [R1+0x70] ;  /* 0x00007000010c7983 */ /* 0x001ee80000100800 */
[----:B------:R-:W3:Y:S01]  /*d5b0*/  LDL R13, [R1+0x74] ;  /* 0x00007400010d7983 */ /* 0x000ee20000100800 */
[----:B----4-:R-:W-:Y:S03]  /*d5c0*/  HMMA.16816.F32 R4, R8, R6, R20 ;  /* 0x000000060804723c */ /* 0x010fe60000001814 */
[----:B------:R-:W0:-:S15]  /*d5d0*/  LDSM.16.MT88.4 R8, [R28+0xc100] ;  /* 0x00c100001c08783b */ /* 0x000e1e0000004200 */
[----:B------:R-:W-:Y:S01]  /*d5e0*/  NOP ;  /* 0x0000000000007918 */ /* 0x000fe20000000000 */
[----:B------:R-:W-:Y:S02]  /*d5f0*/  IMAD.MOV.U32 R18, RZ, RZ, R4 ;  /* 0x000000ffff127224 */ /* 0x000fe400078e0004 */
[----:B------:R-:W-:Y:S02]  /*d600*/  IMAD.MOV.U32 R19, RZ, RZ, R5 ;  /* 0x000000ffff137224 */ /* 0x000fe400078e0005 */
[----:B------:R-:W-:Y:S01]  /*d610*/  IMAD.MOV.U32 R23, RZ, RZ, R6 ;  /* 0x000000ffff177224 */ /* 0x000fe200078e0006 */
[----:B---3--:R1:W-:Y:S01]  /*d620*/  STL.64 [R1+0xed8], R12 ;  /* 0x000ed80c01007387 */ /* 0x0083e20000100a00 */
[----:B------:R-:W-:-:S03]  /*d630*/  IMAD.MOV.U32 R22, RZ, RZ, R7 ;  /* 0x000000ffff167224 */ /* 0x000fc600078e0007 */
[----:B-1----:R-:W2:Y:S04]  /*d640*/  LDL R12, [R1+0x80] ;  /* 0x00008000010c7983 */ /* 0x002ea80000100800 */
[----:B------:R-:W2:Y:S04]  /*d650*/  LDL R13, [R1+0x84] ;  /* 0x00008400010d7983 */ /* 0x000ea80000100800 */
[----:B------:R-:W3:Y:S04]  /*d660*/  LDL.LU.64 R20, [R1+0xef0] ;  /* 0x000ef00001147983 */ /* 0x000ee80000300a00 */
[----:B------:R-:W4:Y:S04]  /*d670*/  LDL.LU R4, [R1+0x150] ;  /* 0x0001500001047983 */ /* 0x000f280000300800 */
[----:B------:R-:W4:Y:S04]  /*d680*/  LDL.LU R5, [R1+0x154] ;  /* 0x0001540001057983 */ /* 0x000f280000300800 */
[----:B------:R-:W2:Y:S04]  /*d690*/  LDL.LU R6, [R1+0x158] ;  /* 0x0001580001067983 */ /* 0x000ea80000300800 */
[----:B------:R-:W2:Y:S04]  /*d6a0*/  LDL.LU R7, [R1+0x15c] ;  /* 0x00015c0001077983 */ /* 0x000ea80000300800 */
[----:B--2---:R-:W-:Y:S04]  /*d6b0*/  STL.64 [R1+0xec0], R6 ;  /* 0x000ec00601007387 */ /* 0x004fe80000100a00 */
[----:B----4-:R1:W-:Y:S04]  /*d6c0*/  STL.64 [R1+0xeb8], R4 ;  /* 0x000eb80401007387 */ /* 0x0103e80000100a00 */
[----:B-1----:R-:W2:Y:S04]  /*d6d0*/  LDL.LU R4, [R1+0x180] ;  /* 0x0001800001047983 */ /* 0x002ea80000300800 */
[----:B------:R-:W2:Y:S04]  /*d6e0*/  LDL.LU R5, [R1+0x184] ;  /* 0x0001840001057983 */ /* 0x000ea80000300800 */
[----:B------:R-:W4:Y:S04]  /*d6f0*/  LDL.LU R6, [R1+0x188] ;  /* 0x0001880001067983 */ /* 0x000f280000300800 */
[----:B------:R-:W4:Y:S04]  /*d700*/  LDL.LU R7, [R1+0x18c] ;  /* 0x00018c0001077983 */ /* 0x000f280000300800 */
[----:B----4-:R-:W-:Y:S04]  /*d710*/  STL.64 [R1+0xed0], R6 ;  /* 0x000ed00601007387 */ /* 0x010fe80000100a00 */
[----:B--2---:R1:W-:Y:S04]  /*d720*/  STL.64 [R1+0xec8], R4 ;  /* 0x000ec80401007387 */ /* 0x0043e80000100a00 */
        /* <DEDUP_REMOVED lines=8> */
[----:B------:R-:W2:Y:S04]  /*d7b0*/  LDL.LU R6, [R1+0x1a8] ;  /* 0x0001a80001067983 */ /* 0x000ea80000300800 */
[----:B------:R-:W2:Y:S04]  /*d7c0*/  LDL.LU R7, [R1+0x1ac] ;  /* 0x0001ac0001077983 */ /* 0x000ea80000300800 */
[----:B------:R-:W-:Y:S04]  /*d7d0*/  STL [R1+0xe8c], R22 ;  /* 0x000e8c1601007387 */ /* 0x000fe80000100800 */
[----:B------:R-:W-:Y:S04]  /*d7e0*/  STL [R1+0xe88], R23 ;  /* 0x000e881701007387 */ /* 0x000fe80000100800 */
[----:B------:R-:W-:Y:S04]  /*d7f0*/  STL [R1+0xe84], R19 ;  /* 0x000e841301007387 */ /* 0x000fe80000100800 */
[----:B------:R-:W-:Y:S04]  /*d800*/  STL [R1+0xe80], R18 ;  /* 0x000e801201007387 */ /* 0x000fe80000100800 */
[----:B------:R-:W-:Y:S04]  /*d810*/  STL [R1+0xe90], R28 ;  /* 0x000e901c01007387 */ /* 0x000fe80000100800 */
[----:B0-----:R-:W-:Y:S04]  /*d820*/  STL.64 [R1+0xd28], R10 ;  /* 0x000d280a01007387 */ /* 0x001fe80000100a00 */
[----:B------:R0:W-:Y:S04]  /*d830*/  STL.64 [R1+0xd20], R8 ;  /* 0x000d200801007387 */ /* 0x0001e80000100a00 */
[----:B0-----:R-:W4:Y:S01]  /*d840*/  LDL.LU R8, [R1+0x130] ;  /* 0x0001300001087983 */ /* 0x001f220000300800 */
[----:B--2---:R-:W-:-:S15]  /*d850*/  HMMA.16816.F32 R12, R24, R12, R4 ;  /* 0x0000000c180c723c */ /* 0x004fde0000001804 */
[----:B------:R-:W-:-:S04]  /*d860*/  NOP ;  /* 0x0000000000007918 */ /* 0x000fc80000000000 */
[----:B------:R-:W-:Y:S02]  /*d870*/  IMAD.MOV.U32 R0, RZ, RZ, R12 ;  /* 0x000000ffff007224 */ /* 0x000fe400078e000c */
[----:B------:R-:W-:Y:S01]  /*d880*/  IMAD.MOV.U32 R29, RZ, RZ, R13 ;  /* 0x000000ffff1d7224 */ /* 0x000fe200078e000d */
[----:B----4-:R-:W-:Y:S04]  /*d890*/  STL [R1+0xe94], R8 ;  /* 0x000e940801007387 */ /* 0x010fe80000100800 */
[----:B------:R-:W2:Y:S04]  /*d8a0*/  LDL.LU R9, [R1+0x134] ;  /* 0x0001340001097983 */ /* 0x000ea80000300800 */
[----:B------:R-:W2:Y:S04]  /*d8b0*/  LDL.LU R10, [R1+0x138] ;  /* 0x00013800010a7983 */ /* 0x000ea80000300800 */
[----:B------:R-:W2:Y:S04]  /*d8c0*/  LDL.LU R11, [R1+0x13c] ;  /* 0x00013c00010b7983 */ /* 0x000ea80000300800 */
[----:B------:R-:W4:Y:S04]  /*d8d0*/  LDL.LU.64 R6, [R1+0xee8] ;  /* 0x000ee80001067983 */ /* 0x000f280000300a00 */
[----:B------:R-:W4:Y:S04]  /*d8e0*/  LDL.LU.64 R4, [R1+0xee0] ;  /* 0x000ee00001047983 */ /* 0x000f280000300a00 */
[----:B------:R-:W4:Y:S01]  /*d8f0*/  LDL.LU.64 R12, [R1+0xed8] ;  /* 0x000ed800010c7983 */ /* 0x000f220000300a00 */
[----:B------:R-:W-:-:S02]  /*d900*/  IMAD.MOV.U32 R3, RZ, RZ, R14 ;  /* 0x000000ffff037224 */ /* 0x000fc400078e000e */
[----:B------:R-:W-:Y:S01]  /*d910*/  IMAD.MOV.U32 R2, RZ, RZ, R15 ;  /* 0x000000ffff027224 */ /* 0x000fe200078e000f */
[----:B----4-:R-:W-:-:S15]  /*d920*/  HMMA.16816.F32 R4, R24, R12, R4 ;  /* 0x0000000c1804723c */ /* 0x010fde0000001804 */
[----:B------:R-:W-:-:S04]  /*d930*/  NOP ;  /* 0x0000000000007918 */ /* 0x000fc80000000000 */
[----:B------:R-:W-:Y:S02]  /*d940*/  IMAD.MOV.U32 R15, RZ, RZ, R6 ;  /* 0x000000ffff0f7224 */ /* 0x000fe400078e0006 */
[----:B------:R-:W-:Y:S02]  /*d950*/  IMAD.MOV.U32 R14, RZ, RZ, R7 ;  /* 0x000000ffff0e7224 */ /* 0x000fe400078e0007 */
[----:B------:R-:W-:Y:S01]  /*d960*/  IMAD.MOV.U32 R19, RZ, RZ, R4 ;  /* 0x000000ffff137224 */ /* 0x000fe200078e0004 */
[----:B------:R-:W4:Y:S01]  /*d970*/  LDL.LU.64 R6, [R1+0xed0] ;  /* 0x000ed00001067983 */ /* 0x000f220000300a00 */
[----:B------:R-:W-:-:S03]  /*d980*/  IMAD.MOV.U32 R18, RZ, RZ, R5 ;  /* 0x000000ffff127224 */ /* 0x000fc600078e0005 */
[----:B------:R-:W4:Y:S04]  /*d990*/  LDL.LU.64 R4, [R1+0xec8] ;  /* 0x000ec80001047983 */ /* 0x000f280000300a00 */
[----:B------:R-:W-:Y:S04]  /*d9a0*/  STL.64 [R1+0xea0], R14 ;  /* 0x000ea00e01007387 */ /* 0x000fe80000100a00 */
[----:B------:R0:W-:Y:S04]  /*d9b0*/  STL.64 [R1+0xe98], R12 ;  /* 0x000e980c01007387 */ /* 0x0001e80000100a00 */
[----:B0-----:R-:W2:Y:S04]  /*d9c0*/  LDL.LU R12, [R1+0x140] ;  /* 0x00014000010c7983 */ /* 0x001ea80000300800 */
[----:B------:R-:W2:Y:S04]  /*d9d0*/  LDL.LU R13, [R1+0x144] ;  /* 0x00014400010d7983 */ /* 0x000ea80000300800 */
[----:B------:R-:W2:Y:S04]  /*d9e0*/  LDL.LU R14, [R1+0x148] ;  /* 0x00014800010e7983 */ /* 0x000ea80000300800 */
[----:B------:R-:W2:Y:S01]  /*d9f0*/  LDL.LU R15, [R1+0x14c] ;  /* 0x00014c00010f7983 */ /* 0x000ea20000300800 */
[----:B----4-:R-:W-:-:S15]  /*da00*/  HMMA.16816.F32 R4, R24, R16, R4 ;  /* 0x000000101804723c */ /* 0x010fde0000001804 */
[----:B------:R-:W-:-:S04]  /*da10*/  NOP ;  /* 0x0000000000007918 */ /* 0x000fc80000000000 */
[----:B------:R-:W-:Y:S02]  /*da20*/  IMAD.MOV.U32 R22, RZ, RZ, R6 ;  /* 0x000000ffff167224 */ /* 0x000fe400078e0006 */
[----:B------:R-:W-:Y:S02]  /*da30*/  IMAD.MOV.U32 R23, RZ, RZ, R7 ;  /* 0x000000ffff177224 */ /* 0x000fe400078e0007 */
[----:B------:R-:W-:Y:S01]  /*da40*/  IMAD.MOV.U32 R8, RZ, RZ, R4 ;  /* 0x000000ffff087224 */ /* 0x000fe200078e0004 */
[----:B------:R-:W3:Y:S01]  /*da50*/  LDL.LU.64 R6, [R1+0xec0] ;  /* 0x000ec00001067983 */ /* 0x000ee20000300a00 */
[----:B------:R-:W-:-:S03]  /*da60*/  IMAD.MOV.U32 R28, RZ, RZ, R5 ;  /* 0x000000ffff1c7224 */ /* 0x000fc600078e0005 */
[----:B------:R-:W3:Y:S02]  /*da70*/  LDL.LU.64 R4, [R1+0xeb8] ;  /* 0x000eb80001047983 */ /* 0x000ee40000300a00 */
[----:B---3--:R-:W-:Y:S02]  /*da80*/  HMMA.16816.F32 R24, R24, R20, R4 ;  /* 0x000000141818723c */ /* 0x008fe40000001804 */
[----:B------:R-:W2:Y:S04]  /*da90*/  LDL.LU.64 R6, [R1+0xeb0] ;  /* 0x000eb00001067983 */ /* 0x000ea80000300a00 */
[----:B------:R-:W2:Y:S04]  /*daa0*/  LDL.LU.64 R4, [R1+0xea8] ;  /* 0x000ea80001047983 */ /* 0x000ea80000300a00 */
[----:B------:R-:W-:Y:S09]  /*dab0*/  STL.64 [R1+0xe28], R20 ;  /* 0x000e281401007387 */ /* 0x000ff20000100a00 */
[----:B------:R-:W-:Y:S04]  /*dac0*/  STL.64 [R1+0xd40], R26 ;  /* 0x000d401a01007387 */ /* 0x000fe80000100a00 */
[----:B------:R0:W-:Y:S04]  /*dad0*/  STL.64 [R1+0xd38], R24 ;  /* 0x000d381801007387 */ /* 0x0001e80000100a00 */
[----:B0-----:R-:W2:Y:S04]  /*dae0*/  LDL R24, [R1+0x80] ;  /* 0x0000800001187983 */ /* 0x001ea80000100800 */
[----:B------:R-:W2:Y:S02]  /*daf0*/  LDL R25, [R1+0x84] ;  /* 0x0000840001197983 */ /* 0x000ea40000100800 */
[----:B--2---:R-:W-:Y:S02]  /*db00*/  HMMA.16816.F32 R24, R4, R24, R12 ;  /* 0x000000180418723c */ /* 0x004fe4000000180c */
[----:B------:R-:W2:Y:S04]  /*db10*/  LDL.LU.64 R14, [R1+0xea0] ;  /* 0x000ea000010e7983 */ /* 0x000ea80000300a00 */
[----:B------:R-:W3:-:S13]  /*db20*/  LDL.LU.64 R12, [R1+0xe98] ;  /* 0x000e9800010c7983 */ /* 0x000eda0000300a00 */
[----:B------:R0:W-:Y:S04]  /*db30*/  STL.64 [R1+0x110], R24 ;  /* 0x0001101801007387 */ /* 0x0001e80000100a00 */
[----:B------:R1:W-:Y:S01]  /*db40*/  STL.64 [R1+0x118], R26 ;  /* 0x0001181a01007387 */ /* 0x0003e20000100a00 */
[----:B0-----:R-:W-:-:S03]  /*db50*/  IMAD.MOV.U32 R24, RZ, RZ, R8 ;  /* 0x000000ffff187224 */ /* 0x001fc600078e0008 */
[----:B------:R-:W3:Y:S01]  /*db60*/  LDL.LU R8, [R1+0xe94] ;  /* 0x000e940001087983 */ /* 0x000ee20000300800 */
[----:B------:R-:W-:Y:S02]  /*db70*/  IMAD.MOV.U32 R25, RZ, RZ, R28 ;  /* 0x000000ffff197224 */ /* 0x000fe400078e001c */
[----:B-1----:R-:W-:Y:S01]  /*db80*/  IMAD.MOV.U32 R26, RZ, RZ, R22 ;  /* 0x000000ffff1a7224 */ /* 0x002fe200078e0016 */
[----:B------:R-:W4:Y:S01]  /*db90*/  LDL.LU R28, [R1+0xe90] ;  /* 0x000e9000011c7983 */ /* 0x000f220000300800 */
[----:B------:R-:W-:-:S03]  /*dba0*/  IMAD.MOV.U32 R27, RZ, RZ, R23 ;  /* 0x000000ffff1b7224 */ /* 0x000fc600078e0017 */
[----:B------:R-:W4:Y:S04]  /*dbb0*/  LDL.LU R22, [R1+0xe8c] ;  /* 0x000e8c0001167983 */ /* 0x000f280000300800 */
[----:B------:R-:W4:Y:S04]  /*dbc0*/  LDL.LU R23, [R1+0xe88] ;  /* 0x000e880001177983 */ /* 0x000f280000300800 */
[----:B------:R-:W-:Y:S04]  /*dbd0*/  STL.64 [R1+0xd50], R26 ;  /* 0x000d501a01007387 */ /* 0x000fe80000100a00 */
[----:B------:R0:W-:Y:S02]  /*dbe0*/  STL.64 [R1+0xd48], R24 ;  /* 0x000d481801007387 */ /* 0x0001e40000100a00 */
[----:B0-----:R-:W-:-:S02]  /*dbf0*/  IMAD.MOV.U32 R24, RZ, RZ, R19 ;  /* 0x000000ffff187224 */ /* 0x001fc400078e0013 */
[----:B------:R-:W-:Y:S01]  /*dc00*/  IMAD.MOV.U32 R25, RZ, RZ, R18 ;  /* 0x000000ffff197224 */ /* 0x000fe200078e0012 */
[----:B------:R-:W4:Y:S04]  /*dc10*/  LDL.LU R19, [R1+0xe84] ;  /* 0x000e840001137983 */ /* 0x000f280000300800 */
[----:B------:R-:W4:Y:S01]  /*dc20*/  LDL.LU R18, [R1+0xe80] ;  /* 0x000e800001127983 */ /* 0x000f220000300800 */
[----:B--2---:R-:W-:Y:S02]  /*dc30*/  IMAD.MOV.U32 R26, RZ, RZ, R15 ;  /* 0x000000ffff1a7224 */ /* 0x004fe400078e000f */
[----:B------:R-:W-:-:S05]  /*dc40*/  IMAD.MOV.U32 R27, RZ, RZ, R14 ;  /* 0x000000ffff1b7224 */ /* 0x000fca00078e000e */
[----:B------:R-:W-:Y:S04]  /*dc50*/  STL.64 [R1+0xd60], R26 ;  /* 0x000d601a01007387 */ /* 0x000fe80000100a00 */
[----:B------:R0:W-:Y:S04]  /*dc60*/  STL.64 [R1+0xd58], R24 ;  /* 0x000d581801007387 */ /* 0x0001e80000100a00 */
[----:B0-----:R-:W2:Y:S04]  /*dc70*/  LDL.LU.64 R24, [R1+0x80] ;  /* 0x0000800001187983 */ /* 0x001ea80000300a00 */
[----:B------:R-:W2:Y:S01]  /*dc80*/  LDL.64 R26, [R1+0x88] ;  /* 0x00008800011a7983 */ /* 0x000ea20000100a00 */
[----:B---3--:R-:W-:-:S15]  /*dc90*/  HMMA.16816.F32 R12, R4, R12, R8 ;  /* 0x0000000c040c723c */ /* 0x008fde0000001808 */
[----:B------:R-:W-:-:S04]  /*dca0*/  NOP ;  /* 0x0000000000007918 */ /* 0x000fc80000000000 */
[----:B------:R-:W-:Y:S02]  /*dcb0*/  IMAD.MOV.U32 R9, RZ, RZ, R14 ;  /* 0x000000ffff097224 */ /* 0x000fe400078e000e */
[----:B------:R-:W-:Y:S02]  /*dcc0*/  IMAD.MOV.U32 R8, RZ, RZ, R15 ;  /* 0x000000ffff087224 */ /* 0x000fe400078e000f */
[----:B------:R-:W-:Y:S01]  /*dcd0*/  IMAD.MOV.U32 R11, RZ, RZ, R12 ;  /* 0x000000ffff0b7224 */ /* 0x000fe200078e000c */
[----:B------:R-:W3:Y:S01]  /*dce0*/  LDL.LU.64 R14, [R1+0xe78] ;  /* 0x000e7800010e7983 */ /* 0x000ee20000300a00 */
[----:B------:R-:W-:-:S03]  /*dcf0*/  IMAD.MOV.U32 R10, RZ, RZ, R13 ;  /* 0x000000ffff0a7224 */ /* 0x000fc600078e000d */
[----:B------:R-:W2:Y:S04]  /*dd00*/  LDL.LU.64 R12, [R1+0xe70] ;  /* 0x000e7000010c7983 */ /* 0x000ea80000300a00 */
[----:B------:R0:W-:Y:S04]  /*dd10*/  STL.64 [R1+0xd70], R10 ;  /* 0x000d700a01007387 */ /* 0x0001e80000100a00 */
[----:B------:R1:W-:Y:S01]  /*dd20*/  STL.64 [R1+0xd68], R8 ;  /* 0x000d680801007387 */ /* 0x0003e20000100a00 */
[----:B0-----:R-:W-:Y:S02]  /*dd30*/  IMAD.MOV.U32 R10, RZ, RZ, R3 ;  /* 0x000000ffff0a7224 */ /* 0x001fe400078e0003 */
[----:B-1----:R-:W-:-:S02]  /*dd40*/  IMAD.MOV.U32 R8, RZ, RZ, R0 ;  /* 0x000000ffff087224 */ /* 0x002fc400078e0000 */
[----:B------:R-:W2:Y:S01]  /*dd50*/  LDL.LU R0, [R1+0xe6c] ;  /* 0x000e6c0001007983 */ /* 0x000ea20000300800 */
[----:B------:R-:W-:Y:S02]  /*dd60*/  IMAD.MOV.U32 R9, RZ, RZ, R29 ;  /* 0x000000ffff097224 */ /* 0x000fe400078e001d */
[----:B------:R-:W-:Y:S01]  /*dd70*/  IMAD.MOV.U32 R11, RZ, RZ, R2 ;  /* 0x000000ffff0b7224 */ /* 0x000fe200078e0002 */
[----:B------:R-:W2:Y:S04]  /*dd80*/  LDL.LU R29, [R1+0xe68] ;  /* 0x000e6800011d7983 */ /* 0x000ea80000300800 */
[----:B------:R-:W2:Y:S04]  /*dd90*/  LDL.LU R3, [R1+0xe64] ;  /* 0x000e640001037983 */ /* 0x000ea80000300800 */
[----:B------:R-:W2:Y:S04]  /*dda0*/  LDL.LU R2, [R1+0xe60] ;  /* 0x000e600001027983 */ /* 0x000ea80000300800 */
[----:B------:R4:W-:Y:S04]  /*ddb0*/  STL.64 [R1+0xd90], R10 ;  /* 0x000d900a01007387 */ /* 0x0009e80000100a00 */
[----:B------:R0:W-:Y:S01]  /*ddc0*/  STL.64 [R1+0xd88], R8 ;  /* 0x000d880801007387 */ /* 0x0001e20000100a00 */
[----:B----4-:R-:W-:-:S02]  /*ddd0*/  IMAD.MOV.U32 R10, RZ, RZ, R23 ;  /* 0x000000ffff0a7224 */ /* 0x010fc400078e0017 */
[----:B------:R-:W-:Y:S02]  /*dde0*/  IMAD.MOV.U32 R11, RZ, RZ, R22 ;  /* 0x000000ffff0b7224 */ /* 0x000fe400078e0016 */
[----:B0-----:R-:W-:Y:S02]  /*ddf0*/  IMAD.MOV.U32 R8, RZ, RZ, R18 ;  /* 0x000000ffff087224 */ /* 0x001fe400078e0012 */
[----:B------:R-:W-:Y:S01]  /*de00*/  IMAD.MOV.U32 R9, RZ, RZ, R19 ;  /* 0x000000ffff097224 */ /* 0x000fe200078e0013 */
[----:B------:R-:W4:Y:S04]  /*de10*/  LDL.LU R18, [R1+0xe5c] ;  /* 0x000e5c0001127983 */ /* 0x000f280000300800 */
[----:B------:R-:W4:Y:S04]  /*de20*/  LDL.LU R19, [R1+0xe58] ;  /* 0x000e580001137983 */ /* 0x000f280000300800 */
[----:B------:R-:W-:Y:S04]  /*de30*/  STL.64 [R1+0xda0], R10 ;  /* 0x000da00a01007387 */ /* 0x000fe80000100a00 */
[----:B------:R3:W-:Y:S02]  /*de40*/  STL.64 [R1+0xd98], R8 ;  /* 0x000d980801007387 */ /* 0x0007e40000100a00 */
[----:B---3--:R-:W-:-:S02]  /*de50*/  IMAD.MOV.U32 R9, RZ, RZ, R14 ;  /* 0x000000ffff097224 */ /* 0x008fc400078e000e */
[----:B--2---:R-:W-:Y:S02]  /*de60*/  IMAD.MOV.U32 R11, RZ, RZ, R12 ;  /* 0x000000ffff0b7224 */ /* 0x004fe400078e000c */
[----:B------:R-:W-:Y:S01]  /*de70*/  IMAD.MOV.U32 R10, RZ, RZ, R13 ;  /* 0x000000ffff0a7224 */ /* 0x000fe200078e000d */
[----:B------:R-:W2:Y:S01]  /*de80*/  LDL.LU R12, [R1+0x100] ;  /* 0x00010000010c7983 */ /* 0x000ea20000300800 */
[----:B------:R-:W-:-:S03]  /*de90*/  IMAD.MOV.U32 R8, RZ, RZ, R15 ;  /* 0x000000ffff087224 */ /* 0x000fc600078e000f */
[----:B------:R-:W2:Y:S04]  /*dea0*/  LDL.LU R13, [R1+0x104] ;  /* 0x00010400010d7983 */ /* 0x000ea80000300800 */
[----:B------:R-:W2:Y:S04]  /*deb0*/  LDL.LU R14, [R1+0x108] ;  /* 0x00010800010e7983 */ /* 0x000ea80000300800 */
[----:B------:R-:W2:Y:S04]  /*dec0*/  LDL.LU R15, [R1+0x10c] ;  /* 0x00010c00010f7983 */ /* 0x000ea80000300800 */
[----:B------:R-:W3:Y:S04]  /*ded0*/  LDL.LU R20, [R1+0x120] ;  /* 0x0001200001147983 */ /* 0x000ee80000300800 */
[----:B------:R-:W3:Y:S04]  /*dee0*/  LDL.LU R21, [R1+0x124] ;  /* 0x0001240001157983 */ /* 0x000ee80000300800 */
[----:B------:R-:W3:Y:S04]  /*def0*/  LDL.LU R22, [R1+0x128] ;  /* 0x0001280001167983 */ /* 0x000ee80000300800 */
[----:B------:R-:W3:Y:S04]  /*df00*/  LDL.LU R23, [R1+0x12c] ;  /* 0x00012c0001177983 */ /* 0x000ee80000300800 */
[----:B------:R0:W-:Y:S04]  /*df10*/  STL.64 [R1+0xdb0], R10 ;  /* 0x000db00a01007387 */ /* 0x0001e80000100a00 */
[----:B------:R1:W-:Y:S01]  /*df20*/  STL.64 [R1+0xda8], R8 ;  /* 0x000da80801007387 */ /* 0x0003e20000100a00 */
[----:B0-----:R-:W-:-:S02]  /*df30*/  IMAD.MOV.U32 R10, RZ, RZ, R29 ;  /* 0x000000ffff0a7224 */ /* 0x001fc400078e001d */
[----:B------:R-:W-:Y:S02]  /*df40*/  IMAD.MOV.U32 R11, RZ, RZ, R0 ;  /* 0x000000ffff0b7224 */ /* 0x000fe400078e0000 */
[----:B-1----:R-:W-:Y:S02]  /*df50*/  IMAD.MOV.U32 R8, RZ, RZ, R2 ;  /* 0x000000ffff087224 */ /* 0x002fe400078e0002 */
[----:B------:R-:W2:Y:S01]  /*df60*/  LDL.LU R2, [R1+0xe54] ;  /* 0x000e540001027983 */ /* 0x000ea20000300800 */
[----:B------:R-:W-:-:S03]  /*df70*/  IMAD.MOV.U32 R9, RZ, RZ, R3 ;  /* 0x000000ffff097224 */ /* 0x000fc600078e0003 */
[----:B------:R-:W3:Y:S04]  /*df80*/  LDL.LU R3, [R1+0xe50] ;  /* 0x000e500001037983 */ /* 0x000ee80000300800 */
[----:B------:R-:W3:Y:S04]  /*df90*/  LDL.LU R29, [R1+0xe4c] ;  /* 0x000e4c00011d7983 */ /* 0x000ee80000300800 */
[----:B------:R-:W3:Y:S04]  /*dfa0*/  LDL.LU R0, [R1+0xe48] ;  /* 0x000e480001007983 */ /* 0x000ee80000300800 */
[----:B------:R-:W-:Y:S04]  /*dfb0*/  STL.64 [R1+0xdc0], R10 ;  /* 0x000dc00a01007387 */ /* 0x000fe80000100a00 */
[----:B------:R0:W-:Y:S04]  /*dfc0*/  STL.64 [R1+0xdb8], R8 ;  /* 0x000db80801007387 */ /* 0x0001e80000100a00 */
[----:B0-----:R-:W3:Y:S04]  /*dfd0*/  LDL.LU R8, [R1+0xb0] ;  /* 0x0000b00001087983 */ /* 0x001ee80000300800 */
[----:B------:R-:W3:Y:S01]  /*dfe0*/  LDL.LU R9, [R1+0xb4] ;  /* 0x0000b40001097983 */ /* 0x000ee20000300800 */
[----:B----4-:R-:W-:-:S02]  /*dff0*/  IMAD.MOV.U32 R10, RZ, RZ, R19 ;  /* 0x000000ffff0a7224 */ /* 0x010fc400078e0013 */
[----:B------:R-:W-:-:S05]  /*e000*/  IMAD.MOV.U32 R11, RZ, RZ, R18 ;  /* 0x000000ffff0b7224 */ /* 0x000fca00078e0012 */
[----:B------:R2:W-:Y:S02]  /*e010*/  STL.64 [R1+0xdf0], R10 ;  /* 0x000df00a01007387 */ /* 0x0005e40000100a00 */
[----:B--2---:R-:W-:Y:S02]  /*e020*/  IMAD.MOV.U32 R11, RZ, RZ, R2 ;  /* 0x000000ffff0b7224 */ /* 0x004fe400078e0002 */
[----:B---3--:R-:W-:Y:S01]  /*e030*/  IMAD.MOV.U32 R10, RZ, RZ, R3 ;  /* 0x000000ffff0a7224 */ /* 0x008fe200078e0003 */
[----:B------:R0:W-:Y:S02]  /*e040*/  STL.64 [R1+0xde8], R8 ;  /* 0x000de80801007387 */ /* 0x0001e40000100a00 */
[----:B0-----:R-:W-:Y:S02]  /*e050*/  IMAD.MOV.U32 R8, RZ, RZ, R0 ;  /* 0x000000ffff087224 */ /* 0x001fe400078e0000 */
[----:B------:R-:W2:Y:S01]  /*e060*/  LDL.LU R0, [R1+0xe44] ;  /* 0x000e440001007983 */ /* 0x000ea20000300800 */
[----:B------:R-:W-:-:S03]  /*e070*/  IMAD.MOV.U32 R9, RZ, RZ, R29 ;  /* 0x000000ffff097224 */ /* 0x000fc600078e001d */
[----:B------:R-:W3:Y:S04]  /*e080*/  LDL.LU R29, [R1+0xe40] ;  /* 0x000e4000011d7983 */ /* 0x000ee80000300800 */
[----:B------:R-:W4:Y:S04]  /*e090*/  LDL.LU R3, [R1+0xe3c] ;  /* 0x000e3c0001037983 */ /* 0x000f280000300800 */
[----:B------:R-:W2:Y:S04]  /*e0a0*/  LDL.LU R2, [R1+0xe38] ;  /* 0x000e380001027983 */ /* 0x000ea80000300800 */
[----:B------:R-:W-:Y:S04]  /*e0b0*/  STL.64 [R1+0xe00], R10 ;  /* 0x000e000a01007387 */ /* 0x000fe80000100a00 */
[----:B------:R0:W-:Y:S04]  /*e0c0*/  STL.64 [R1+0xdf8], R8 ;  /* 0x000df80801007387 */ /* 0x0001e80000100a00 */
[----:B0-----:R-:W2:Y:S04]  /*e0d0*/  LDL.LU R8, [R1+0xe0] ;  /* 0x0000e00001087983 */ /* 0x001ea80000300800 */
[----:B------:R-:W2:Y:S04]  /*e0e0*/  LDL.LU R9, [R1+0xe4] ;  /* 0x0000e40001097983 */ /* 0x000ea80000300800 */
[----:B------:R-:W2:Y:S04]  /*e0f0*/  LDL.LU R10, [R1+0xe8] ;  /* 0x0000e800010a7983 */ /* 0x000ea80000300800 */
[----:B------:R-:W2:Y:S01]  /*e100*/  LDL.LU R11, [R1+0xec] ;  /* 0x0000ec00010b7983 */ /* 0x000ea20000300800 */
[----:B------:R-:W-:Y:S03]  /*e110*/  HMMA.16816.F32 R20, R4, R16, R20 ;  /* 0x000000100414723c */ /* 0x000fe60000001814 */
[----:B--2---:R-:W-:Y:S04]  /*e120*/  STL.64 [R1+0xe10], R10 ;  /* 0x000e100a01007387 */ /* 0x004fe80000100a00 */
[----:B------:R0:W-:Y:S02]  /*e130*/  STL.64 [R1+0xe08], R8 ;  /* 0x000e080801007387 */ /* 0x0001e40000100a00 */
[----:B0-----:R-:W-:-:S02]  /*e140*/  IMAD.MOV.U32 R8, RZ, RZ, R2 ;  /* 0x000000ffff087224 */ /* 0x001fc400078e0002 */
[----:B------:R-:W2:Y:S01]  /*e150*/  LDL.LU R2, [R1+0xe34] ;  /* 0x000e340001027983 */ /* 0x000ea20000300800 */
[----:B----4-:R-:W-:-:S03]  /*e160*/  IMAD.MOV.U32 R9, RZ, RZ, R3 ;  /* 0x000000ffff097224 */ /* 0x010fc600078e0003 */
[----:B------:R-:W4:Y:S04]  /*e170*/  LDL.LU R3, [R1+0xe30] ;  /* 0x000e300001037983 */ /* 0x000f280000300800 */
[----:B------:R0:W-:Y:S04]  /*e180*/  STL.64 [R1+0x120], R20 ;  /* 0x0001201401007387 */ /* 0x0001e80000100a00 */
[----:B------:R-:W-:Y:S04]  /*e190*/  STL [R1+0x128], R22 ;  /* 0x0001281601007387 */ /* 0x000fe80000100800 */
[----:B0-----:R-:W2:Y:S02]  /*e1a0*/  LDL.LU.64 R20, [R1+0xe28] ;  /* 0x000e280001147983 */ /* 0x001ea40000300a00 */
[----:B--2---:R-:W-:-:S15]  /*e1b0*/  HMMA.16816.F32 R12, R4, R20, R12 ;  /* 0x00000014040c723c */ /* 0x004fde000000180c */
[----:B------:R-:W-:-:S04]  /*e1c0*/  NOP ;  /* 0x0000000000007918 */ /* 0x000fc80000000000 */
[----:B------:R-:W-:Y:S01]  /*e1d0*/  IMAD.MOV.U32 R7, RZ, RZ, R14 ;  /* 0x000000ffff077224 */ /* 0x000fe200078e000e */
[----:B------:R0:W-:Y:S01]  /*e1e0*/  STL.64 [R1+0x150], R12 ;  /* 0x0001500c01007387 */ /* 0x0001e20000100a00 */
[----:B------:R-:W-:-:S03]  /*e1f0*/  IMAD.MOV.U32 R6, RZ, RZ, R15 ;  /* 0x000000ffff067224 */ /* 0x000fc600078e000f */
[----:B------:R-:W2:Y:S04]  /*e200*/  LDL.LU.64 R14, [R1+0xe20] ;  /* 0x000e2000010e7983 */ /* 0x000ea80000300a00 */
[----:B0-----:R-:W2:Y:S01]  /*e210*/  LDL.LU.64 R12, [R1+0xe18] ;  /* 0x000e1800010c7983 */ /* 0x001ea20000300a00 */
[----:B---3--:R-:W-:Y:S02]  /*e220*/  IMAD.MOV.U32 R10, RZ, RZ, R29 ;  /* 0x000000ffff0a7224 */ /* 0x008fe400078e001d */
[----:B------:R-:W-:Y:S01]  /*e230*/  IMAD.MOV.U32 R11, RZ, RZ, R0 ;  /* 0x000000ffff0b7224 */ /* 0x000fe200078e0000 */
[----:B------:R0:W-:Y:S04]  /*e240*/  STL.64 [R1+0xd08], R6 ;  /* 0x000d080601007387 */ /* 0x0001e80000100a00 */
[----:B------:R-:W3:Y:S04]  /*e250*/  LDL.LU.64 R4, [R1+0x70] ;  /* 0x0000700001047983 */ /* 0x000ee80000300a00 */
[----:B0-----:R-:W3:Y:S01]  /*e260*/  LDL.LU.64 R6, [R1+0x78] ;  /* 0x0000780001067983 */ /* 0x001ee20000300a00 */
[----:B--2---:R-:W-:-:S15]  /*e270*/  HMMA.16816.F32 R8, R12, R24, R8 ;  /* 0x000000180c08723c */ /* 0x004fde0000001808 */
[----:B------:R-:W-:-:S04]  /*e280*/  NOP ;  /* 0x0000000000007918 */ /* 0x000fc80000000000 */
[----:B------:R-:W-:Y:S04]  /*e290*/  STL.64 [R1+0x160], R8 ;  /* 0x0001600801007387 */ /* 0x000fe80000100a00 */
[----:B------:R0:W-:Y:S04]  /*e2a0*/  STL.64 [R1+0x168], R10 ;  /* 0x0001680a01007387 */ /* 0x0001e80000100a00 */
[----:B0-----:R-:W3:Y:S04]  /*e2b0*/  LDL.LU.64 R10, [R1+0xe10] ;  /* 0x000e1000010a7983 */ /* 0x001ee80000300a00 */
[----:B------:R-:W3:Y:S02]  /*e2c0*/  LDL.LU.64 R8, [R1+0xe08] ;  /* 0x000e080001087983 */ /* 0x000ee40000300a00 */
[----:B---3--:R-:W-:-:S15]  /*e2d0*/  HMMA.16816.F32 R8, R12, R4, R8 ;  /* 0x000000040c08723c */ /* 0x008fde0000001808 */
[----:B------:R-:W-:-:S04]  /*e2e0*/  NOP ;  /* 0x0000000000007918 */ /* 0x000fc80000000000 */
[----:B------:R-:W-:Y:S04]  /*e2f0*/  STL.64 [R1+0x140], R8 ;  /* 0x0001400801007387 */ /* 0x000fe80000100a00 */
[----:B------:R0:W-:Y:S04]  /*e300*/  STL.64 [R1+0x148], R10 ;  /* 0x0001480a01007387 */ /* 0x0001e80000100a00 */
[----:B0-----:R-:W2:Y:S04]  /*e310*/  LDL.LU.64 R10, [R1+0xe00] ;  /* 0x000e0000010a7983 */ /* 0x001ea80000300a00 */
[----:B------:R-:W2:Y:S01]  /*e320*/  LDL.LU.64 R8, [R1+0xdf8] ;  /* 0x000df80001087983 */ /* 0x000ea20000300a00 */
[----:B------:R-:W-:-:S02]  /*e330*/  IMAD.MOV.U32 R22, RZ, RZ, R16 ;  /* 0x000000ffff167224 */ /* 0x000fc400078e0010 */
[----:B------:R-:W-:Y:S01]  /*e340*/  IMAD.MOV.U32 R0, RZ, RZ, R17 ;  /* 0x000000ffff007224 */ /* 0x000fe200078e0011 */
[----:B--2---:R-:W-:-:S15]  /*e350*/  HMMA.16816.F32 R8, R12, R16, R8 ;  /* 0x000000100c08723c */ /* 0x004fde0000001808 */
[----:B------:R-:W-:-:S04]  /*e360*/  NOP ;  /* 0x0000000000007918 */ /* 0x000fc80000000000 */
[----:B------:R-:W-:Y:S04]  /*e370*/  STL.64 [R1+0x100], R8 ;  /* 0x0001000801007387 */ /* 0x000fe80000100a00 */
[----:B------:R0:W-:Y:S04]  /*e380*/  STL.64 [R1+0x108], R10 ;  /* 0x0001080a01007387 */ /* 0x0001e80000100a00 */
[----:B0-----:R-:W2:Y:S04]  /*e390*/  LDL.LU.64 R10, [R1+0xdf0] ;  /* 0x000df000010a7983 */ /* 0x001ea80000300a00 */
[----:B------:R-:W2:Y:S04]  /*e3a0*/  LDL.LU.64 R8, [R1+0xde8] ;  /* 0x000de80001087983 */ /* 0x000ea80000300a00 */
[----:B------:R-:W3:Y:S04]  /*e3b0*/  LDL.LU.64 R18, [R1+0xde0] ;  /* 0x000de00001127983 */ /* 0x000ee80000300a00 */
[----:B------:R-:W3:Y:S02]  /*e3c0*/  LDL.LU.64 R16, [R1+0xdd8] ;  /* 0x000dd80001107983 */ /* 0x000ee40000300a00 */
[----:B---3--:R-:W-:Y:S02]  /*e3d0*/  HMMA.16816.F32 R12, R12, R20, R16 ;  /* 0x000000140c0c723c */ /* 0x008fe40000001810 */
[----:B------:R-:W2:Y:S04]  /*e3e0*/  LDL.LU.64 R18, [R1+0xdd0] ;  /* 0x000dd00001127983 */ /* 0x000ea80000300a00 */
[----:B------:R-:W2:-:S13]  /*e3f0*/  LDL.LU.64 R16, [R1+0xdc8] ;  /* 0x000dc80001107983 */ /* 0x000e9a0000300a00 */
[----:B------:R-:W-:Y:S04]  /*e400*/  STL.64 [R1+0xf0], R12 ;  /* 0x0000f00c01007387 */ /* 0x000fe80000100a00 */
[----:B------:R-:W-:Y:S01]  /*e410*/  STL.64 [R1+0xf8], R14 ;  /* 0x0000f80e01007387 */ /* 0x000fe20000100a00 */
[----:B--2---:R-:W-:-:S15]  /*e420*/  HMMA.16816.F32 R8, R16, R24, R8 ;  /* 0x000000181008723c */ /* 0x004fde0000001808 */
[----:B------:R-:W-:-:S04]  /*e430*/  NOP ;  /* 0x0000000000007918 */ /* 0x000fc80000000000 */
[----:B------:R-:W-:Y:S04]  /*e440*/  STL.64 [R1+0xe0], R8 ;  /* 0x0000e00801007387 */ /* 0x000fe80000100a00 */
[----:B------:R0:W-:Y:S04]  /*e450*/  STL.64 [R1+0xe8], R10 ;  /* 0x0000e80a01007387 */ /* 0x0001e80000100a00 */
[----:B0-----:R-:W2:Y:S04]  /*e460*/  LDL.LU.64 R10, [R1+0xdc0] ;  /* 0x000dc000010a7983 */ /* 0x001ea80000300a00 */
[----:B------:R-:W2:Y:S02]  /*e470*/  LDL.LU.64 R8, [R1+0xdb8] ;  /* 0x000db80001087983 */ /* 0x000ea40000300a00 */
[----:B--2---:R-:W-:-:S15]  /*e480*/  HMMA.16816.F32 R8, R16, R4, R8 ;  /* 0x000000041008723c */ /* 0x004fde0000001808 */
[----:B------:R-:W-:-:S04]  /*e490*/  NOP ;  /* 0x0000000000007918 */ /* 0x000fc80000000000 */
[----:B------:R-:W-:Y:S04]  /*e4a0*/  STL.64 [R1+0xd0], R8 ;  /* 0x0000d00801007387 */ /* 0x000fe80000100a00 */
[----:B------:R0:W-:Y:S04]  /*e4b0*/  STL.64 [R1+0xd8], R10 ;  /* 0x0000d80a01007387 */ /* 0x0001e80000100a00 */
[----:B0-----:R-:W2:Y:S04]  /*e4c0*/  LDL.LU.64 R10, [R1+0xdb0] ;  /* 0x000db000010a7983 */ /* 0x001ea80000300a00 */
[----:B------:R-:W2:Y:S01]  /*e4d0*/  LDL.LU.64 R8, [R1+0xda8] ;  /* 0x000da80001087983 */ /* 0x000ea20000300a00 */
[----:B------:R-:W-:-:S02]  /*e4e0*/  IMAD.MOV.U32 R12, RZ, RZ, R22 ;  /* 0x000000ffff0c7224 */ /* 0x000fc400078e0016 */
[----:B------:R-:W-:-:S07]  /*e4f0*/  IMAD.MOV.U32 R13, RZ, RZ, R0 ;  /* 0x000000ffff0d7224 */ /* 0x000fce00078e0000 */
[----:B--2---:R-:W-:-:S15]  /*e500*/  HMMA.16816.F32 R8, R16, R12, R8 ;  /* 0x0000000c1008723c */ /* 0x004fde0000001808 */
[----:B------:R-:W-:-:S04]  /*e510*/  NOP ;  /* 0x0000000000007918 */ /* 0x000fc80000000000 */
[----:B------:R-:W-:Y:S04]  /*e520*/  STL.64 [R1+0xc0], R8 ;  /* 0x0000c00801007387 */ /* 0x000fe80000100a00 */
[----:B------:R0:W-:Y:S04]  /*e530*/  STL.64 [R1+0xc8], R10 ;  /* 0x0000c80a01007387 */ /* 0x0001e80000100a00 */
[----:B0-----:R-:W2:Y:S04]  /*e540*/  LDL.LU.64 R10, [R1+0xda0] ;  /* 0x000da000010a7983 */ /* 0x001ea80000300a00 */
[----:B------:R-:W2:Y:S01]  /*e550*/  LDL.LU.64 R8, [R1+0xd98] ;  /* 0x000d980001087983 */ /* 0x000ea20000300a00 */
[----:B------:R-:W-:Y:S01]  /*e560*/  IMAD.MOV.U32 R29, RZ, RZ, R23 ;  /* 0x000000ffff1d7224 */ /* 0x000fe200078e0017 */
[----:B--2---:R-:W-:Y:S02]  /*e570*/  HMMA.16816.F32 R16, R16, R20, R8 ;  /* 0x000000141010723c */ /* 0x004fe40000001808 */
[----:B------:R-:W2:Y:S04]  /*e580*/  LDL.LU.64 R10, [R1+0xd90] ;  /* 0x000d9000010a7983 */ /* 0x000ea80000300a00 */
[----:B------:R-:W2:Y:S04]  /*e590*/  LDL.LU.64 R8, [R1+0xd88] ;  /* 0x000d880001087983 */ /* 0x000ea80000300a00 */
[----:B------:R-:W2:Y:S04]  /*e5a0*/  LDL.LU.64 R22, [R1+0xd80] ;  /* 0x000d800001167983 */ /* 0x000ea80000300a00 */
[----:B------:R-:W2:Y:S01]  /*e5b0*/  LDL.LU.64 R20, [R1+0xd78] ;  /* 0x000d780001147983 */ /* 0x000ea20000300a00 */
[----:B------:R-:W-:-:S04]  /*e5c0*/  IMAD.MOV.U32 R15, RZ, RZ, R2 ;  /* 0x000000ffff0f7224 */ /* 0x000fc800078e0002 */
[----:B------:R-:W-:Y:S01]  /*e5d0*/  IMAD.MOV.U32 R2, RZ, RZ, R18 ;  /* 0x000000ffff027224 */ /* 0x000fe200078e0012 */
[----:B------:R-:W-:Y:S01]  /*e5e0*/  STL [R1+0xb0], R16 ;  /* 0x0000b01001007387 */ /* 0x000fe20000100800 */
[----:B------:R-:W-:-:S03]  /*e5f0*/  IMAD.MOV.U32 R0, RZ, RZ, R19 ;  /* 0x000000ffff007224 */ /* 0x000fc600078e0013 */
[----:B------:R-:W3:Y:S01]  /*e600*/  LDL.LU.64 R18, [R1+0x18] ;  /* 0x0000180001127983 */ /* 0x000ee20000300a00 */
[----:B------:R-:W-:Y:S02]  /*e610*/  IMAD.MOV.U32 R5, RZ, RZ, R26 ;  /* 0x000000ffff057224 */ /* 0x000fe400078e001a */
[----:B------:R-:W-:Y:S01]  /*e620*/  IMAD.MOV.U32 R4, RZ, RZ, R27 ;  /* 0x000000ffff047224 */ /* 0x000fe200078e001b */
[----:B--2---:R-:W-:-:S15]  /*e630*/  HMMA.16816.F32 R8, R20, R26, R8 ;  /* 0x0000001a1408723c */ /* 0x004fde0000001808 */
[----:B------:R-:W-:-:S04]  /*e640*/  NOP ;  /* 0x0000000000007918 */ /* 0x000fc80000000000 */
[----:B------:R-:W-:Y:S04]  /*e650*/  STL.64 [R1+0x50], R8 ;  /* 0x0000500801007387 */ /* 0x000fe80000100a00 */
[----:B------:R0:W-:Y:S04]  /*e660*/  STL.64 [R1+0x58], R10 ;  /* 0x0000580a01007387 */ /* 0x0001e80000100a00 */
[----:B0-----:R-:W2:Y:S04]  /*e670*/  LDL.LU.64 R10, [R1+0xd70] ;  /* 0x000d7000010a7983 */ /* 0x001ea80000300a00 */
[----:B------:R-:W2:Y:S04]  /*e680*/  LDL.LU.64 R8, [R1+0xd68] ;  /* 0x000d680001087983 */ /* 0x000ea80000300a00 */
[----:B------:R-:W2:Y:S04]  /*e690*/  LDL.LU.64 R26, [R1+0xd60] ;  /* 0x000d6000011a7983 */ /* 0x000ea80000300a00 */
[----:B------:R-:W2:Y:S02]  /*e6a0*/  LDL.LU.64 R24, [R1+0xd58] ;  /* 0x000d580001187983 */ /* 0x000ea40000300a00 */
[----:B--2---:R-:W-:-:S15]  /*e6b0*/  HMMA.16816.F32 R24, R20, R6, R24 ;  /* 0x000000061418723c */ /* 0x004fde0000001818 */
[----:B------:R-:W-:-:S04]  /*e6c0*/  NOP ;  /* 0x0000000000007918 */ /* 0x000fc80000000000 */
[----:B------:R-:W-:Y:S04]  /*e6d0*/  STL.64 [R1+0x1b0], R24 ;  /* 0x0001b01801007387 */ /* 0x000fe80000100a00 */
[----:B------:R0:W-:Y:S04]  /*e6e0*/  STL.64 [R1+0x1b8], R26 ;  /* 0x0001b81a01007387 */ /* 0x0001e80000100a00 */
[----:B0-----:R-:W2:Y:S04]  /*e6f0*/  LDL.LU.64 R26, [R1+0xd50] ;  /* 0x000d5000011a7983 */ /* 0x001ea80000300a00 */
[----:B------:R-:W2:Y:S01]  /*e700*/  LDL.LU.64 R24, [R1+0xd48] ;  /* 0x000d480001187983 */ /* 0x000ea20000300a00 */
[----:B----4-:R-:W-:-:S03]  /*e710*/  IMAD.MOV.U32 R14, RZ, RZ, R3 ;  /* 0x000000ffff0e7224 */ /* 0x010fc600078e0003 */
[----:B------:R-:W-:Y:S04]  /*e720*/  STL.64 [R1+0xd10], R6 ;  /* 0x000d100601007387 */ /* 0x000fe80000100a00 */
[----:B--2---:R-:W-:Y:S01]  /*e730*/  HMMA.16816.F32 R12, R20, R14, R24 ;  /* 0x0000000e140c723c */ /* 0x004fe20000001818 */
[----:B------:R-:W2:Y:S04]  /*e740*/  LDL.LU.64 R26, [R1+0xd40] ;  /* 0x000d4000011a7983 */ /* 0x000ea80000300a00 */
[----:B------:R-:W2:-:S14]  /*e750*/  LDL.LU.64 R24, [R1+0xd38] ;  /* 0x000d380001187983 */ /* 0x000e9c0000300a00 */
[----:B------:R-:W-:Y:S04]  /*e760*/  STL.64 [R1+0x1c0], R12 ;  /* 0x0001c00c01007387 */ /* 0x000fe80000100a00 */
[----:B------:R-:W-:Y:S04]  /*e770*/  STL.64 [R1+0x1c8], R14 ;  /* 0x0001c80e01007387 */ /* 0x000fe80000100a00 */
[----:B------:R-:W0:Y:S04]  /*e780*/  LDSM.16.MT88.4 R12, [R28+0xc200] ;  /* 0x00c200001c0c783b */ /* 0x000e280000004200 */
[----:B0-----:R0:W-:Y:S04]  /*e790*/  STL.64 [R1+0xd00], R14 ;  /* 0x000d000e01007387 */ /* 0x0011e80000100a00 */
[----:B------:R1:W-:Y:S04]  /*e7a0*/  STL.64 [R1+0xcf8], R12 ;  /* 0x000cf80c01007387 */ /* 0x0003e80000100a00 */
[----:B0-----:R-:W4:Y:S01]  /*e7b0*/  LDL.LU.64 R14, [R1+0x68] ;  /* 0x00006800010e7983 */ /* 0x001f220000300a00 */
[----:B------:R-:W-:-:S02]  /*e7c0*/  IMAD.MOV.U32 R6, RZ, RZ, R5 ;  /* 0x000000ffff067224 */ /* 0x000fc400078e0005 */
[----:B------:R-:W-:Y:S02]  /*e7d0*/  IMAD.MOV.U32 R7, RZ, RZ, R4 ;  /* 0x000000ffff077224 */ /* 0x000fe400078e0004 */
[----:B------:R-:W-:Y:S02]  /*e7e0*/  IMAD.MOV.U32 R3, RZ, RZ, R17 ;  /* 0x000000ffff037224 */ /* 0x000fe400078e0011 */
[----:B---3--:R-:W-:Y:S02]  /*e7f0*/  IMAD.MOV.U32 R5, RZ, RZ, R18 ;  /* 0x000000ffff057224 */ /* 0x008fe400078e0012 */
[----:B------:R-:W-:Y:S01]  /*e800*/  IMAD.MOV.U32 R4, RZ, RZ, R19 ;  /* 0x000000ffff047224 */ /* 0x000fe200078e0013 */
[----:B--2---:R-:W-:Y:S01]  /*e810*/  HMMA.16816.F32 R20, R20, R18, R24 ;  /* 0x000000121414723c */ /* 0x004fe20000001818 */
[----:B------:R-:W0:Y:S04]  /*e820*/  LDSM.16.MT88.4 R16, [R28+0xc300] ;  /* 0x00c300001c10783b */ /* 0x000e280000004200 */
[----:B----4-:R2:W-:Y:S04]  /*e830*/  STL.64 [R1+0xd18], R14 ;  /* 0x000d180e01007387 */ /* 0x0105e80000100a00 */
[----:B-1----:R-:W3:Y:S04]  /*e840*/  LDL.LU R12, [R1+0x110] ;  /* 0x00011000010c7983 */ /* 0x002ee80000300800 */
[----:B------:R-:W3:Y:S04]  /*e850*/  LDL.LU R13, [R1+0x114] ;  /* 0x00011400010d7983 */ /* 0x000ee80000300800 */
[----:B--2---:R-:W3:Y:S04]  /*e860*/  LDL.LU R14, [R1+0x118] ;  /* 0x00011800010e7983 */ /* 0x004ee80000300800 */
[----:B------:R-:W3:Y:S04]  /*e870*/  LDL.LU R15, [R1+0x11c] ;  /* 0x00011c00010f7983 */ /* 0x000ee80000300800 */
[----:B------:R1:W-:Y:S04]  /*e880*/  STL.64 [R1+0x1a0], R20 ;  /* 0x0001a01401007387 */ /* 0x0003e80000100a00 */
[----:B------:R2:W-:Y:S04]  /*e890*/  STL.64 [R1+0x1a8], R22 ;  /* 0x0001a81601007387 */ /* 0x0005e80000100a00 */
[----:B-1----:R-:W4:Y:S04]  /*e8a0*/  LDL.LU R20, [R1+0x120] ;  /* 0x0001200001147983 */ /* 0x002f280000300800 */
[----:B------:R-:W4:Y:S04]  /*e8b0*/  LDL.LU R21, [R1+0x124] ;  /* 0x0001240001157983 */ /* 0x000f280000300800 */
[----:B--2---:R-:W4:Y:S01]  /*e8c0*/  LDL.LU R22, [R1+0x128] ;  /* 0x0001280001167983 */ /* 0x004f220000300800 */
[----:B------:R-:W-:-:S03]  /*e8d0*/  IMAD.MOV.U32 R23, RZ, RZ, R29 ;  /* 0x000000ffff177224 */ /* 0x000fc600078e001d */
[----:B------:R-:W2:Y:S04]  /*e8e0*/  LDL.LU R29, [R1+0xd30] ;  /* 0x000d3000011d7983 */ /* 0x000ea80000300800 */
[----:B0-----:R0:W-:Y:S04]  /*e8f0*/  STL.64 [R1+0xcd0], R18 ;  /* 0x000cd01201007387 */ /* 0x0011e80000100a00 */
[----:B------:R1:W-:Y:S01]  /*e900*/  STL.64 [R1+0xcc8], R16 ;  /* 0x000cc81001007387 */ /* 0x0003e20000100a00 */
[----:B0-----:R-:W-:Y:S02]  /*e910*/  IMAD.MOV.U32 R18, RZ, RZ, R9 ;  /* 0x000000ffff127224 */ /* 0x001fe400078e0009 */
[----:B-1----:R-:W-:-:S02]  /*e920*/  IMAD.MOV.U32 R16, RZ, RZ, R11 ;  /* 0x000000ffff107224 */ /* 0x002fc400078e000b */
[----:B------:R-:W-:Y:S02]  /*e930*/  IMAD.MOV.U32 R17, RZ, RZ, R10 ;  /* 0x000000ffff117224 */ /* 0x000fe400078e000a */
[----:B------:R-:W-:Y:S02]  /*e940*/  IMAD.MOV.U32 R19, RZ, RZ, R8 ;  /* 0x000000ffff137224 */ /* 0x000fe400078e0008 */
[----:B------:R-:W0:Y:S04]  /*e950*/  LDSM.16.MT88.4 R8, [R28+0x10000] ;  /* 0x010000001c08783b */ /* 0x000e280000004200 */
[----:B0-----:R-:W-:Y:S04]  /*e960*/  STL.64 [R1], R8 ;  /* 0x0000000801007387 */ /* 0x001fe80000100a00 */
[----:B------:R0:W-:Y:S04]  /*e970*/  STL.64 [R1+0x8], R10 ;  /* 0x0000080a01007387 */ /* 0x0001e80000100a00 */
[----:B0-----:R-:W3:Y:S04]  /*e980*/  LDL.LU.64 R10, [R1+0xd28] ;  /* 0x000d2800010a7983 */ /* 0x001ee80000300a00 */
[----:B------:R-:W3:Y:S01]  /*e990*/  LDL.LU.64 R8, [R1+0xd20] ;  /* 0x000d200001087983 */ /* 0x000ee20000300a00 */
[----:B------:R-:W-:-:S02]  /*e9a0*/  IMAD.MOV.U32 R26, RZ, RZ, R5 ;  /* 0x000000ffff1a7224 */ /* 0x000fc400078e0005 */
[----:B------:R-:W-:Y:S02]  /*e9b0*/  IMAD.MOV.U32 R27, RZ, RZ, R4 ;  /* 0x000000ffff1b7224 */ /* 0x000fe400078e0004 */
[----:B---3--:R-:W-:Y:S01]  /*e9c0*/  HMMA.16816.F32 R4, R8, R6, R12 ;  /* 0x000000060804723c */ /* 0x008fe2000000180c */
[----:B------:R-:W4:-:S15]  /*e9d0*/  LDL.LU.64 R14, [R1+0xd18] ;  /* 0x000d1800010e7983 */ /* 0x000f1e0000300a00 */
[----:B------:R-:W-:-:S03]  /*e9e0*/  NOP ;  /* 0x0000000000007918 */ /* 0x000fc60000000000 */
[----:B------:R-:W-:Y:S04]  /*e9f0*/  STL.64 [R1+0x190], R4 ;  /* 0x0001900401007387 */ /* 0x000fe80000100a00 */
[----:B------:R-:W-:Y:S04]  /*ea00*/  STL.64 [R1+0x198], R6 ;  /* 0x0001980601007387 */ /* 0x000fe80000100a00 */
[----:B--2---:R-:W0:Y:S04]  /*ea10*/  LDSM.16.M88.4 R4, [R29+UR4+0x20080] ;  /* 0x020080041d04783b */ /* 0x004e280008000200 */
[----:B0-----:R-:W-:Y:S04]  /*ea20*/  STL.64 [R1+0x20], R4 ;  /* 0x0000200401007387 */ /* 0x001fe80000100a00 */
[----:B------:R0:W-:Y:S04]  /*ea30*/  STL.64 [R1+0x28], R6 ;  /* 0x0000280601007387 */ /* 0x0001e80000100a00 */
[----:B0-----:R-:W2:Y:S02]  /*ea40*/  LDL.LU.64 R6, [R1+0xd10] ;  /* 0x000d100001067983 */ /* 0x001ea40000300a00 */
[----:B--2---:R-:W-:-:S15]  /*ea50*/  HMMA.16816.F32 R16, R8, R6, R16 ;  /* 0x000000060810723c */ /* 0x004fde0000001810 */
[----:B------:R-:W-:-:S04]  /*ea60*/  NOP ;  /* 0x0000000000007918 */ /* 0x000fc80000000000 */
[----:B------:R0:W-:Y:S02]  /*ea70*/  STL.64 [R1+0x180], R16 ;  /* 0x0001801001007387 */ /* 0x0001e40000100a00 */
[----:B0-----:R-:W-:Y:S02]  /*ea80*/  IMAD.MOV.U32 R17, RZ, RZ, R6 ;  /* 0x000000ffff117224 */ /* 0x001fe400078e0006 */
[----:B------:R-:W-:Y:S02]  /*ea90*/  IMAD.MOV.U32 R16, RZ, RZ, R7 ;  /* 0x000000ffff107224 */ /* 0x000fe400078e0007 */
[----:B------:R-:W0:Y:S04]  /*eaa0*/  LDSM.16.M88.4 R4, [R29+UR4+0x21080] ;  /* 0x021080041d04783b */ /* 0x000e280008000200 */
[----:B------:R-:W-:Y:S04]  /*eab0*/  STL.64 [R1+0x188], R18 ;  /* 0x0001881201007387 */ /* 0x000fe80000100a00 */
[----:B0-----:R-:W-:Y:S04]  /*eac0*/  STL.64 [R1+0x40], R4 ;  /* 0x0000400401007387 */ /* 0x001fe80000100a00 */
[----:B------:R0:W-:Y:S04]  /*ead0*/  STL.64 [R1+0x48], R6 ;  /* 0x0000480601007387 */ /* 0x0001e80000100a00 */
[----:B0-----:R-:W2:Y:S01]  /*eae0*/  LDL.LU.64 R6, [R1+0xd08] ;  /* 0x000d080001067983 */ /* 0x001ea20000300a00 */
[----:B----4-:R-:W-:Y:S01]  /*eaf0*/  HMMA.16816.F32 R20, R8, R14, R20 ;  /* 0x0000000e0814723c */ /* 0x010fe20000001814 */
[----:B------:R-:W-:-:S02]  /*eb00*/  IMAD.MOV.U32 R5, RZ, RZ, R14 ;  /* 0x000000ffff057224 */ /* 0x000fc400078e000e */
[----:B------:R-:W-:Y:S02]  /*eb10*/  IMAD.MOV.U32 R4, RZ, RZ, R15 ;  /* 0x000000ffff047224 */ /* 0x000fe400078e000f */
[----:B------:R-:W-:-:S14]  /*eb20*/  LDSM.16.M88.4 R12, [R29+UR4+0x23080] ;  /* 0x023080041d0c783b */ /* 0x000fdc0008000200 */
[----:B------:R-:W-:Y:S04]  /*eb30*/  STL.64 [R1+0x170], R20 ;  /* 0x0001701401007387 */ /* 0x000fe80000100a00 */
[----:B------:R-:W-:Y:S04]  /*eb40*/  STL.64 [R1+0x178], R22 ;  /* 0x0001781601007387 */ /* 0x000fe80000100a00 */
[----:B------:R-:W0:Y:S04]  /*eb50*/  LDSM.16.M88.4 R20, [R29+UR4+0x22080] ;  /* 0x022080041d14783b */ /* 0x000e280008000200 */
[----:B0-----:R-:W-:Y:S04]  /*eb60*/  STL.64 [R1+0x90], R20 ;  /* 0x0000901401007387 */ /* 0x001fe80000100a00 */
[----:B------:R0:W-:Y:S04]  /*eb70*/  STL.64 [R1+0x98], R22 ;  /* 0x0000981601007387 */ /* 0x0001e80000100a00 */
[----:B------:R-:W-:Y:S01]  /*eb80*/  STL.64 [R1+0xa8], R14 ;  /* 0x0000a80e01007387 */ /* 0x000fe20000100a00 */
[----:B0-----:R-:W-:-:S02]  /*eb90*/  IMAD.MOV.U32 R22, RZ, RZ, R5 ;  /* 0x000000ffff167224 */ /* 0x001fc400078e0005 */
[----:B------:R-:W-:Y:S02]  /*eba0*/  IMAD.MOV.U32 R23, RZ, RZ, R4 ;  /* 0x000000ffff177224 */ /* 0x000fe400078e0004 */
[----:B------:R-:W-:Y:S02]  /*ebb0*/  IMAD.MOV.U32 R21, RZ, RZ, R12 ;  /* 0x000000ffff157224 */ /* 0x000fe400078e000c */
[----:B------:R-:W-:Y:S01]  /*ebc0*/  IMAD.MOV.U32 R20, RZ, RZ, R13 ;  /* 0x000000ffff147224 */ /* 0x000fe200078e000d */
[----:B------:R-:W3:Y:S04]  /*ebd0*/  LDL.LU R12, [R1+0x150] ;  /* 0x00015000010c7983 */ /* 0x000ee80000300800 */
[----:B------:R-:W3:Y:S04]  /*ebe0*/  LDL.LU R13, [R1+0x154] ;  /* 0x00015400010d7983 */ /* 0x000ee80000300800 */
[----:B------:R-:W-:Y:S04]  /*ebf0*/  STL.64 [R1+0xc88], R20 ;  /* 0x000c881401007387 */ /* 0x000fe80000100a00 */
[----:B------:R0:W-:Y:S04]  /*ec00*/  STL.64 [R1+0xce8], R22 ;  /* 0x000ce81601007387 */ /* 0x0001e80000100a00 */
[----:B0-----:R-:W4:Y:S01]  /*ec10*/  LDL.LU.64 R22, [R1+0x88] ;  /* 0x0000880001167983 */ /* 0x001f220000300a00 */
[----:B--2---:R-:W-:-:S02]  /*ec20*/  IMAD.MOV.U32 R14, RZ, RZ, R7 ;  /* 0x000000ffff0e7224 */ /* 0x004fc400078e0007 */
[----:B------:R-:W-:Y:S02]  /*ec30*/  IMAD.MOV.U32 R15, RZ, RZ, R6 ;  /* 0x000000ffff0f7224 */ /* 0x000fe400078e0006 */
[----:B------:R-:W0:Y:S04]  /*ec40*/  LDSM.16.MT88.4 R4, [R28+0x10100] ;  /* 0x010100001c04783b */ /* 0x000e280000004200 */
[----:B0-----:R-:W-:Y:S04]  /*ec50*/  STL [R1+0xc74], R6 ;  /* 0x000c740601007387 */ /* 0x001fe80000100800 */
[----:B------:R-:W-:Y:S04]  /*ec60*/  STL [R1+0xc70], R7 ;  /* 0x000c700701007387 */ /* 0x000fe80000100800 */
[----:B------:R0:W-:Y:S04]  /*ec70*/  STL.64 [R1+0xc90], R4 ;  /* 0x000c900401007387 */ /* 0x0001e80000100a00 */
[----:B0-----:R-:W2:Y:S04]  /*ec80*/  LDL.LU R4, [R1+0xc0] ;  /* 0x0000c00001047983 */ /* 0x001ea80000300800 */
[----:B------:R-:W2:Y:S04]  /*ec90*/  LDL.LU R5, [R1+0xc4] ;  /* 0x0000c40001057983 */ /* 0x000ea80000300800 */
[----:B------:R-:W2:Y:S04]  /*eca0*/  LDL.LU R6, [R1+0xc8] ;  /* 0x0000c80001067983 */ /* 0x000ea80000300800 */
[----:B------:R-:W2:Y:S04]  /*ecb0*/  LDL.LU R7, [R1+0xcc] ;  /* 0x0000cc0001077983 */ /* 0x000ea80000300800 */
[----:B--2---:R0:W-:Y:S04]  /*ecc0*/  STL.64 [R1+0xca0], R6 ;  /* 0x000ca00601007387 */ /* 0x0041e80000100a00 */
[----:B------:R1:W-:Y:S01]  /*ecd0*/  STL.64 [R1+0xc98], R4 ;  /* 0x000c980401007387 */ /* 0x0003e20000100a00 */
[----:B0-----:R-:W-:-:S02]  /*ece0*/  IMAD.MOV.U32 R6, RZ, RZ, R17 ;  /* 0x000000ffff067224 */ /* 0x001fc400078e0011 */
[----:B------:R-:W-:-:S05]  /*ecf0*/  IMAD.MOV.U32 R7, RZ, RZ, R16 ;  /* 0x000000ffff077224 */ /* 0x000fca00078e0010 */
[----:B------:R0:W-:Y:S04]  /*ed00*/  STL.64 [R1+0xcf0], R6 ;  /* 0x000cf00601007387 */ /* 0x0001e80000100a00 */
[----:B-1----:R-:W4:Y:S04]  /*ed10*/  LDL.LU R4, [R1+0x160] ;  /* 0x0001600001047983 */ /* 0x002f280000300800 */
[----:B------:R-:W4:Y:S04]  /*ed20*/  LDL.LU R5, [R1+0x164] ;  /* 0x0001640001057983 */ /* 0x000f280000300800 */
[----:B0-----:R-:W4:Y:S04]  /*ed30*/  LDL.LU R6, [R1+0x168] ;  /* 0x0001680001067983 */ /* 0x001f280000300800 */
[----:B------:R-:W4:Y:S04]  /*ed40*/  LDL.LU R7, [R1+0x16c] ;  /* 0x00016c0001077983 */ /* 0x000f280000300800 */
[----:B------:R-:W2:Y:S04]  /*ed50*/  LDL.LU R16, [R1+0xf0] ;  /* 0x0000f00001107983 */ /* 0x000ea80000300800 */
[----:B------:R-:W2:Y:S04]  /*ed60*/  LDL.LU R17, [R1+0xf4] ;  /* 0x0000f40001117983 */ /* 0x000ea80000300800 */
[----:B------:R-:W2:Y:S04]  /*ed70*/  LDL.LU R18, [R1+0xf8] ;  /* 0x0000f80001127983 */ /* 0x000ea80000300800 */
[----:B------:R-:W2:Y:S01]  /*ed80*/  LDL.LU R19, [R1+0xfc] ;  /* 0x0000fc0001137983 */ /* 0x000ea20000300800 */
[----:B---3--:R-:W-:Y:S03]  /*ed90*/  HMMA.16816.F32 R8, R8, R26, R12 ;  /* 0x0000001a0808723c */ /* 0x008fe6000000180c */
[----:B--2---:R-:W-:Y:S04]  /*eda0*/  STL.64 [R1+0xce0], R18 ;  /* 0x000ce01201007387 */ /* 0x004fe80000100a00 */
[----:B------:R0:W-:Y:S04]  /*edb0*/  STL.64 [R1+0xcd8], R16 ;  /* 0x000cd81001007387 */ /* 0x0001e80000100a00 */
[----:B0-----:R-:W2:Y:S04]  /*edc0*/  LDL.LU R16, [R1+0x100] ;  /* 0x0001000001107983 */ /* 0x001ea80000300800 */
[----:B------:R-:W2:Y:S04]  /*edd0*/  LDL.LU R17, [R1+0x104] ;  /* 0x0001040001117983 */ /* 0x000ea80000300800 */
[----:B------:R-:W2:Y:S04]  /*ede0*/  LDL.LU R18, [R1+0x108] ;  /* 0x0001080001127983 */ /* 0x000ea80000300800 */
[----:B------:R-:W2:Y:S04]  /*edf0*/  LDL.LU R19, [R1+0x10c] ;  /* 0x00010c0001137983 */ /* 0x000ea80000300800 */
[----:B------:R-:W4:Y:S04]  /*ee00*/  LDL.LU.64 R14, [R1+0xd00] ;  /* 0x000d0000010e7983 */ /* 0x000f280000300a00 */
[----:B------:R-:W4:Y:S04]  /*ee10*/  LDL.LU.64 R12, [R1+0xcf8] ;  /* 0x000cf800010c7983 */ /* 0x000f280000300a00 */
[----:B------:R-:W-:Y:S04]  /*ee20*/  STL.64 [R1+0x30], R8 ;  /* 0x0000300801007387 */ /* 0x000fe80000100a00 */
[----:B------:R-:W-:Y:S04]  /*ee30*/  STL.64 [R1+0x38], R10 ;  /* 0x0000380a01007387 */ /* 0x000fe80000100a00 */
[----:B------:R-:W0:Y:S04]  /*ee40*/  LDSM.16.MT88.4 R8, [R28+0x10200] ;  /* 0x010200001c08783b */ /* 0x000e280000004200 */
[----:B0-----:R0:W-:Y:S04]  /*ee50*/  STL [R1+0xc34], R8 ;  /* 0x000c340801007387 */ /* 0x0011e80000100800 */
[----:B------:R1:W-:Y:S04]  /*ee60*/  STL [R1+0xc30], R9 ;  /* 0x000c300901007387 */ /* 0x0003e80000100800 */
[----:B------:R3:W-:Y:S04]  /*ee70*/  STL [R1+0xc2c], R10 ;  /* 0x000c2c0a01007387 */ /* 0x0007e80000100800 */
[----:B------:R3:W-:Y:S04]  /*ee80*/  STL [R1+0xc28], R11 ;  /* 0x000c280b01007387 */ /* 0x0007e80000100800 */
[----:B0-----:R-:W2:Y:S04]  /*ee90*/  LDL.LU R8, [R1+0x140] ;  /* 0x0001400001087983 */ /* 0x001ea80000300800 */
[----:B-1----:R-:W2:Y:S04]  /*eea0*/  LDL.LU R9, [R1+0x144] ;  /* 0x0001440001097983 */ /* 0x002ea80000300800 */
[----:B---3--:R-:W2:Y:S04]  /*eeb0*/  LDL.LU R10, [R1+0x148] ;  /* 0x00014800010a7983 */ /* 0x008ea80000300800 */
[----:B------:R-:W2:Y:S01]  /*eec0*/  LDL.LU R11, [R1+0x14c] ;  /* 0x00014c00010b7983 */ /* 0x000ea20000300800 */
[----:B----4-:R-:W-:-:S15]  /*eed0*/  HMMA.16816.F32 R4, R12, R22, R4 ;  /* 0x000000160c04723c */ /* 0x010fde0000001804 */
[----:B------:R-:W-:-:S04]  /*eee0*/  NOP ;  /* 0x0000000000007918 */ /* 0x000fc80000000000 */
[----:B------:R0:W-:Y:S04]  /*eef0*/  STL.64 [R1+0x160], R4 ;  /* 0x0001600401007387 */ /* 0x0001e80000100a00 */
[----:B------:R1:W-:Y:S01]  /*ef00*/  STL.64 [R1+0x168], R6 ;  /* 0x0001680601007387 */ /* 0x0003e20000100a00 */
[----:B0-----:R-:W-:-:S03]  /*ef10*/  IMAD.MOV.U32 R5, RZ, RZ, R22 ;  /* 0x000000ffff057224 */ /* 0x001fc600078e0016 */
[----:B-1----:R-:W2:Y:S01]  /*ef20*/  LDL.LU.64 R6, [R1+0xcf0] ;  /* 0x000cf00001067983 */ /* 0x002ea20000300a00 */
[----:B------:R-:W-:-:S03]  /*ef30*/  IMAD.MOV.U32 R4, RZ, RZ, R23 ;  /* 0x000000ffff047224 */ /* 0x000fc600078e0017 */
[----:B------:R-:W3:Y:S01]  /*ef40*/  LDL.LU.64 R22, [R1+0xce8] ;  /* 0x000ce80001167983 */ /* 0x000ee20000300a00 */
[C---:B--2---:R-:W-:Y:S08]  /*ef50*/  HMMA.16816.F32 R8, R12.reuse, R6, R8 ;  /* 0x000000060c08723c */ /* 0x044ff00000001808 */
[----:B---3--:R-:W-:Y:S01]  /*ef60*/  HMMA.16816.F32 R16, R12, R22, R16 ;  /* 0x000000160c10723c */ /* 0x008fe20000001810 */
[----:B------:R-:W-:Y:S10]  /*ef70*/  STL.64 [R1+0xcb0], R6 ;  /* 0x000cb00601007387 */ /* 0x000ff40000100a00 */
[----:B------:R0:W-:Y:S04]  /*ef80*/  STL.64 [R1+0x150], R8 ;  /* 0x0001500801007387 */ /* 0x0001e80000100a00 */
[----:B------:R1:W-:Y:S04]  /*ef90*/  STL.64 [R1+0x158], R10 ;  /* 0x0001580a01007387 */ /* 0x0003e80000100a00 */
[----:B0-----:R-:W-:-:S02]  /*efa0*/  IMAD.MOV.U32 R8, RZ, RZ, R16 ;  /* 0x000000ffff087224 */ /* 0x001fc400078e0010 */
[----:B-1----:R-:W-:Y:S02]  /*efb0*/  IMAD.MOV.U32 R10, RZ, RZ, R18 ;  /* 0x000000ffff0a7224 */ /* 0x002fe400078e0012 */
[----:B------:R-:W-:Y:S02]  /*efc0*/  IMAD.MOV.U32 R11, RZ, RZ, R19 ;  /* 0x000000ffff0b7224 */ /* 0x000fe400078e0013 */
[----:B------:R-:W-:Y:S01]  /*efd0*/  IMAD.MOV.U32 R9, RZ, RZ, R17 ;  /* 0x000000ffff097224 */ /* 0x000fe200078e0011 */
[----:B------:R-:W2:Y:S04]  /*efe0*/  LDL.LU.64 R18, [R1+0xce0] ;  /* 0x000ce00001127983 */ /* 0x000ea80000300a00 */
[----:B------:R-:W2:Y:S04]  /*eff0*/  LDL.LU.64 R16, [R1+0xcd8] ;  /* 0x000cd80001107983 */ /* 0x000ea80000300a00 */
[----:B------:R0:W-:Y:S04]  /*f000*/  STL.64 [R1+0xca8], R22 ;  /* 0x000ca81601007387 */ /* 0x0001e80000100a00 */
[----:B------:R-:W3:Y:S04]  /*f010*/  LDL.LU R20, [R1+0xd0] ;  /* 0x0000d00001147983 */ /* 0x000ee80000300800 */
[----:B------:R-:W3:Y:S04]  /*f020*/  LDL.LU R21, [R1+0xd4] ;  /* 0x0000d40001157983 */ /* 0x000ee80000300800 */
[----:B0-----:R-:W4:Y:S04]  /*f030*/  LDL.LU R22, [R1+0xd8] ;  /* 0x0000d80001167983 */ /* 0x001f280000300800 */
[----:B------:R-:W4:Y:S01]  /*f040*/  LDL.LU R23, [R1+0xdc] ;  /* 0x0000dc0001177983 */ /* 0x000f220000300800 */
[----:B--2---:R-:W-:Y:S03]  /*f050*/  HMMA.16816.F32 R12, R12, R26, R16 ;  /* 0x0000001a0c0c723c */ /* 0x004fe60000001810 */
[----:B----4-:R-:W-:Y:S04]  /*f060*/  STL.64 [R1+0xcc0], R22 ;  /* 0x000cc01601007387 */ /* 0x010fe80000100a00 */
[----:B---3--:R0:W-:Y:S04]  /*f070*/  STL.64 [R1+0xcb8], R20 ;  /* 0x000cb81401007387 */ /* 0x0081e80000100a00 */
[----:B0-----:R-:W2:Y:S04]  /*f080*/  LDL.LU R20, [R1+0xe0] ;  /* 0x0000e00001147983 */ /* 0x001ea80000300800 */
[----:B------:R-:W2:Y:S04]  /*f090*/  LDL.LU R21, [R1+0xe4] ;  /* 0x0000e40001157983 */ /* 0x000ea80000300800 */
[----:B------:R-:W2:Y:S04]  /*f0a0*/  LDL.LU R22, [R1+0xe8] ;  /* 0x0000e80001167983 */ /* 0x000ea80000300800 */
[----:B------:R-:W2:Y:S04]  /*f0b0*/  LDL.LU R23, [R1+0xec] ;  /* 0x0000ec0001177983 */ /* 0x000ea80000300800 */
[----:B------:R-:W-:Y:S04]  /*f0c0*/  STL.64 [R1+0xc40], R10 ;  /* 0x000c400a01007387 */ /* 0x000fe80000100a00 */
[----:B------:R0:W-:Y:S04]  /*f0d0*/  STL.64 [R1+0xc38], R8 ;  /* 0x000c380801007387 */ /* 0x0001e80000100a00 */
[----:B0-----:R-:W3:Y:S04]  /*f0e0*/  LDL.64 R8, [R1+0x20] ;  /* 0x0000200001087983 */ /* 0x001ee80000100a00 */
[----:B------:R-:W2:Y:S04]  /*f0f0*/  LDL.LU.64 R18, [R1+0xcd0] ;  /* 0x000cd00001127983 */ /* 0x000ea80000300a00 */
[----:B------:R-:W2:Y:S01]  /*f100*/  LDL.LU.64 R16, [R1+0xcc8] ;  /* 0x000cc80001107983 */ /* 0x000ea20000300a00 */
[----:B------:R-:W-:-:S02]  /*f110*/  IMAD.MOV.U32 R6, RZ, RZ, R5 ;  /* 0x000000ffff067224 */ /* 0x000fc400078e0005 */
[----:B------:R-:W-:Y:S01]  /*f120*/  IMAD.MOV.U32 R7, RZ, RZ, R4 ;  /* 0x000000ffff077224 */ /* 0x000fe200078e0004 */
[----:B------:R0:W-:Y:S04]  /*f130*/  STL.64 [R1+0x130], R12 ;  /* 0x0001300c01007387 */ /* 0x0001e80000100a00 */
[----:B------:R-:W-:Y:S04]  /*f140*/  STL.64 [R1+0x138], R14 ;  /* 0x0001380e01007387 */ /* 0x000fe80000100a00 */
[----:B0-----:R-:W4:Y:S01]  /*f150*/  LDL.LU R12, [R1+0xb0] ;  /* 0x0000b000010c7983 */ /* 0x001f220000300800 */
[----:B--2---:R-:W-:Y:S03]  /*f160*/  HMMA.16816.F32 R4, R16, R6, R20 ;  /* 0x000000061004723c */ /* 0x004fe60000001814 */
[----:B------:R-:W2:Y:S04]  /*f170*/  LDL.LU.64 R22, [R1+0xcc0] ;  /* 0x000cc00001167983 */ /* 0x000ea80000300a00 */
[----:B------:R-:W2:-:S12]  /*f180*/  LDL.LU.64 R20, [R1+0xcb8] ;  /* 0x000cb80001147983 */ /* 0x000e980000300a00 */
[----:B------:R-:W-:Y:S04]  /*f190*/  STL.64 [R1+0x100], R4 ;  /* 0x0001000401007387 */ /* 0x000fe80000100a00 */
[----:B------:R0:W-:Y:S04]  /*f1a0*/  STL.64 [R1+0x108], R6 ;  /* 0x0001080601007387 */ /* 0x0001e80000100a00 */
[----:B0-----:R-:W2:Y:S01]  /*f1b0*/  LDL.LU.64 R6, [R1+0xcb0] ;  /* 0x000cb00001067983 */ /* 0x001ea20000300a00 */
[----:B------:R-:W-:Y:S02]  /*f1c0*/  IMAD.MOV.U32 R13, RZ, RZ, R3 ;  /* 0x000000ffff0d7224 */ /* 0x000fe400078e0003 */
[----:B------:R-:W-:-:S02]  /*f1d0*/  IMAD.MOV.U32 R14, RZ, RZ, R2 ;  /* 0x000000ffff0e7224 */ /* 0x000fc400078e0002 */
[----:B------:R-:W-:Y:S01]  /*f1e0*/  IMAD.MOV.U32 R15, RZ, RZ, R0 ;  /* 0x000000ffff0f7224 */ /* 0x000fe200078e0000 */
[----:B--2---:R-:W-:Y:S01]  /*f1f0*/  HMMA.16816.F32 R4, R16, R6, R20 ;  /* 0x000000061004723c */ /* 0x004fe20000001814 */
[----:B------:R-:W2:-:S15]  /*f200*/  LDL.LU.64 R22, [R1+0xca8] ;  /* 0x000ca80001167983 */ /* 0x000e9e0000300a00 */
[----:B------:R-:W-:-:S03]  /*f210*/  NOP ;  /* 0x0000000000007918 */ /* 0x000fc60000000000 */
[----:B------:R-:W-:Y:S04]  /*f220*/  STL.64 [R1+0x120], R4 ;  /* 0x0001200401007387 */ /* 0x000fe80000100a00 */
[----:B------:R0:W-:Y:S04]  /*f230*/  STL.64 [R1+0x128], R6 ;  /* 0x0001280601007387 */ /* 0x0001e80000100a00 */
[----:B0-----:R-:W2:Y:S04]  /*f240*/  LDL.LU.64 R6, [R1+0xca0] ;  /* 0x000ca00001067983 */ /* 0x001ea80000300a00 */
[----:B------:R-:W2:Y:S01]  /*f250*/  LDL.LU.64 R4, [R1+0xc98] ;  /* 0x000c980001047983 */ /* 0x000ea20000300a00 */
[----:B----4-:R-:W-:-:S15]  /*f260*/  HMMA.16816.F32 R12, R16, R26, R12 ;  /* 0x0000001a100c723c */ /* 0x010fde000000180c */
[----:B------:R-:W-:-:S04]  /*f270*/  NOP ;  /* 0x0000000000007918 */ /* 0x000fc80000000000 */
[----:B------:R-:W-:Y:S02]  /*f280*/  IMAD.MOV.U32 R0, RZ, RZ, R12 ;  /* 0x000000ffff007224 */ /* 0x000fe400078e000c */
[----:B------:R-:W-:Y:S02]  /*f290*/  IMAD.MOV.U32 R29, RZ, RZ, R13 ;  /* 0x000000ffff1d7224 */ /* 0x000fe400078e000d */
[----:B------:R-:W-:Y:S02]  /*f2a0*/  IMAD.MOV.U32 R3, RZ, RZ, R14 ;  /* 0x000000ffff037224 */ /* 0x000fe400078e000e */
[----:B------:R-:W-:Y:S02]  /*f2b0*/  IMAD.MOV.U32 R2, RZ, RZ, R15 ;  /* 0x000000ffff027224 */ /* 0x000fe400078e000f */
[----:B------:R-:W0:Y:S01]  /*f2c0*/  LDSM.16.MT88.4 R12, [R28+0x10300] ;  /* 0x010300001c0c783b */ /* 0x000e220000004200 */
[----:B--2---:R-:W-:Y:S03]  /*f2d0*/  HMMA.16816.F32 R20, R16, R22, R4 ;  /* 0x000000161014723c */ /* 0x004fe60000001804 */
[----:B------:R-:W2:-:S15]  /*f2e0*/  LDL.LU.64 R4, [R1+0xc90] ;  /* 0x000c900001047983 */ /* 0x000e9e0000300a00 */
[----:B------:R-:W-:Y:S01]  /*f2f0*/  NOP ;  /* 0x0000000000007918 */ /* 0x000fe20000000000 */
[----:B------:R1:W-:Y:S04]  /*f300*/  STL.64 [R1+0x110], R20 ;  /* 0x0001101401007387 */ /* 0x0003e80000100a00 */
[----:B------:R-:W-:Y:S04]  /*f310*/  STL.64 [R1+0x118], R22 ;  /* 0x0001181601007387 */ /* 0x000fe80000100a00 */
[----:B-1----:R-:W4:Y:S04]  /*f320*/  LDL.LU.64 R20, [R1+0xc88] ;  /* 0x000c880001147983 */ /* 0x002f280000300a00 */
[----:B------:R-:W2:Y:S04]  /*f330*/  LDL.LU.64 R16, [R1] ;  /* 0x0000000001107983 */ /* 0x000ea80000300a00 */
[----:B------:R-:W2:Y:S04]  /*f340*/  LDL.LU.64 R18, [R1+0x8] ;  /* 0x0000080001127983 */ /* 0x000ea80000300a00 */
[----:B------:R-:W2:Y:S04]  /*f350*/  LDL.LU R24, [R1+0x1b0] ;  /* 0x0001b00001187983 */ /* 0x000ea80000300800 */
[----:B------:R-:W2:Y:S04]  /*f360*/  LDL.LU R25, [R1+0x1b4] ;  /* 0x0001b40001197983 */ /* 0x000ea80000300800 */
[----:B------:R-:W2:Y:S04]  /*f370*/  LDL.LU R26, [R1+0x1b8] ;  /* 0x0001b800011a7983 */ /* 0x000ea80000300800 */
[----:B------:R-:W2:Y:S04]  /*f380*/  LDL.LU R27, [R1+0x1bc] ;  /* 0x0001bc00011b7983 */ /* 0x000ea80000300800 */
[----:B------:R-:W-:Y:S04]  /*f390*/  STL [R1+0xbb0], R2 ;  /* 0x000bb00201007387 */ /* 0x000fe80000100800 */
[----:B------:R-:W-:Y:S04]  /*f3a0*/  STL [R1+0xbac], R3 ;  /* 0x000bac0301007387 */ /* 0x000fe80000100800 */
[----:B------:R-:W-:Y:S04]  /*f3b0*/  STL [R1+0xba8], R29 ;  /* 0x000ba81d01007387 */ /* 0x000fe80000100800 */
[----:B------:R-:W-:Y:S04]  /*f3c0*/  STL [R1+0xba4], R0 ;  /* 0x000ba40001007387 */ /* 0x000fe80000100800 */
[----:B0-----:R0:W-:Y:S04]  /*f3d0*/  STL [R1+0xbc0], R12 ;  /* 0x000bc00c01007387 */ /* 0x0011e80000100800 */
[----:B------:R1:W-:Y:S04]  /*f3e0*/  STL [R1+0xbbc], R13 ;  /* 0x000bbc0d01007387 */ /* 0x0003e80000100800 */
[----:B------:R1:W-:Y:S04]  /*f3f0*/  STL [R1+0xbb8], R14 ;  /* 0x000bb80e01007387 */ /* 0x0003e80000100800 */
[----:B------:R3:W-:Y:S04]  /*f400*/  STL [R1+0xbb4], R15 ;  /* 0x000bb40f01007387 */ /* 0x0007e80000100800 */
[----:B0-----:R-:W2:Y:S04]  /*f410*/  LDL.LU R12, [R1+0x50] ;  /* 0x00005000010c7983 */ /* 0x001ea80000300800 */
[----:B-1----:R-:W2:Y:S04]  /*f420*/  LDL.LU R13, [R1+0x54] ;  /* 0x00005400010d7983 */ /* 0x002ea80000300800 */
[----:B------:R-:W2:Y:S04]  /*f430*/  LDL.LU R14, [R1+0x58] ;  /* 0x00005800010e7983 */ /* 0x000ea80000300800 */
[----:B---3--:R-:W2:Y:S01]  /*f440*/  LDL.LU R15, [R1+0x5c] ;  /* 0x00005c00010f7983 */ /* 0x008ea20000300800 */
[----:B------:R-:W-:-:S02]  /*f450*/  IMAD.MOV.U32 R6, RZ, RZ, R8 ;  /* 0x000000ffff067224 */ /* 0x000fc400078e0008 */
[----:B------:R-:W-:Y:S01]  /*f460*/  IMAD.MOV.U32 R7, RZ, RZ, R9 ;  /* 0x000000ffff077224 */ /* 0x000fe200078e0009 */
[----:B--2---:R-:W-:-:S15]  /*f470*/  HMMA.16816.F32 R12, R16, R8, R12 ;  /* 0x00000008100c723c */ /* 0x004fde000000180c */
[----:B------:R-:W-:-:S04]  /*f480*/  NOP ;  /* 0x0000000000007918 */ /* 0x000fc80000000000 */
[----:B------:R-:W-:Y:S04]  /*f490*/  STL.64 [R1+0xe0], R12 ;  /* 0x0000e00c01007387 */ /* 0x000fe80000100a00 */
[----:B------:R-:W-:Y:S04]  /*f4a0*/  STL.64 [R1+0xe8], R14 ;  /* 0x0000e80e01007387 */ /* 0x000fe80000100a00 */
[----:B------:R-:W-:Y:S04]  /*f4b0*/  STL.64 [R1+0xc80], R6 ;  /* 0x000c800601007387 */ /* 0x000fe80000100a00 */
[----:B------:R0:W-:Y:S04]  /*f4c0*/  STL.64 [R1+0xc78], R4 ;  /* 0x000c780401007387 */ /* 0x0001e80000100a00 */
[----:B0-----:R-:W2:Y:S04]  /*f4d0*/  LDL.64 R4, [R1+0x40] ;  /* 0x0000400001047983 */ /* 0x001ea80000100a00 */
[----:B------:R-:W3:Y:S04]  /*f4e0*/  LDL.LU R8, [R1+0x1c0] ;  /* 0x0001c00001087983 */ /* 0x000ee80000300800 */
[----:B------:R-:W3:Y:S04]  /*f4f0*/  LDL.LU R9, [R1+0x1c4] ;  /* 0x0001c40001097983 */ /* 0x000ee80000300800 */
[----:B------:R-:W3:Y:S04]  /*f500*/  LDL.LU R10, [R1+0x1c8] ;  /* 0x0001c800010a7983 */ /* 0x000ee80000300800 */
[----:B------:R-:W3:Y:S04]  /*f510*/  LDL.LU R11, [R1+0x1cc] ;  /* 0x0001cc00010b7983 */ /* 0x000ee80000300800 */
[----:B------:R-:W3:Y:S01]  /*f520*/  LDL.LU.64 R12, [R1+0x90] ;  /* 0x00009000010c7983 */ /* 0x000ee20000300a00 */
[----:B------:R-:W-:-:S02]  /*f530*/  IMAD.MOV.U32 R14, RZ, RZ, R16 ;  /* 0x000000ffff0e7224 */ /* 0x000fc400078e0010 */
[----:B------:R-:W-:Y:S02]  /*f540*/  IMAD.MOV.U32 R3, RZ, RZ, R17 ;  /* 0x000000ffff037224 */ /* 0x000fe400078e0011 */
[----:B------:R-:W-:Y:S02]  /*f550*/  IMAD.MOV.U32 R2, RZ, RZ, R18 ;  /* 0x000000ffff027224 */ /* 0x000fe400078e0012 */
[----:B------:R-:W-:Y:S02]  /*f560*/  IMAD.MOV.U32 R0, RZ, RZ, R19 ;  /* 0x000000ffff007224 */ /* 0x000fe400078e0013 */
[----:B------:R-:W0:Y:S04]  /*f570*/  LDSM.16.MT88.4 R16, [R28+0x14000] ;  /* 0x014000001c10783b */ /* 0x000e280000004200 */
[----:B0-----:R-:W-:Y:S04]  /*f580*/  STL.64 [R1+0xb60], R18 ;  /* 0x000b601201007387 */ /* 0x001fe80000100a00 */
[----:B------:R4:W-:Y:S02]  /*f590*/  STL.64 [R1+0xb58], R16 ;  /* 0x000b581001007387 */ /* 0x0009e40000100a00 */
[----:B----4-:R-:W-:-:S02]  /*f5a0*/  IMAD.MOV.U32 R16, RZ, RZ, R21 ;  /* 0x000000ffff107224 */ /* 0x010fc400078e0015 */
[----:B------:R-:W-:Y:S02]  /*f5b0*/  IMAD.MOV.U32 R17, RZ, RZ, R20 ;  /* 0x000000ffff117224 */ /* 0x000fe400078e0014 */
[----:B------:R-:W0:Y:S04]  /*f5c0*/  LDSM.16.MT88.4 R20, [R28+0x14100] ;  /* 0x014100001c14783b */ /* 0x000e280000004200 */
[----:B0-----:R0:W-:Y:S04]  /*f5d0*/  STL.64 [R1+0xb10], R22 ;  /* 0x000b101601007387 */ /* 0x0011e80000100a00 */
[----:B------:R1:W-:Y:S04]  /*f5e0*/  STL.64 [R1+0xb08], R20 ;  /* 0x000b081401007387 */ /* 0x0003e80000100a00 */
[----:B------:R-:W4:Y:S01]  /*f5f0*/  LDL.LU.64 R6, [R1+0xc80] ;  /* 0x000c800001067983 */ /* 0x000f220000300a00 */
[----:B0-----:R-:W-:-:S02]  /*f600*/  IMAD.MOV.U32 R22, RZ, RZ, R2 ;  /* 0x000000ffff167224 */ /* 0x001fc400078e0002 */
[----:B-1----:R-:W-:Y:S02]  /*f610*/  IMAD.MOV.U32 R20, RZ, RZ, R14 ;  /* 0x000000ffff147224 */ /* 0x002fe400078e000e */
[----:B------:R-:W-:Y:S02]  /*f620*/  IMAD.MOV.U32 R21, RZ, RZ, R3 ;  /* 0x000000ffff157224 */ /* 0x000fe400078e0003 */
[----:B------:R-:W-:-:S07]  /*f630*/  IMAD.MOV.U32 R23, RZ, RZ, R0 ;  /* 0x000000ffff177224 */ /* 0x000fce00078e0000 */
[----:B--2---:R-:W-:-:S15]  /*f640*/  HMMA.16816.F32 R24, R20, R4, R24 ;  /* 0x000000041418723c */ /* 0x004fde0000001818 */
[----:B------:R-:W-:-:S04]  /*f650*/  NOP ;  /* 0x0000000000007918 */ /* 0x000fc80000000000 */
[----:B------:R-:W-:Y:S02]  /*f660*/  IMAD.MOV.U32 R2, RZ, RZ, R24 ;  /* 0x000000ffff027224 */ /* 0x000fe400078e0018 */
[----:B------:R-:W-:Y:S02]  /*f670*/  IMAD.MOV.U32 R3, RZ, RZ, R25 ;  /* 0x000000ffff037224 */ /* 0x000fe400078e0019 */
[----:B------:R-:W-:Y:S02]  /*f680*/  IMAD.MOV.U32 R29, RZ, RZ, R26 ;  /* 0x000000ffff1d7224 */ /* 0x000fe400078e001a */
[----:B------:R-:W-:Y:S02]  /*f690*/  IMAD.MOV.U32 R0, RZ, RZ, R27 ;  /* 0x000000ffff007224 */ /* 0x000fe400078e001b */
[----:B------:R-:W0:Y:S01]  /*f6a0*/  LDSM.16.MT88.4 R24, [R28+0x14200] ;  /* 0x014200001c18783b */ /* 0x000e220000004200 */
[----:B---3--:R-:W-:Y:S01]  /*f6b0*/  HMMA.16816.F32 R8, R20, R12, R8 ;  /* 0x0000000c1408723c */ /* 0x008fe20000001808 */
[----:B------:R-:W-:-:S02]  /*f6c0*/  IMAD.MOV.U32 R19, RZ, RZ, R4 ;  /* 0x000000ffff137224 */ /* 0x000fc400078e0004 */
[----:B------:R-:W-:Y:S02]  /*f6d0*/  IMAD.MOV.U32 R18, RZ, RZ, R5 ;  /* 0x000000ffff127224 */ /* 0x000fe400078e0005 */
[----:B------:R-:W2:Y:S04]  /*f6e0*/  LDL.LU.64 R4, [R1+0xc78] ;  /* 0x000c780001047983 */ /* 0x000ea80000300a00 */
[----:B------:R1:W-:Y:S04]  /*f6f0*/  STL [R1+0xbd0], R0 ;  /* 0x000bd00001007387 */ /* 0x0003e80000100800 */
[----:B------:R-:W-:Y:S04]  /*f700*/  STL [R1+0xbcc], R29 ;  /* 0x000bcc1d01007387 */ /* 0x000fe80000100800 */
[----:B------:R-:W-:Y:S04]  /*f710*/  STL [R1+0xbc8], R3 ;  /* 0x000bc80301007387 */ /* 0x000fe80000100800 */
[----:B------:R3:W-:Y:S04]  /*f720*/  STL [R1+0xbc4], R2 ;  /* 0x000bc40201007387 */ /* 0x0007e80000100800 */
[----:B------:R-:W-:Y:S01]  /*f730*/  STL [R1+0xbf4], R28 ;  /* 0x000bf41c01007387 */ /* 0x000fe20000100800 */
[----:B-1----:R-:W-:-:S02]  /*f740*/  IMAD.MOV.U32 R0, RZ, RZ, R13 ;  /* 0x000000ffff007224 */ /* 0x002fc400078e000d */
[----:B---3--:R-:W-:Y:S02]  /*f750*/  IMAD.MOV.U32 R2, RZ, RZ, R12 ;  /* 0x000000ffff027224 */ /* 0x008fe400078e000c */
[----:B------:R-:W-:Y:S02]  /*f760*/  IMAD.MOV.U32 R12, RZ, RZ, R8 ;  /* 0x000000ffff0c7224 */ /* 0x000fe400078e0008 */
[----:B------:R-:W-:Y:S02]  /*f770*/  IMAD.MOV.U32 R13, RZ, RZ, R9 ;  /* 0x000000ffff0d7224 */ /* 0x000fe400078e0009 */
[----:B------:R-:W-:Y:S02]  /*f780*/  IMAD.MOV.U32 R14, RZ, RZ, R10 ;  /* 0x000000ffff0e7224 */ /* 0x000fe400078e000a */
[----:B------:R-:W-:Y:S01]  /*f790*/  IMAD.MOV.U32 R15, RZ, RZ, R11 ;  /* 0x000000ffff0f7224 */ /* 0x000fe200078e000b */
[----:B0-----:R-:W-:Y:S04]  /*f7a0*/  STL.64 [R1+0xac0], R26 ;  /* 0x000ac01a01007387 */ /* 0x001fe80000100a00 */
[----:B------:R0:W-:Y:S04]  /*f7b0*/  STL.64 [R1+0xab8], R24 ;  /* 0x000ab81801007387 */ /* 0x0001e80000100a00 */
[----:B0-----:R-:W3:Y:S04]  /*f7c0*/  LDL.LU R24, [R1+0x1a0] ;  /* 0x0001a00001187983 */ /* 0x001ee80000300800 */
[----:B------:R-:W3:Y:S04]  /*f7d0*/  LDL.LU R25, [R1+0x1a4] ;  /* 0x0001a40001197983 */ /* 0x000ee80000300800 */
[----:B------:R-:W3:Y:S04]  /*f7e0*/  LDL.LU R26, [R1+0x1a8] ;  /* 0x0001a800011a7983 */ /* 0x000ee80000300800 */
[----:B------:R-:W3:Y:S04]  /*f7f0*/  LDL.LU R27, [R1+0x1ac] ;  /* 0x0001ac00011b7983 */ /* 0x000ee80000300800 */
[----:B------:R-:W2:Y:S04]  /*f800*/  LDL.LU R8, [R1+0x170] ;  /* 0x0001700001087983 */ /* 0x000ea80000300800 */
[----:B------:R-:W2:Y:S04]  /*f810*/  LDL.LU R9, [R1+0x174] ;  /* 0x0001740001097983 */ /* 0x000ea80000300800 */
[----:B------:R-:W2:Y:S04]  /*f820*/  LDL.LU R10, [R1+0x178] ;  /* 0x00017800010a7983 */ /* 0x000ea80000300800 */
[----:B------:R-:W2:Y:S04]  /*f830*/  LDL.LU R11, [R1+0x17c] ;  /* 0x00017c00010b7983 */ /* 0x000ea80000300800 */
[----:B--2---:R-:W-:Y:S04]  /*f840*/  STL.64 [R1+0xc50], R10 ;  /* 0x000c500a01007387 */ /* 0x004fe80000100a00 */
[----:B------:R0:W-:Y:S02]  /*f850*/  STL.64 [R1+0xc48], R8 ;  /* 0x000c480801007387 */ /* 0x0001e40000100a00 */
[----:B0-----:R-:W-:-:S02]  /*f860*/  IMAD.MOV.U32 R8, RZ, RZ, R19 ;  /* 0x000000ffff087224 */ /* 0x001fc400078e0013 */
[----:B------:R-:W-:-:S05]  /*f870*/  IMAD.MOV.U32 R9, RZ, RZ, R18 ;  /* 0x000000ffff097224 */ /* 0x000fca00078e0012 */
[----:B------:R4:W-:Y:S02]  /*f880*/  STL.64 [R1+0xc58], R8 ;  /* 0x000c580801007387 */ /* 0x0009e40000100a00 */
[----:B----4-:R-:W-:Y:S02]  /*f890*/  IMAD.MOV.U32 R8, RZ, RZ, R6 ;  /* 0x000000ffff087224 */ /* 0x010fe400078e0006 */
[----:B------:R-:W-:Y:S01]  /*f8a0*/  IMAD.MOV.U32 R9, RZ, RZ, R7 ;  /* 0x000000ffff097224 */ /* 0x000fe200078e0007 */
[----:B------:R-:W2:Y:S04]  /*f8b0*/  LDL.LU R6, [R1+0xc74] ;  /* 0x000c740001067983 */ /* 0x000ea80000300800 */
[----:B------:R-:W2:Y:S04]  /*f8c0*/  LDL.LU R7, [R1+0xc70] ;  /* 0x000c700001077983 */ /* 0x000ea80000300800 */
[----:B------:R-:W-:Y:S04]  /*f8d0*/  STL [R1+0xbe0], R15 ;  /* 0x000be00f01007387 */ /* 0x000fe80000100800 */
[----:B------:R-:W-:Y:S04]  /*f8e0*/  STL [R1+0xbdc], R14 ;  /* 0x000bdc0e01007387 */ /* 0x000fe80000100800 */
[----:B------:R-:W-:Y:S04]  /*f8f0*/  STL [R1+0xbd8], R13 ;  /* 0x000bd80d01007387 */ /* 0x000fe80000100800 */
[----:B------:R0:W-:Y:S04]  /*f900*/  STL [R1+0xbd4], R12 ;  /* 0x000bd40c01007387 */ /* 0x0001e80000100800 */
[----:B0-----:R-:W4:Y:S04]  /*f910*/  LDL.LU R12, [R1+0x180] ;  /* 0x00018000010c7983 */ /* 0x001f280000300800 */
[----:B------:R-:W4:Y:S04]  /*f920*/  LDL.LU R13, [R1+0x184] ;  /* 0x00018400010d7983 */ /* 0x000f280000300800 */
[----:B------:R-:W2:Y:S04]  /*f930*/  LDL.LU R14, [R1+0x188] ;  /* 0x00018800010e7983 */ /* 0x000ea80000300800 */
[----:B------:R-:W2:Y:S04]  /*f940*/  LDL.LU R15, [R1+0x18c] ;  /* 0x00018c00010f7983 */ /* 0x000ea80000300800 */
[----:B--2---:R-:W-:Y:S04]  /*f950*/  STL.64 [R1+0xc68], R14 ;  /* 0x000c680e01007387 */ /* 0x004fe80000100a00 */
[----:B----4-:R0:W-:Y:S04]  /*f960*/  STL.64 [R1+0xc60], R12 ;  /* 0x000c600c01007387 */ /* 0x0101e80000100a00 */
[----:B0-----:R-:W2:Y:S04]  /*f970*/  LDL.LU R12, [R1+0x190] ;  /* 0x00019000010c7983 */ /* 0x001ea80000300800 */
[----:B------:R-:W2:Y:S04]  /*f980*/  LDL.LU R13, [R1+0x194] ;  /* 0x00019400010d7983 */ /* 0x000ea80000300800 */
[----:B------:R-:W2:Y:S04]  /*f990*/  LDL.LU R14, [R1+0x198] ;  /* 0x00019800010e7983 */ /* 0x000ea80000300800 */
[----:B------:R-:W2:Y:S01]  /*f9a0*/  LDL.LU R15, [R1+0x19c] ;  /* 0x00019c00010f7983 */ /* 0x000ea20000300800 */
[----:B---3--:R-:W-:Y:S03]  /*f9b0*/  HMMA.16816.F32 R20, R20, R16, R24 ;  /* 0x000000101414723c */ /* 0x008fe60000001818 */
[----:B------:R-:W3:Y:S04]  /*f9c0*/  LDL.LU R24, [R1+0x30] ;  /* 0x0000300001187983 */ /* 0x000ee80000300800 */
[----:B------:R-:W3:Y:S04]  /*f9d0*/  LDL.LU R25, [R1+0x34] ;  /* 0x0000340001197983 */ /* 0x000ee80000300800 */
[----:B------:R-:W3:Y:S04]  /*f9e0*/  LDL.LU R26, [R1+0x38] ;  /* 0x00003800011a7983 */ /* 0x000ee80000300800 */
[----:B------:R-:W3:Y:S04]  /*f9f0*/  LDL.LU R27, [R1+0x3c] ;  /* 0x00003c00011b7983 */ /* 0x000ee80000300800 */
[----:B------:R0:W-:Y:S04]  /*fa00*/  STL.64 [R1+0xb20], R22 ;  /* 0x000b201601007387 */ /* 0x0001e80000100a00 */
[----:B------:R1:W-:Y:S04]  /*fa10*/  STL.64 [R1+0xb18], R20 ;  /* 0x000b181401007387 */ /* 0x0003e80000100a00 */
[----:B0-----:R-:W4:Y:S04]  /*fa20*/  LDL R22, [R1+0x98] ;  /* 0x0000980001167983 */ /* 0x001f280000100800 */
[----:B------:R-:W4:Y:S01]  /*fa30*/  LDL R23, [R1+0x9c] ;  /* 0x00009c0001177983 */ /* 0x000f220000100800 */
[----:B-1----:R-:W-:Y:S01]  /*fa40*/  IMAD.MOV.U32 R21, RZ, RZ, R0 ;  /* 0x000000ffff157224 */ /* 0x002fe200078e0000 */
[----:B--2---:R-:W-:Y:S02]  /*fa50*/  HMMA.16816.F32 R8, R4, R8, R12 ;  /* 0x000000080408723c */ /* 0x004fe4000000180c */
[----:B------:R-:W2:Y:S04]  /*fa60*/  LDL.LU.64 R14, [R1+0xc68] ;  /* 0x000c6800010e7983 */ /* 0x000ea80000300a00 */
[----:B------:R-:W2:-:S13]  /*fa70*/  LDL.LU.64 R12, [R1+0xc60] ;  /* 0x000c6000010c7983 */ /* 0x000e9a0000300a00 */
[----:B------:R-:W-:Y:S02]  /*fa80*/  IMAD.MOV.U32 R0, RZ, RZ, R8 ;  /* 0x000000ffff007224 */ /* 0x000fe400078e0008 */
[----:B------:R-:W-:Y:S02]  /*fa90*/  IMAD.MOV.U32 R29, RZ, RZ, R9 ;  /* 0x000000ffff1d7224 */ /* 0x000fe400078e0009 */
[----:B------:R-:W2:Y:S01]  /*faa0*/  LDL.LU.64 R8, [R1+0xc58] ;  /* 0x000c580001087983 */ /* 0x000ea20000300a00 */
[----:B------:R-:W-:Y:S02]  /*fab0*/  IMAD.MOV.U32 R20, RZ, RZ, R2 ;  /* 0x000000ffff147224 */ /* 0x000fe400078e0002 */
[----:B------:R-:W-:Y:S02]  /*fac0*/  IMAD.MOV.U32 R3, RZ, RZ, R10 ;  /* 0x000000ffff037224 */ /* 0x000fe400078e000a */
[----:B------:R-:W-:-:S05]  /*fad0*/  IMAD.MOV.U32 R2, RZ, RZ, R11 ;  /* 0x000000ffff027224 */ /* 0x000fca00078e000b */
[----:B------:R-:W-:Y:S04]  /*fae0*/  STL [R1+0xbf0], R2 ;  /* 0x000bf00201007387 */ /* 0x000fe80000100800 */
[----:B------:R-:W-:Y:S04]  /*faf0*/  STL [R1+0xbec], R3 ;  /* 0x000bec0301007387 */ /* 0x000fe80000100800 */
[----:B------:R-:W-:Y:S04]  /*fb00*/  STL [R1+0xbe8], R29 ;  /* 0x000be81d01007387 */ /* 0x000fe80000100800 */
[----:B------:R-:W-:Y:S01]  /*fb10*/  STL [R1+0xbe4], R0 ;  /* 0x000be40001007387 */ /* 0x000fe20000100800 */
[----:B--2---:R-:W-:-:S15]  /*fb20*/  HMMA.16816.F32 R8, R4, R8, R12 ;  /* 0x000000080408723c */ /* 0x004fde000000180c */
[----:B------:R-:W-:-:S04]  /*fb30*/  NOP ;  /* 0x0000000000007918 */ /* 0x000fc80000000000 */
[----:B------:R-:W-:Y:S02]  /*fb40*/  IMAD.MOV.U32 R19, RZ, RZ, R10 ;  /* 0x000000ffff137224 */ /* 0x000fe400078e000a */
[----:B------:R-:W-:Y:S02]  /*fb50*/  IMAD.MOV.U32 R18, RZ, RZ, R11 ;  /* 0x000000ffff127224 */ /* 0x000fe400078e000b */
[----:B------:R-:W-:Y:S02]  /*fb60*/  IMAD.MOV.U32 R13, RZ, RZ, R8 ;  /* 0x000000ffff0d7224 */ /* 0x000fe400078e0008 */
[----:B------:R-:W-:Y:S01]  /*fb70*/  IMAD.MOV.U32 R12, RZ, RZ, R9 ;  /* 0x000000ffff0c7224 */ /* 0x000fe200078e0009 */
[----:B------:R-:W2:Y:S04]  /*fb80*/  LDL.LU.64 R10, [R1+0xc50] ;  /* 0x000c5000010a7983 */ /* 0x000ea80000300a00 */
[----:B------:R-:W2:Y:S04]  /*fb90*/  LDL.LU.64 R8, [R1+0xc48] ;  /* 0x000c480001087983 */ /* 0x000ea80000300a00 */
[----:B------:R-:W-:Y:S04]  /*fba0*/  STL [R1+0xc04], R18 ;  /* 0x000c041201007387 */ /* 0x000fe80000100800 */
[----:B------:R-:W-:Y:S04]  /*fbb0*/  STL [R1+0xc00], R19 ;  /* 0x000c001301007387 */ /* 0x000fe80000100800 */
[----:B------:R-:W-:Y:S04]  /*fbc0*/  STL [R1+0xbfc], R12 ;  /* 0x000bfc0c01007387 */ /* 0x000fe80000100800 */
[----:B------:R0:W-:Y:S04]  /*fbd0*/  STL [R1+0xbf8], R13 ;  /* 0x000bf80d01007387 */ /* 0x0001e80000100800 */
[----:B0-----:R-:W3:Y:S01]  /*fbe0*/  LDL.LU.64 R12, [R1+0x20] ;  /* 0x00002000010c7983 */ /* 0x001ee20000300a00 */
[----:B--2---:R-:W-:-:S15]  /*fbf0*/  HMMA.16816.F32 R8, R4, R20, R8 ;  /* 0x000000140408723c */ /* 0x004fde0000001808 */
[----:B------:R-:W-:-:S04]  /*fc00*/  NOP ;  /* 0x0000000000007918 */ /* 0x000fc80000000000 */
[----:B------:R-:W-:Y:S04]  /*fc10*/  STL.64 [R1+0x50], R8 ;  /* 0x0000500801007387 */ /* 0x000fe80000100a00 */
[----:B------:R0:W-:Y:S04]  /*fc20*/  STL.64 [R1+0x58], R10 ;  /* 0x0000580a01007387 */ /* 0x0001e80000100a00 */
[----:B0-----:R-:W2:Y:S04]  /*fc30*/  LDL.LU.64 R10, [R1+0xc40] ;  /* 0x000c4000010a7983 */ /* 0x001ea80000300a00 */
[----:B------:R-:W2:Y:S04]  /*fc40*/  LDL.LU.64 R8, [R1+0xc38] ;  /* 0x000c380001087983 */ /* 0x000ea80000300a00 */
[----:B----4-:R-:W-:Y:S04]  /*fc50*/  STL.64 [R1+0xc18], R22 ;  /* 0x000c181601007387 */ /* 0x010fe80000100a00 */
[----:B------:R0:W-:Y:S04]  /*fc60*/  STL.64 [R1+0xc10], R20 ;  /* 0x000c101401007387 */ /* 0x0001e80000100a00 */
[----:B0-----:R-:W4:Y:S01]  /*fc70*/  LDL.LU.64 R20, [R1+0x40] ;  /* 0x0000400001147983 */ /* 0x001f220000300a00 */
[----:B---3--:R-:W-:Y:S01]  /*fc80*/  HMMA.16816.F32 R24, R4, R16, R24 ;  /* 0x000000100418723c */ /* 0x008fe20000001818 */
[----:B--2---:R-:W-:-:S02]  /*fc90*/  IMAD.MOV.U32 R4, RZ, RZ, R8 ;  /* 0x000000ffff047224 */ /* 0x004fc400078e0008 */
[----:B------:R-:W-:Y:S02]  /*fca0*/  IMAD.MOV.U32 R5, RZ, RZ, R9 ;  /* 0x000000ffff057224 */ /* 0x000fe400078e0009 */
[----:B------:R-:W-:Y:S02]  /*fcb0*/  IMAD.MOV.U32 R6, RZ, RZ, R10 ;  /* 0x000000ffff067224 */ /* 0x000fe400078e000a */
[----:B------:R-:W-:Y:S01]  /*fcc0*/  IMAD.MOV.U32 R7, RZ, RZ, R11 ;  /* 0x000000ffff077224 */ /* 0x000fe200078e000b */
[----:B----4-:R0:W-:Y:S04]  /*fcd0*/  STL.64 [R1+0xc20], R20 ;  /* 0x000c201401007387 */ /* 0x0101e80000100a00 */
[----:B0-----:R-:W2:Y:S04]  /*fce0*/  LDL.LU R20, [R1+0x160] ;  /* 0x0001600001147983 */ /* 0x001ea80000300800 */
[----:B------:R-:W2:Y:S04]  /*fcf0*/  LDL.LU R21, [R1+0x164] ;  /* 0x0001640001157983 */ /* 0x000ea80000300800 */
[----:B------:R-:W2:Y:S04]  /*fd00*/  LDL.LU R22, [R1+0x168] ;  /* 0x0001680001167983 */ /* 0x000ea80000300800 */
[----:B------:R-:W2:Y:S04]  /*fd10*/  LDL.LU R23, [R1+0x16c] ;  /* 0x00016c0001177983 */ /* 0x000ea80000300800 */
[----:B------:R-:W2:Y:S04]  /*fd20*/  LDL.LU R8, [R1+0xc34] ;  /* 0x000c340001087983 */ /* 0x000ea80000300800 */
[----:B------:R-:W2:Y:S04]  /*fd30*/  LDL.LU R9, [R1+0xc30] ;  /* 0x000c300001097983 */ /* 0x000ea80000300800 */
[----:B------:R-:W2:Y:S04]  /*fd40*/  LDL.LU R10, [R1+0xc2c] ;  /* 0x000c2c00010a7983 */ /* 0x000ea80000300800 */
[----:B------:R-:W2:Y:S04]  /*fd50*/  LDL.LU R11, [R1+0xc28] ;  /* 0x000c2800010b7983 */ /* 0x000ea80000300800 */
[----:B------:R-:W-:Y:S04]  /*fd60*/  STL [R1+0xc08], R17 ;  /* 0x000c081101007387 */ /* 0x000fe80000100800 */
[----:B------:R-:W-:Y:S04]  /*fd70*/  STL.64 [R1+0xad0], R26 ;  /* 0x000ad01a01007387 */ /* 0x000fe80000100a00 */
[----:B------:R0:W-:Y:S04]  /*fd80*/  STL.64 [R1+0xac8], R24 ;  /* 0x000ac81801007387 */ /* 0x0001e80000100a00 */
[----:B0-----:R-:W3:Y:S04]  /*fd90*/  LDL.LU R24, [R1+0x150] ;  /* 0x0001500001187983 */ /* 0x001ee80000300800 */
[----:B------:R-:W3:Y:S04]  /*fda0*/  LDL.LU R25, [R1+0x154] ;  /* 0x0001540001197983 */ /* 0x000ee80000300800 */
[----:B------:R-:W3:Y:S04]  /*fdb0*/  LDL.LU R26, [R1+0x158] ;  /* 0x00015800011a7983 */ /* 0x000ee80000300800 */
[----:B------:R-:W3:Y:S01]  /*fdc0*/  LDL.LU R27, [R1+0x15c] ;  /* 0x00015c00011b7983 */ /* 0x000ee20000300800 */
[----:B--2---:R-:W-:-:S15]  /*fdd0*/  HMMA.16816.F32 R20, R8, R12, R20 ;  /* 0x0000000c0814723c */ /* 0x004fde0000001814 */
[----:B------:R-:W-:-:S04]  /*fde0*/  NOP ;  /* 0x0000000000007918 */ /* 0x000fc80000000000 */
[----:B------:R-:W-:Y:S02]  /*fdf0*/  IMAD.MOV.U32 R29, RZ, RZ, R20 ;  /* 0x000000ffff1d7224 */ /* 0x000fe400078e0014 */
[----:B------:R-:W-:Y:S02]  /*fe00*/  IMAD.MOV.U32 R0, RZ, RZ, R21 ;  /* 0x000000ffff007224 */ /* 0x000fe400078e0015 */
[----:B------:R-:W3:Y:S01]  /*fe10*/  LDL.LU.64 R20, [R1+0xc20] ;  /* 0x000c200001147983 */ /* 0x000ee20000300a00 */
[----:B------:R-:W-:Y:S02]  /*fe20*/  IMAD.MOV.U32 R15, RZ, RZ, R22 ;  /* 0x000000ffff0f7224 */ /* 0x000fe400078e0016 */
[----:B------:R-:W-:Y:S02]  /*fe30*/  IMAD.MOV.U32 R14, RZ, RZ, R23 ;  /* 0x000000ffff0e7224 */ /* 0x000fe400078e0017 */
[----:B------:R-:W2:Y:S01]  /*fe40*/  LDL.LU.64 R22, [R1+0xc18] ;  /* 0x000c180001167983 */ /* 0x000ea20000300a00 */
[----:B---3--:R-:W-:Y:S01]  /*fe50*/  HMMA.16816.F32 R24, R8, R20, R24 ;  /* 0x000000140818723c */ /* 0x008fe20000001818 */
[----:B------:R-:W-:-:S02]  /*fe60*/  IMAD.MOV.U32 R17, RZ, RZ, R20 ;  /* 0x000000ffff117224 */ /* 0x000fc400078e0014 */
[----:B------:R-:W-:Y:S02]  /*fe70*/  IMAD.MOV.U32 R18, RZ, RZ, R21 ;  /* 0x000000ffff127224 */ /* 0x000fe400078e0015 */
[----:B------:R-:W3:Y:S04]  /*fe80*/  LDL.LU.64 R20, [R1+0xc10] ;  /* 0x000c100001147983 */ /* 0x000ee80000300a00 */
[----:B--2---:R-:W-:Y:S01]  /*fe90*/  STL.64 [R1+0xb88], R22 ;  /* 0x000b881601007387 */ /* 0x004fe20000100a00 */
[----:B------:R-:W-:Y:S02]  /*fea0*/  IMAD.MOV.U32 R2, RZ, RZ, R12 ;  /* 0x000000ffff027224 */ /* 0x000fe400078e000c */
[----:B------:R-:W-:-:S07]  /*feb0*/  IMAD.MOV.U32 R3, RZ, RZ, R13 ;  /* 0x000000ffff037224 */ /* 0x000fce00078e000d */
[----:B------:R-:W-:Y:S02]  /*fec0*/  IMAD.MOV.U32 R19, RZ, RZ, R24 ;  /* 0x000000ffff137224 */ /* 0x000fe400078e0018 */
[----:B------:R-:W-:Y:S02]  /*fed0*/  IMAD.MOV.U32 R12, RZ, RZ, R25 ;  /* 0x000000ffff0c7224 */ /* 0x000fe400078e0019 */
[----:B------:R-:W-:Y:S02]  /*fee0*/  IMAD.MOV.U32 R13, RZ, RZ, R26 ;  /* 0x000000ffff0d7224 */ /* 0x000fe400078e001a */
[----:B------:R-:W-:Y:S01]  /*fef0*/  IMAD.MOV.U32 R28, RZ, RZ, R27 ;  /* 0x000000ffff1c7224 */ /* 0x000fe200078e001b */
[----:B---3--:R-:W-:Y:S01]  /*ff00*/  HMMA.16816.F32 R4, R8, R20, R4 ;  /* 0x000000140804723c */ /* 0x008fe20000001804 */
[----:B------:R0:W-:Y:S04]  /*ff10*/  STL.64 [R1+0xb80], R20 ;  /* 0x000b801401007387 */ /* 0x0001e80000100a00 */
[----:B0-----:R-:W2:Y:S04]  /*ff20*/  LDL.LU R20, [R1+0x130] ;  /* 0x0001300001147983 */ /* 0x001ea80000300800 */
[----:B------:R-:W2:Y:S04]  /*ff30*/  LDL.LU R21, [R1+0x134] ;  /* 0x0001340001157983 */ /* 0x000ea80000300800 */
[----:B------:R-:W2:Y:S04]  /*ff40*/  LDL.LU R22, [R1+0x138] ;  /* 0x0001380001167983 */ /* 0x000ea80000300800 */
[----:B------:R-:W2:Y:S04]  /*ff50*/  LDL.LU R23, [R1+0x13c] ;  /* 0x00013c0001177983 */ /* 0x000ea80000300800 */
[----:B------:R-:W3:Y:S04]  /*ff60*/  LDL.LU R24, [R1+0x50] ;  /* 0x0000500001187983 */ /* 0x000ee80000300800 */
[----:B------:R-:W3:Y:S04]  /*ff70*/  LDL.LU R25, [R1+0x54] ;  /* 0x0000540001197983 */ /* 0x000ee80000300800 */
[----:B------:R-:W4:Y:S04]  /*ff80*/  LDL.LU R26, [R1+0x58] ;  /* 0x00005800011a7983 */ /* 0x000f280000300800 */
[----:B------:R-:W4:Y:S04]  /*ff90*/  LDL.LU R27, [R1+0x5c] ;  /* 0x00005c00011b7983 */ /* 0x000f280000300800 */
[----:B----4-:R-:W-:Y:S04]  /*ffa0*/  STL.64 [R1+0xae0], R26 ;  /* 0x000ae01a01007387 */ /* 0x010fe80000100a00 */
[----:B---3--:R0:W-:Y:S02]  /*ffb0*/  STL.64 [R1+0xad8], R24 ;  /* 0x000ad81801007387 */ /* 0x0081e40000100a00 */
[----:B0-----:R-:W-:-:S02]  /*ffc0*/  IMAD.MOV.U32 R24, RZ, RZ, R17 ;  /* 0x000000ffff187224 */ /* 0x001fc400078e0011 */
[----:B------:R-:W-:Y:S01]  /*ffd0*/  IMAD.MOV.U32 R25, RZ, RZ, R18 ;  /* 0x000000ffff197224 */ /* 0x000fe200078e0012 */
[----:B------:R-:W2:Y:S04]  /*ffe0*/  LDL.LU R17, [R1+0xc08] ;  /* 0x000c080001117983 */ /* 0x000ea80000300800 */
[----:B------:R-:W3:Y:S04]  /*fff0*/  LDL.LU R18, [R1+0xc04] ;  /* 0x000c040001127983 */ /* 0x000ee80000300800 */
[----:B------:R-:W4:Y:S04]  /*10000*/  LDL R26, [R1+0x48] ;  /* 0x00004800011a7983 */ /* 0x000f280000100800 */
[----:B------:R-:W4:Y:S04]  /*10010*/  LDL R27, [R1+0x4c] ;  /* 0x00004c00011b7983 */ /* 0x000f280000100800 */
[----:B----4-:R-:W-:Y:S04]  /*10020*/  STL.64 [R1+0xb98], R26 ;  /* 0x000b981a01007387 */ /* 0x010fe80000100a00 */
[----:B------:R-:W-:Y:S04]  /*10030*/  STL.64 [R1+0xb90], R24 ;  /* 0x000b901801007387 */ /* 0x000fe80000100a00 */
[----:B------:R-:W-:Y:S04]  /*10040*/  STL.64 [R1+0xa90], R6 ;  /* 0x000a900601007387 */ /* 0x000fe80000100a00 */
[----:B------:R0:W-:Y:S02]  /*10050*/  STL.64 [R1+0xa88], R4 ;  /* 0x000a880401007387 */ /* 0x0001e40000100a00 */
[----:B0-----:R-:W-:-:S02]  /*10060*/  IMAD.MOV.U32 R4, RZ, RZ, R19 ;  /* 0x000000ffff047224 */ /* 0x001fc400078e0013 */
[----:B------:R-:W-:Y:S01]  /*10070*/  IMAD.MOV.U32 R5, RZ, RZ, R12 ;  /* 0x000000ffff057224 */ /* 0x000fe200078e000c */
[----:B------:R-:W4:Y:S04]  /*10080*/  LDL.LU R19, [R1+0xc00] ;  /* 0x000c000001137983 */ /* 0x000f280000300800 */
[----:B------:R-:W3:Y:S01]  /*10090*/  LDL.LU R12, [R1+0xbfc] ;  /* 0x000bfc00010c7983 */ /* 0x000ee20000300800 */
[----:B------:R-:W-:Y:S02]  /*100a0*/  IMAD.MOV.U32 R6, RZ, RZ, R13 ;  /* 0x000000ffff067224 */ /* 0x000fe400078e000d */
[----:B------:R-:W-:Y:S01]  /*100b0*/  IMAD.MOV.U32 R7, RZ, RZ, R28 ;  /* 0x000000ffff077224 */ /* 0x000fe200078e001c */
[----:B------:R-:W3:Y:S04]  /*100c0*/  LDL.LU R13, [R1+0xbf8] ;  /* 0x000bf800010d7983 */ /* 0x000ee80000300800 */
[----:B------:R-:W3:Y:S01]  /*100d0*/  LDL.LU R28, [R1+0xbf4] ;  /* 0x000bf400011c7983 */ /* 0x000ee20000300800 */
[----:B--2---:R-:W-:Y:S03]  /*100e0*/  HMMA.16816.F32 R8, R8, R16, R20 ;  /* 0x000000100808723c */ /* 0x004fe60000001814 */
[----:B------:R-:W-:Y:S04]  /*100f0*/  STL.64 [R1+0xaa0], R6 ;  /* 0x000aa00601007387 */ /* 0x000fe80000100a00 */
[----:B------:R0:W-:Y:S02]  /*10100*/  STL.64 [R1+0xa98], R4 ;  /* 0x000a980401007387 */ /* 0x0001e40000100a00 */
[----:B0-----:R-:W-:-:S02]  /*10110*/  IMAD.MOV.U32 R4, RZ, RZ, R2 ;  /* 0x000000ffff047224 */ /* 0x001fc400078e0002 */
[----:B------:R-:W-:Y:S01]  /*10120*/  IMAD.MOV.U32 R5, RZ, RZ, R3 ;  /* 0x000000ffff057224 */ /* 0x000fe200078e0003 */
[----:B------:R-:W2:Y:S04]  /*10130*/  LDL.LU R2, [R1+0xbf0] ;  /* 0x000bf00001027983 */ /* 0x000ea80000300800 */
[----:B------:R-:W2:Y:S04]  /*10140*/  LDL.LU R3, [R1+0xbec] ;  /* 0x000bec0001037983 */ /* 0x000ea80000300800 */
[----:B------:R-:W2:Y:S04]  /*10150*/  LDL R6, [R1+0x28] ;  /* 0x0000280001067983 */ /* 0x000ea80000100800 */
[----:B------:R-:W2:Y:S04]  /*10160*/  LDL R7, [R1+0x2c] ;  /* 0x00002c0001077983 */ /* 0x000ea80000100800 */
[----:B------:R-:W-:Y:S04]  /*10170*/  STL.64 [R1+0xb78], R16 ;  /* 0x000b781001007387 */ /* 0x000fe80000100a00 */
[----:B---3--:R-:W0:Y:S04]  /*10180*/  LDSM.16.MT88.4 R24, [R28+0x14300] ;  /* 0x014300001c18783b */ /* 0x008e280000004200 */
[----:B0-----:R-:W-:Y:S04]  /*10190*/  STL.64 [R1+0x60], R24 ;  /* 0x0000601801007387 */ /* 0x001fe80000100a00 */
[----:B------:R-:W-:Y:S04]  /*101a0*/  STL.64 [R1+0x68], R26 ;  /* 0x0000681a01007387 */ /* 0x000fe80000100a00 */
[----:B------:R-:W-:Y:S04]  /*101b0*/  STL.64 [R1+0xab0], R10 ;  /* 0x000ab00a01007387 */ /* 0x000fe80000100a00 */
[----:B------:R0:W-:Y:S02]  /*101c0*/  STL.64 [R1+0xaa8], R8 ;  /* 0x000aa80801007387 */ /* 0x0001e40000100a00 */
[----:B0-----:R-:W-:-:S02]  /*101d0*/  IMAD.MOV.U32 R8, RZ, RZ, R29 ;  /* 0x000000ffff087224 */ /* 0x001fc400078e001d */
[----:B------:R-:W-:Y:S01]  /*101e0*/  IMAD.MOV.U32 R9, RZ, RZ, R0 ;  /* 0x000000ffff097224 */ /* 0x000fe200078e0000 */
[----:B------:R-:W3:Y:S04]  /*101f0*/  LDL.LU R29, [R1+0xbe8] ;  /* 0x000be800011d7983 */ /* 0x000ee80000300800 */
[----:B------:R-:W3:Y:S01]  /*10200*/  LDL.LU R0, [R1+0xbe4] ;  /* 0x000be40001007983 */ /* 0x000ee20000300800 */
[----:B------:R-:W-:Y:S02]  /*10210*/  IMAD.MOV.U32 R10, RZ, RZ, R15 ;  /* 0x000000ffff0a7224 */ /* 0x000fe400078e000f */
[----:B------:R-:W-:Y:S01]  /*10220*/  IMAD.MOV.U32 R11, RZ, RZ, R14 ;  /* 0x000000ffff0b7224 */ /* 0x000fe200078e000e */
[----:B------:R-:W3:Y:S04]  /*10230*/  LDL.LU R15, [R1+0xbe0] ;  /* 0x000be000010f7983 */ /* 0x000ee80000300800 */
[----:B------:R-:W3:Y:S04]  /*10240*/  LDL.LU R14, [R1+0xbdc] ;  /* 0x000bdc00010e7983 */ /* 0x000ee80000300800 */
[----:B------:R-:W-:Y:S04]  /*10250*/  STL.64 [R1+0xaf0], R10 ;  /* 0x000af00a01007387 */ /* 0x000fe80000100a00 */
[----:B------:R0:W-:Y:S02]  /*10260*/  STL.64 [R1+0xae8], R8 ;  /* 0x000ae80801007387 */ /* 0x0001e40000100a00 */
[----:B0-----:R-:W-:-:S02]  /*10270*/  IMAD.MOV.U32 R8, RZ, RZ, R13 ;  /* 0x000000ffff087224 */ /* 0x001fc400078e000d */
[----:B------:R-:W-:Y:S01]  /*10280*/  IMAD.MOV.U32 R9, RZ, RZ, R12 ;  /* 0x000000ffff097224 */ /* 0x000fe200078e000c */
[----:B------:R-:W3:Y:S04]  /*10290*/  LDL.LU R13, [R1+0xbd8] ;  /* 0x000bd800010d7983 */ /* 0x000ee80000300800 */
[----:B------:R-:W3:Y:S04]  /*102a0*/  LDL.LU R12, [R1+0xbd4] ;  /* 0x000bd400010c7983 */ /* 0x000ee80000300800 */
[----:B------:R-:W3:Y:S01]  /*102b0*/  LDL.LU R16, [R1+0x110] ;  /* 0x0001100001107983 */ /* 0x000ee20000300800 */
[----:B------:R-:W-:-:S03]  /*102c0*/  IMAD.MOV.U32 R11, RZ, RZ, R18 ;  /* 0x000000ffff0b7224 */ /* 0x000fc600078e0012 */
[----:B------:R-:W3:Y:S01]  /*102d0*/  LDL.LU R17, [R1+0x114] ;  /* 0x0001140001117983 */ /* 0x000ee20000300800 */
[----:B----4-:R-:W-:-:S03]  /*102e0*/  IMAD.MOV.U32 R10, RZ, RZ, R19 ;  /* 0x000000ffff0a7224 */ /* 0x010fc600078e0013 */
[----:B------:R-:W4:Y:S04]  /*102f0*/  LDL.LU R18, [R1+0x118] ;  /* 0x0001180001127983 */ /* 0x000f280000300800 */
        /* <DEDUP_REMOVED lines=9> */
[----:B------:R2:W-:Y:S04]  /*10390*/  STL.64 [R1+0xb00], R10 ;  /* 0x000b000a01007387 */ /* 0x0005e80000100a00 */
[----:B------:R3:W-:Y:S01]  /*103a0*/  STL.64 [R1+0xaf8], R8 ;  /* 0x000af80801007387 */ /* 0x0007e20000100a00 */
[----:B--2---:R-:W-:-:S02]  /*103b0*/  IMAD.MOV.U32 R10, RZ, RZ, R3 ;  /* 0x000000ffff0a7224 */ /* 0x004fc400078e0003 */
[----:B------:R-:W-:Y:S02]  /*103c0*/  IMAD.MOV.U32 R11, RZ, RZ, R2 ;  /* 0x000000ffff0b7224 */ /* 0x000fe400078e0002 */
[----:B---3--:R-:W-:Y:S02]  /*103d0*/  IMAD.MOV.U32 R9, RZ, RZ, R29 ;  /* 0x000000ffff097224 */ /* 0x008fe400078e001d */
[----:B------:R-:W-:Y:S02]  /*103e0*/  IMAD.MOV.U32 R8, RZ, RZ, R0 ;  /* 0x000000ffff087224 */ /* 0x000fe400078e0000 */
[----:B------:R-:W2:Y:S04]  /*103f0*/  LDL.LU R0, [R1+0xbd0] ;  /* 0x000bd00001007983 */ /* 0x000ea80000300800 */
[----:B------:R-:W3:Y:S04]  /*10400*/  LDL.LU R29, [R1+0xbcc] ;  /* 0x000bcc00011d7983 */ /* 0x000ee80000300800 */
[----:B------:R-:W4:Y:S04]  /*10410*/  LDL.LU R3, [R1+0xbc8] ;  /* 0x000bc80001037983 */ /* 0x000f280000300800 */
[----:B------:R-:W4:Y:S04]  /*10420*/  LDL.LU R2, [R1+0xbc4] ;  /* 0x000bc40001027983 */ /* 0x000f280000300800 */
[----:B------:R0:W-:Y:S04]  /*10430*/  STL.64 [R1+0xb30], R10 ;  /* 0x000b300a01007387 */ /* 0x0001e80000100a00 */
[----:B------:R1:W-:Y:S01]  /*10440*/  STL.64 [R1+0xb28], R8 ;  /* 0x000b280801007387 */ /* 0x0003e20000100a00 */
[----:B0-----:R-:W-:-:S02]  /*10450*/  IMAD.MOV.U32 R10, RZ, RZ, R14 ;  /* 0x000000ffff0a7224 */ /* 0x001fc400078e000e */
[----:B------:R-:W-:Y:S02]  /*10460*/  IMAD.MOV.U32 R11, RZ, RZ, R15 ;  /* 0x000000ffff0b7224 */ /* 0x000fe400078e000f */
[----:B-1----:R-:W-:Y:S02]  /*10470*/  IMAD.MOV.U32 R9, RZ, RZ, R13 ;  /* 0x000000ffff097224 */ /* 0x002fe400078e000d */
[----:B------:R-:W-:Y:S02]  /*10480*/  IMAD.MOV.U32 R8, RZ, RZ, R12 ;  /* 0x000000ffff087224 */ /* 0x000fe400078e000c */
[----:B------:R-:W4:Y:S04]  /*10490*/  LDL.LU R12, [R1+0xbc0] ;  /* 0x000bc000010c7983 */ /* 0x000f280000300800 */
[----:B------:R-:W4:Y:S04]  /*104a0*/  LDL.LU R13, [R1+0xbbc] ;  /* 0x000bbc00010d7983 */ /* 0x000f280000300800 */
[----:B------:R-:W4:Y:S04]  /*104b0*/  LDL.LU R14, [R1+0xbb8] ;  /* 0x000bb800010e7983 */ /* 0x000f280000300800 */
[----:B------:R-:W4:Y:S04]  /*104c0*/  LDL.LU R15, [R1+0xbb4] ;  /* 0x000bb400010f7983 */ /* 0x000f280000300800 */
[----:B------:R2:W-:Y:S04]  /*104d0*/  STL.64 [R1+0xb40], R10 ;  /* 0x000b400a01007387 */ /* 0x0005e80000100a00 */
[----:B------:R4:W-:Y:S01]  /*104e0*/  STL.64 [R1+0xb38], R8 ;  /* 0x000b380801007387 */ /* 0x0009e20000100a00 */
[----:B--2---:R-:W-:-:S02]  /*104f0*/  IMAD.MOV.U32 R11, RZ, RZ, R0 ;  /* 0x000000ffff0b7224 */ /* 0x004fc400078e0000 */
[----:B---3--:R-:W-:Y:S02]  /*10500*/  IMAD.MOV.U32 R10, RZ, RZ, R29 ;  /* 0x000000ffff0a7224 */ /* 0x008fe400078e001d */
[----:B----4-:R-:W-:Y:S02]  /*10510*/  IMAD.MOV.U32 R9, RZ, RZ, R3 ;  /* 0x000000ffff097224 */ /* 0x010fe400078e0003 */
[----:B------:R-:W-:Y:S02]  /*10520*/  IMAD.MOV.U32 R8, RZ, RZ, R2 ;  /* 0x000000ffff087224 */ /* 0x000fe400078e0002 */
[----:B------:R-:W2:Y:S04]  /*10530*/  LDL.LU R2, [R1+0xbb0] ;  /* 0x000bb00001027983 */ /* 0x000ea80000300800 */
        /* <DEDUP_REMOVED lines=13> */
[----:B------:R-:W2:Y:S08]  /*10610*/  LDL.LU R0, [R1+0xba0] ;  /* 0x000ba00001007983 */ /* 0x000eb00000300800 */
        /* <DEDUP_REMOVED lines=12> */
[----:B------:R0:W-:Y:S04]  /*106e0*/  STL.64 [R1+0x110], R16 ;  /* 0x0001101001007387 */ /* 0x0001e80000100a00 */
[----:B------:R1:W-:Y:S04]  /*106f0*/  STL.64 [R1+0x118], R18 ;  /* 0x0001181201007387 */ /* 0x0003e80000100a00 */
[----:B0-----:R-:W2:Y:S01]  /*10700*/  LDL.LU.64 R16, [R1+0xb78] ;  /* 0x000b780001107983 */ /* 0x001ea20000300a00 */
[----:B----4-:R-:W-:Y:S02]  /*10710*/  IMAD.MOV.U32 R9, RZ, RZ, R29 ;  /* 0x000000ffff097224 */ /* 0x010fe400078e001d */
[----:B---3--:R-:W-:-:S02]  /*10720*/  IMAD.MOV.U32 R10, RZ, RZ, R3 ;  /* 0x000000ffff0a7224 */ /* 0x008fc400078e0003 */
[----:B------:R-:W-:-:S07]  /*10730*/  IMAD.MOV.U32 R11, RZ, RZ, R2 ;  /* 0x000000ffff0b7224 */ /* 0x000fce00078e0002 */
[----:B--2---:R-:W-:Y:S01]  /*10740*/  HMMA.16816.F32 R12, R12, R16, R8 ;  /* 0x000000100c0c723c */ /* 0x004fe20000001808 */
[----:B------:R-:W2:Y:S04]  /*10750*/  LDL.LU.64 R10, [R1+0xb70] ;  /* 0x000b7000010a7983 */ /* 0x000ea80000300a00 */
[----:B------:R-:W2:Y:S04]  /*10760*/  LDL.LU.64 R8, [R1+0xb68] ;  /* 0x000b680001087983 */ /* 0x000ea80000300a00 */
[----:B-1----:R-:W2:Y:S04]  /*10770*/  LDL.LU.64 R18, [R1+0xb60] ;  /* 0x000b600001127983 */ /* 0x002ea80000300a00 */
[----:B------:R-:W2:Y:S06]  /*10780*/  LDL.LU.64 R16, [R1+0xb58] ;  /* 0x000b580001107983 */ /* 0x000eac0000300a00 */
[----:B------:R-:W-:Y:S04]  /*10790*/  STL.64 [R1+0xf0], R12 ;  /* 0x0000f00c01007387 */ /* 0x000fe80000100a00 */
[----:B------:R0:W-:Y:S04]  /*107a0*/  STL.64 [R1+0xf8], R14 ;  /* 0x0000f80e01007387 */ /* 0x0001e80000100a00 */
[----:B0-----:R-:W3:Y:S01]  /*107b0*/  LDL.LU.64 R14, [R1+0xa8] ;  /* 0x0000a800010e7983 */ /* 0x001ee20000300a00 */
        /* <DEDUP_REMOVED lines=17> */
[----:B0-----:R-:W3:Y:S04]  /*108d0*/  LDL.LU.64 R22, [R1+0xb20] ;  /* 0x000b200001167983 */ /* 0x001ee80000300a00 */
[----:B------:R-:W3:Y:S02]  /*108e0*/  LDL.LU.64 R20, [R1+0xb18] ;  /* 0x000b180001147983 */ /* 0x000ee40000300a00 */
[----:B---3--:R-:W-:Y:S02]  /*108f0*/  HMMA.16816.F32 R16, R16, R14, R20 ;  /* 0x0000000e1010723c */ /* 0x008fe40000001814 */
[----:B------:R-:W2:Y:S04]  /*10900*/  LDL.LU.64 R22, [R1+0xb10] ;  /* 0x000b100001167983 */ /* 0x000ea80000300a00 */
[----:B------:R-:W2:-:S13]  /*10910*/  LDL.LU.64 R20, [R1+0xb08] ;  /* 0x000b080001147983 */ /* 0x000e9a0000300a00 */
[----:B------:R-:W-:Y:S04]  /*10920*/  STL.64 [R1+0xe0], R16 ;  /* 0x0000e01001007387 */ /* 0x000fe80000100a00 */
[----:B------:R0:W-:Y:S04]  /*10930*/  STL.64 [R1+0xe8], R18 ;  /* 0x0000e81201007387 */ /* 0x0001e80000100a00 */
[----:B0-----:R-:W3:Y:S01]  /*10940*/  LDL.LU.64 R18, [R1+0x98] ;  /* 0x0000980001127983 */ /* 0x001ee20000300a00 */
[----:B--2---:R-:W-:-:S15]  /*10950*/  HMMA.16816.F32 R8, R20, R6, R8 ;  /* 0x000000061408723c */ /* 0x004fde0000001808 */
[----:B------:R-:W-:-:S04]  /*10960*/  NOP ;  /* 0x0000000000007918 */ /* 0x000fc80000000000 */
[----:B------:R-:W-:Y:S04]  /*10970*/  STL.64 [R1+0xd0], R8 ;  /* 0x0000d00801007387 */ /* 0x000fe80000100a00 */
[----:B------:R0:W-:Y:S01]  /*10980*/  STL [R1+0xd8], R10 ;  /* 0x0000d80a01007387 */ /* 0x0001e20000100800 */
[----:B------:R-:W-:-:S03]  /*10990*/  IMAD.MOV.U32 R29, RZ, RZ, R11 ;  /* 0x000000ffff1d7224 */ /* 0x000fc600078e000b */
[----:B0-----:R-:W2:Y:S04]  /*109a0*/  LDL.LU.64 R10, [R1+0xb00] ;  /* 0x000b0000010a7983 */ /* 0x001ea80000300a00 */
[----:B------:R-:W2:Y:S04]  /*109b0*/  LDL.LU.64 R8, [R1+0xaf8] ;  /* 0x000af80001087983 */ /* 0x000ea80000300a00 */
[----:B------:R-:W-:Y:S01]  /*109c0*/  STL [R1+0xa20], R29 ;  /* 0x000a201d01007387 */ /* 0x000fe20000100800 */
[----:B--2---:R-:W-:Y:S03]  /*109d0*/  HMMA.16816.F32 R24, R20, R26, R8 ;  /* 0x0000001a1418723c */ /* 0x004fe60000001808 */
[----:B------:R-:W2:Y:S04]  /*109e0*/  LDL.LU.64 R10, [R1+0xaf0] ;  /* 0x000af000010a7983 */ /* 0x000ea80000300a00 */
[----:B------:R-:W2:-:S12]  /*109f0*/  LDL.LU.64 R8, [R1+0xae8] ;  /* 0x000ae80001087983 */ /* 0x000e980000300a00 */
[----:B------:R-:W-:Y:S04]  /*10a00*/  STL.64 [R1+0xc0], R24 ;  /* 0x0000c01801007387 */ /* 0x000fe80000100a00 */
[----:B------:R0:W-:Y:S04]  /*10a10*/  STL.64 [R1+0xc8], R26 ;  /* 0x0000c81a01007387 */ /* 0x0001e80000100a00 */
[----:B0-----:R-:W3:Y:S04]  /*10a20*/  LDL.LU.64 R26, [R1+0xae0] ;  /* 0x000ae000011a7983 */ /* 0x001ee80000300a00 */
[----:B------:R-:W3:Y:S02]  /*10a30*/  LDL.LU.64 R24, [R1+0xad8] ;  /* 0x000ad80001187983 */ /* 0x000ee40000300a00 */
[----:B---3--:R-:W-:-:S15]  /*10a40*/  HMMA.16816.F32 R24, R20, R18, R24 ;  /* 0x000000121418723c */ /* 0x008fde0000001818 */
[----:B------:R-:W-:-:S04]  /*10a50*/  NOP ;  /* 0x0000000000007918 */ /* 0x000fc80000000000 */
[----:B------:R-:W-:Y:S04]  /*10a60*/  STL.64 [R1+0xb0], R24 ;  /* 0x0000b01801007387 */ /* 0x000fe80000100a00 */
[----:B------:R0:W-:Y:S01]  /*10a70*/  STL [R1+0xb8], R26 ;  /* 0x0000b81a01007387 */ /* 0x0001e20000100800 */
[----:B------:R-:W-:-:S03]  /*10a80*/  IMAD.MOV.U32 R29, RZ, RZ, R27 ;  /* 0x000000ffff1d7224 */ /* 0x000fc600078e001b */
[----:B0-----:R-:W3:Y:S04]  /*10a90*/  LDL.LU.64 R26, [R1+0xad0] ;  /* 0x000ad000011a7983 */ /* 0x001ee80000300a00 */
[----:B------:R-:W3:Y:S04]  /*10aa0*/  LDL.LU.64 R24, [R1+0xac8] ;  /* 0x000ac80001187983 */ /* 0x000ee80000300a00 */
[----:B------:R-:W-:Y:S01]  /*10ab0*/  STL [R1+0xa24], R29 ;  /* 0x000a241d01007387 */ /* 0x000fe20000100800 */
[----:B---3--:R-:W-:Y:S03]  /*10ac0*/  HMMA.16816.F32 R20, R20, R14, R24 ;  /* 0x0000000e1414723c */ /* 0x008fe60000001818 */
[----:B------:R-:W2:Y:S04]  /*10ad0*/  LDL.LU.64 R26, [R1+0xac0] ;  /* 0x000ac000011a7983 */ /* 0x000ea80000300a00 */
[----:B------:R-:W2:-:S12]  /*10ae0*/  LDL.LU.64 R24, [R1+0xab8] ;  /* 0x000ab80001187983 */ /* 0x000e980000300a00 */
[----:B------:R-:W-:Y:S04]  /*10af0*/  STL.64 [R1+0x180], R20 ;  /* 0x0001801401007387 */ /* 0x000fe80000100a00 */
[----:B------:R0:W-:Y:S04]  /*10b00*/  STL.64 [R1+0x188], R22 ;  /* 0x0001881601007387 */ /* 0x0001e80000100a00 */
[----:B0-----:R-:W3:Y:S01]  /*10b10*/  LDL.64 R22, [R1+0x48] ;  /* 0x0000480001167983 */ /* 0x001ee20000100a00 */
        /* <DEDUP_REMOVED lines=11> */
[----:B0-----:R-:W3:Y:S04]  /*10bd0*/  LDL.LU.64 R6, [R1+0xa90] ;  /* 0x000a900001067983 */ /* 0x001ee80000300a00 */
[----:B------:R-:W3:Y:S01]  /*10be0*/  LDL.LU.64 R4, [R1+0xa88] ;  /* 0x000a880001047983 */ /* 0x000ee20000300a00 */
[----:B------:R-:W-:Y:S01]  /*10bf0*/  IMAD.MOV.U32 R29, RZ, RZ, R23 ;  /* 0x000000ffff1d7224 */ /* 0x000fe200078e0017 */
[C---:B--2---:R-:W-:Y:S08]  /*10c00*/  HMMA.16816.F32 R8, R24.reuse, R14, R8 ;  /* 0x0000000e1808723c */ /* 0x044ff00000001808 */
[----:B---3--:R-:W-:-:S15]  /*10c10*/  HMMA.16816.F32 R20, R24, R18, R4 ;  /* 0x000000121814723c */ /* 0x008fde0000001804 */
[----:B------:R-:W-:-:S04]  /*10c20*/  NOP ;  /* 0x0000000000007918 */ /* 0x000fc80000000000 */
[----:B------:R-:W-:Y:S04]  /*10c30*/  STL.64 [R1+0x70], R20 ;  /* 0x0000701401007387 */ /* 0x000fe80000100a00 */
[----:B------:R-:W-:Y:S04]  /*10c40*/  STL.64 [R1+0x78], R22 ;  /* 0x0000781601007387 */ /* 0x000fe80000100a00 */
[----:B------:R-:W-:Y:S04]  /*10c50*/  STL.64 [R1+0x160], R8 ;  /* 0x0001600801007387 */ /* 0x000fe80000100a00 */
[----:B------:R-:W-:Y:S04]  /*10c60*/  STL.64 [R1+0x168], R10 ;  /* 0x0001680a01007387 */ /* 0x000fe80000100a00 */
[----:B------:R-:W2:Y:S04]  /*10c70*/  LDL.LU R24, [R1+0x60] ;  /* 0x0000600001187983 */ /* 0x000ea80000300800 */
[----:B------:R-:W2:Y:S04]  /*10c80*/  LDL.LU R25, [R1+0x64] ;  /* 0x0000640001197983 */ /* 0x000ea80000300800 */
[----:B------:R-:W3:Y:S04]  /*10c90*/  LDL.LU R26, [R1+0x68] ;  /* 0x00006800011a7983 */ /* 0x000ee80000300800 */
[----:B------:R-:W3:Y:S04]  /*10ca0*/  LDL.LU R27, [R1+0x6c] ;  /* 0x00006c00011b7983 */ /* 0x000ee80000300800 */
[----:B------:R-:W0:Y:S04]  /*10cb0*/  LDSM.16.M88.4 R20, [R0+UR4+0x20080] ;  /* 0x020080040014783b */ /* 0x000e280008000200 */
[----:B------:R-:W1:Y:S01]  /*10cc0*/  LDSM.16.MT88.4 R8, [R28+0x18000] ;  /* 0x018000001c08783b */ /* 0x000e620000004200 */
[----:B------:R-:W-:-:S02]  /*10cd0*/  IMAD.MOV.U32 R5, RZ, RZ, R18 ;  /* 0x000000ffff057224 */ /* 0x000fc400078e0012 */
[----:B------:R-:W-:Y:S02]  /*10ce0*/  IMAD.MOV.U32 R4, RZ, RZ, R19 ;  /* 0x000000ffff047224 */ /* 0x000fe400078e0013 */
[----:B------:R-:W4:Y:S01]  /*10cf0*/  LDSM.16.M88.4 R16, [R0+UR4+0x21080] ;  /* 0x021080040010783b */ /* 0x000f220008000200 */
[----:B------:R-:W-:Y:S02]  /*10d00*/  IMAD.MOV.U32 R3, RZ, RZ, R14 ;  /* 0x000000ffff037224 */ /* 0x000fe400078e000e */
[----:B------:R-:W-:Y:S02]  /*10d10*/  IMAD.MOV.U32 R2, RZ, RZ, R15 ;  /* 0x000000ffff027224 */ /* 0x000fe400078e000f */
[----:B------:R-:W0:Y:S04]  /*10d20*/  LDSM.16.M88.4 R12, [R0+UR4+0x22080] ;  /* 0x02208004000c783b */ /* 0x000e280008000200 */
[----:B---3--:R-:W-:Y:S04]  /*10d30*/  STL.64 [R1+0xa80], R26 ;  /* 0x000a801a01007387 */ /* 0x008fe80000100a00 */
[----:B--2---:R-:W-:Y:S04]  /*10d40*/  STL.64 [R1+0xa78], R24 ;  /* 0x000a781801007387 */ /* 0x004fe80000100a00 */
[----:B0-----:R-:W-:Y:S04]  /*10d50*/  STL [R1+0x9a4], R22 ;  /* 0x0009a41601007387 */ /* 0x001fe80000100800 */
[----:B-1----:R-:W-:Y:S04]  /*10d60*/  STL.64 [R1+0x50], R8 ;  /* 0x0000500801007387 */ /* 0x002fe80000100a00 */
[----:B------:R-:W-:Y:S04]  /*10d70*/  STL.64 [R1+0x58], R10 ;  /* 0x0000580a01007387 */ /* 0x000fe80000100a00 */
[----:B------:R-:W0:Y:S04]  /*10d80*/  LDSM.16.M88.4 R8, [R0+UR4+0x23080] ;  /* 0x023080040008783b */ /* 0x000e280008000200 */
[----:B------:R-:W1:Y:S04]  /*10d90*/  LDSM.16.MT88.4 R24, [R28+0x18100] ;  /* 0x018100001c18783b */ /* 0x000e680000004200 */
[----:B------:R-:W-:Y:S04]  /*10da0*/  STL [R1+0x9a0], R23 ;  /* 0x0009a01701007387 */ /* 0x000fe80000100800 */
[----:B------:R-:W-:Y:S04]  /*10db0*/  STL.64 [R1+0xa70], R20 ;  /* 0x000a701401007387 */ /* 0x000fe80000100a00 */
[----:B----4-:R-:W-:Y:S04]  /*10dc0*/  STL [R1+0xa2c], R16 ;  /* 0x000a2c1001007387 */ /* 0x010fe80000100800 */
[----:B------:R-:W-:Y:S04]  /*10dd0*/  STL [R1+0xa28], R17 ;  /* 0x000a281101007387 */ /* 0x000fe80000100800 */
[----:B------:R-:W-:Y:S04]  /*10de0*/  STL [R1+0x8ac], R18 ;  /* 0x0008ac1201007387 */ /* 0x000fe80000100800 */
[----:B------:R-:W-:Y:S04]  /*10df0*/  STL [R1+0x8a8], R19 ;  /* 0x0008a81301007387 */ /* 0x000fe80000100800 */
[----:B------:R-:W-:Y:S04]  /*10e00*/  STL [R1+0x8a4], R14 ;  /* 0x0008a40e01007387 */ /* 0x000fe80000100800 */
[----:B------:R1:W-:Y:S04]  /*10e10*/  STL [R1+0x8a0], R15 ;  /* 0x0008a00f01007387 */ /* 0x0003e80000100800 */
[----:B0-----:R-:W-:Y:S04]  /*10e20*/  STL [R1+0x9cc], R10 ;  /* 0x0009cc0a01007387 */ /* 0x001fe80000100800 */
[----:B------:R-:W-:Y:S04]  /*10e30*/  STL [R1+0x9c8], R11 ;  /* 0x0009c80b01007387 */ /* 0x000fe80000100800 */
[----:B------:R-:W2:Y:S01]  /*10e40*/  LDL.LU R6, [R1+0x28] ;  /* 0x0000280001067983 */ /* 0x000ea20000300800 */
[----:B-1----:R-:W-:-:S02]  /*10e50*/  IMAD.MOV.U32 R15, RZ, RZ, R26 ;  /* 0x000000ffff0f7224 */ /* 0x002fc400078e001a */
[----:B------:R-:W-:Y:S01]  /*10e60*/  IMAD.MOV.U32 R14, RZ, RZ, R27 ;  /* 0x000000ffff0e7224 */ /* 0x000fe200078e001b */
[----:B------:R-:W2:Y:S04]  /*10e70*/  LDL.LU R7, [R1+0x2c] ;  /* 0x00002c0001077983 */ /* 0x000ea80000300800 */
[----:B------:R-:W2:Y:S04]  /*10e80*/  LDL.LU R20, [R1+0x100] ;  /* 0x0001000001147983 */ /* 0x000ea80000300800 */
[----:B------:R-:W2:Y:S04]  /*10e90*/  LDL.LU R21, [R1+0x104] ;  /* 0x0001040001157983 */ /* 0x000ea80000300800 */
[----:B------:R-:W2:Y:S04]  /*10ea0*/  LDL.LU R22, [R1+0x108] ;  /* 0x0001080001167983 */ /* 0x000ea80000300800 */
[----:B------:R-:W2:Y:S04]  /*10eb0*/  LDL.LU R23, [R1+0x10c] ;  /* 0x00010c0001177983 */ /* 0x000ea80000300800 */
[----:B------:R0:W-:Y:S01]  /*10ec0*/  STL.64 [R1+0xa40], R14 ;  /* 0x000a400e01007387 */ /* 0x0001e20000100a00 */
[----:B------:R-:W-:-:S02]  /*10ed0*/  IMAD.MOV.U32 R19, RZ, RZ, R24 ;  /* 0x000000ffff137224 */ /* 0x000fc400078e0018 */
[----:B------:R-:W-:Y:S01]  /*10ee0*/  IMAD.MOV.U32 R18, RZ, RZ, R25 ;  /* 0x000000ffff127224 */ /* 0x000fe200078e0019 */
[----:B------:R-:W-:Y:S04]  /*10ef0*/  STL.64 [R1+0xa38], R12 ;  /* 0x000a380c01007387 */ /* 0x000fe80000100a00 */
[----:B------:R-:W1:Y:S01]  /*10f00*/  LDSM.16.MT88.4 R24, [R28+0x18200] ;  /* 0x018200001c18783b */ /* 0x000e620000004200 */
[----:B0-----:R-:W-:Y:S02]  /*10f10*/  IMAD.MOV.U32 R14, RZ, RZ, R5 ;  /* 0x000000ffff0e7224 */ /* 0x001fe400078e0005 */
[----:B------:R-:W-:-:S05]  /*10f20*/  IMAD.MOV.U32 R15, RZ, RZ, R4 ;  /* 0x000000ffff0f7224 */ /* 0x000fca00078e0004 */
[----:B------:R0:W-:Y:S04]  /*10f30*/  STL.64 [R1+0xa58], R14 ;  /* 0x000a580e01007387 */ /* 0x0001e80000100a00 */
[----:B0-----:R-:W3:Y:S04]  /*10f40*/  LDL.LU R14, [R1+0x48] ;  /* 0x00004800010e7983 */ /* 0x001ee80000300800 */
[----:B------:R0:W-:Y:S04]  /*10f50*/  STL.64 [R1+0xa30], R18 ;  /* 0x000a301201007387 */ /* 0x0001e80000100a00 */
[----:B------:R-:W4:Y:S04]  /*10f60*/  LDL.LU R16, [R1+0xf0] ;  /* 0x0000f00001107983 */ /* 0x000f280000300800 */
[----:B------:R-:W4:Y:S04]  /*10f70*/  LDL.LU R17, [R1+0xf4] ;  /* 0x0000f40001117983 */ /* 0x000f280000300800 */
[----:B0-----:R-:W2:Y:S04]  /*10f80*/  LDL.LU R18, [R1+0xf8] ;  /* 0x0000f80001127983 */ /* 0x001ea80000300800 */
[----:B------:R-:W2:Y:S04]  /*10f90*/  LDL.LU R19, [R1+0xfc] ;  /* 0x0000fc0001137983 */ /* 0x000ea80000300800 */
[----:B--2---:R-:W-:Y:S04]  /*10fa0*/  STL.64 [R1+0xa50], R18 ;  /* 0x000a501201007387 */ /* 0x004fe80000100a00 */
[----:B----4-:R0:W-:Y:S04]  /*10fb0*/  STL.64 [R1+0xa48], R16 ;  /* 0x000a481001007387 */ /* 0x0101e80000100a00 */
[----:B0-----:R-:W2:Y:S04]  /*10fc0*/  LDL.LU R16, [R1+0x110] ;  /* 0x0001100001107983 */ /* 0x001ea80000300800 */
[----:B------:R-:W2:Y:S04]  /*10fd0*/  LDL.LU R17, [R1+0x114] ;  /* 0x0001140001117983 */ /* 0x000ea80000300800 */
[----:B------:R-:W4:Y:S04]  /*10fe0*/  LDL.LU R18, [R1+0x118] ;  /* 0x0001180001127983 */ /* 0x000f280000300800 */
[----:B------:R-:W4:Y:S01]  /*10ff0*/  LDL.LU R19, [R1+0x11c] ;  /* 0x00011c0001137983 */ /* 0x000f220000300800 */
[----:B-1----:R-:W-:-:S02]  /*11000*/  IMAD.MOV.U32 R11, RZ, RZ, R26 ;  /* 0x000000ffff0b7224 */ /* 0x002fc400078e001a */
[----:B------:R-:W-:Y:S01]  /*11010*/  IMAD.MOV.U32 R10, RZ, RZ, R25 ;  /* 0x000000ffff0a7224 */ /* 0x000fe200078e0019 */
[----:B----4-:R-:W-:Y:S04]  /*11020*/  STL.64 [R1+0xa68], R18 ;  /* 0x000a681201007387 */ /* 0x010fe80000100a00 */
[----:B--2---:R0:W-:Y:S04]  /*11030*/  STL.64 [R1+0xa60], R16 ;  /* 0x000a601001007387 */ /* 0x0041e80000100a00 */
[----:B0-----:R-:W3:Y:S04]  /*11040*/  LDL.LU R16, [R1+0x120] ;  /* 0x0001200001107983 */ /* 0x001ee80000300800 */
[----:B------:R-:W3:Y:S04]  /*11050*/  LDL.LU R17, [R1+0x124] ;  /* 0x0001240001117983 */ /* 0x000ee80000300800 */
[----:B------:R-:W3:Y:S04]  /*11060*/  LDL.LU R18, [R1+0x128] ;  /* 0x0001280001127983 */ /* 0x000ee80000300800 */
[----:B------:R-:W3:Y:S04]  /*11070*/  LDL.LU R19, [R1+0x12c] ;  /* 0x00012c0001137983 */ /* 0x000ee80000300800 */
[----:B------:R-:W-:Y:S04]  /*11080*/  STL [R1+0x10], R24 ;  /* 0x0000101801007387 */ /* 0x000fe80000100800 */
[----:B------:R0:W-:Y:S04]  /*11090*/  STL [R1+0x1c], R27 ;  /* 0x00001c1b01007387 */ /* 0x0001e80000100800 */
[----:B0-----:R-:W2:Y:S04]  /*110a0*/  LDL.LU.64 R26, [R1+0xa80] ;  /* 0x000a8000011a7983 */ /* 0x001ea80000300a00 */
[----:B------:R-:W2:Y:S04]  /*110b0*/  LDL.LU.64 R24, [R1+0xa78] ;  /* 0x000a780001187983 */ /* 0x000ea80000300a00 */
[----:B------:R-:W-:Y:S04]  /*110c0*/  STL.64 [R1+0xa18], R10 ;  /* 0x000a180a01007387 */ /* 0x000fe80000100a00 */
[----:B------:R0:W-:Y:S04]  /*110d0*/  STL.64 [R1+0xa10], R8 ;  /* 0x000a100801007387 */ /* 0x0001e80000100a00 */
[----:B0-----:R-:W4:Y:S04]  /*110e0*/  LDL.LU R8, [R1+0x1b0] ;  /* 0x0001b00001087983 */ /* 0x001f280000300800 */
[----:B------:R-:W4:Y:S04]  /*110f0*/  LDL.LU R9, [R1+0x1b4] ;  /* 0x0001b40001097983 */ /* 0x000f280000300800 */
[----:B------:R-:W4:Y:S04]  /*11100*/  LDL.LU R10, [R1+0x1b8] ;  /* 0x0001b800010a7983 */ /* 0x000f280000300800 */
[----:B------:R-:W4:Y:S01]  /*11110*/  LDL.LU R11, [R1+0x1bc] ;  /* 0x0001bc00010b7983 */ /* 0x000f220000300800 */
[----:B------:R-:W-:Y:S01]  /*11120*/  IMAD.MOV.U32 R15, RZ, RZ, R29 ;  /* 0x000000ffff0f7224 */ /* 0x000fe200078e001d */
[----:B--2---:R-:W-:Y:S02]  /*11130*/  HMMA.16816.F32 R4, R24, R6, R20 ;  /* 0x000000061804723c */ /* 0x004fe40000001814 */
[----:B------:R-:W4:-:S15]  /*11140*/  LDL.LU.64 R20, [R1+0xa70] ;  /* 0x000a700001147983 */ /* 0x000f1e0000300a00 */
[----:B------:R-:W-:Y:S02]  /*11150*/  NOP ;  /* 0x0000000000007918 */ /* 0x000fe40000000000 */
[----:B------:R-:W-:Y:S01]  /*11160*/  IMAD.MOV.U32 R22, RZ, RZ, R6 ;  /* 0x000000ffff167224 */ /* 0x000fe200078e0006 */
[----:B------:R-:W-:Y:S01]  /*11170*/  STL.64 [R1+0x150], R4 ;  /* 0x0001500401007387 */ /* 0x000fe20000100a00 */
[----:B------:R-:W-:-:S03]  /*11180*/  IMAD.MOV.U32 R23, RZ, RZ, R7 ;  /* 0x000000ffff177224 */ /* 0x000fc600078e0007 */
[----:B------:R-:W0:Y:S01]  /*11190*/  LDSM.16.MT88.4 R4, [R28+0x18300] ;  /* 0x018300001c04783b */ /* 0x000e220000004200 */
[----:B---3--:R-:W-:Y:S03]  /*111a0*/  HMMA.16816.F32 R12, R24, R14, R16 ;  /* 0x0000000e180c723c */ /* 0x008fe60000001810 */
[----:B------:R-:W-:Y:S04]  /*111b0*/  STL [R1+0x9ac], R23 ;  /* 0x0009ac1701007387 */ /* 0x000fe80000100800 */
[----:B------:R-:W-:Y:S04]  /*111c0*/  STL [R1+0x9a8], R22 ;  /* 0x0009a81601007387 */ /* 0x000fe80000100800 */
[----:B0-----:R-:W-:Y:S04]  /*111d0*/  STL.64 [R1+0x958], R6 ;  /* 0x0009580601007387 */ /* 0x001fe80000100a00 */
[----:B------:R-:W-:Y:S04]  /*111e0*/  STL.64 [R1+0x950], R4 ;  /* 0x0009500401007387 */ /* 0x000fe80000100a00 */
[----:B------:R-:W2:Y:S04]  /*111f0*/  LDL.LU.64 R18, [R1+0xa68] ;  /* 0x000a680001127983 */ /* 0x000ea80000300a00 */
[----:B------:R-:W2:Y:S04]  /*11200*/  LDL.LU.64 R16, [R1+0xa60] ;  /* 0x000a600001107983 */ /* 0x000ea80000300a00 */
[----:B------:R-:W-:Y:S04]  /*11210*/  STL.64 [R1+0x140], R12 ;  /* 0x0001400c01007387 */ /* 0x000fe80000100a00 */
[----:B------:R-:W-:Y:S04]  /*11220*/  STL.64 [R1+0x148], R14 ;  /* 0x0001480e01007387 */ /* 0x000fe80000100a00 */
[----:B------:R-:W0:Y:S04]  /*11230*/  LDSM.16.MT88.4 R12, [R28+0x1c000] ;  /* 0x01c000001c0c783b */ /* 0x000e280000004200 */
[----:B0-----:R-:W-:Y:S04]  /*11240*/  STL.64 [R1+0x40], R12 ;  /* 0x0000400c01007387 */ /* 0x001fe80000100a00 */
[----:B------:R0:W-:Y:S04]  /*11250*/  STL.64 [R1+0x48], R14 ;  /* 0x0000480e01007387 */ /* 0x0001e80000100a00 */
[----:B0-----:R-:W2:Y:S01]  /*11260*/  LDL.LU.64 R14, [R1+0xa58] ;  /* 0x000a5800010e7983 */ /* 0x001ea20000300a00 */
[----:B------:R-:W-:-:S02]  /*11270*/  IMAD.MOV.U32 R6, RZ, RZ, R3 ;  /* 0x000000ffff067224 */ /* 0x000fc400078e0003 */
[----:B------:R-:W-:Y:S01]  /*11280*/  IMAD.MOV.U32 R7, RZ, RZ, R2 ;  /* 0x000000ffff077224 */ /* 0x000fe200078e0002 */
[----:B--2---:R-:W-:Y:S01]  /*11290*/  HMMA.16816.F32 R12, R24, R14, R16 ;  /* 0x0000000e180c723c */ /* 0x004fe20000001810 */
[----:B------:R-:W2:Y:S04]  /*112a0*/  LDL.LU.64 R18, [R1+0xa50] ;  /* 0x000a500001127983 */ /* 0x000ea80000300a00 */
[----:B------:R-:W2:-:S14]  /*112b0*/  LDL.LU.64 R16, [R1+0xa48] ;  /* 0x000a480001107983 */ /* 0x000e9c0000300a00 */
[----:B------:R-:W-:Y:S01]  /*112c0*/  IMAD.MOV.U32 R23, RZ, RZ, R14 ;  /* 0x000000ffff177224 */ /* 0x000fe200078e000e */
[----:B------:R-:W-:Y:S01]  /*112d0*/  STL.64 [R1+0x130], R12 ;  /* 0x0001300c01007387 */ /* 0x000fe20000100a00 */
[----:B------:R-:W-:-:S03]  /*112e0*/  IMAD.MOV.U32 R22, RZ, RZ, R15 ;  /* 0x000000ffff167224 */ /* 0x000fc600078e000f */
[----:B------:R-:W0:Y:S04]  /*112f0*/  LDSM.16.MT88.4 R12, [R28+0x1c100] ;  /* 0x01c100001c0c783b */ /* 0x000e280000004200 */
[----:B------:R-:W-:Y:S04]  /*11300*/  STL [R1+0x9b4], R23 ;  /* 0x0009b41701007387 */ /* 0x000fe80000100800 */
[----:B------:R-:W-:Y:S04]  /*11310*/  STL [R1+0x9b0], R22 ;  /* 0x0009b01601007387 */ /* 0x000fe80000100800 */
[----:B0-----:R-:W-:Y:S04]  /*11320*/  STL.64 [R1+0x20], R12 ;  /* 0x0000200c01007387 */ /* 0x001fe80000100a00 */
[----:B------:R-:W-:Y:S04]  /*11330*/  STL.64 [R1+0x28], R14 ;  /* 0x0000280e01007387 */ /* 0x000fe80000100a00 */
[----:B------:R-:W0:Y:S02]  /*11340*/  LDSM.16.MT88.4 R12, [R28+0x1c200] ;  /* 0x01c200001c0c783b */ /* 0x000e240000004200 */
[----:B0-----:R-:W-:-:S02]  /*11350*/  IMAD.MOV.U32 R2, RZ, RZ, R14 ;  /* 0x000000ffff027224 */ /* 0x001fc400078e000e */
[----:B------:R0:W-:Y:S01]  /*11360*/  STL [R1], R12 ;  /* 0x0000000c01007387 */ /* 0x0001e20000100800 */
[----:B------:R-:W-:Y:S02]  /*11370*/  IMAD.MOV.U32 R0, RZ, RZ, R15 ;  /* 0x000000ffff007224 */ /* 0x000fe400078e000f */
[----:B------:R-:W-:Y:S01]  /*11380*/  IMAD.MOV.U32 R3, RZ, RZ, R13 ;  /* 0x000000ffff037224 */ /* 0x000fe200078e000d */
[----:B------:R-:W3:Y:S04]  /*11390*/  LDL.LU.64 R14, [R1+0xa40] ;  /* 0x000a4000010e7983 */ /* 0x000ee80000300a00 */
[----:B0-----:R-:W3:Y:S01]  /*113a0*/  LDL.LU.64 R12, [R1+0xa38] ;  /* 0x000a3800010c7983 */ /* 0x001ee20000300a00 */
[----:B--2---:R-:W-:Y:S03]  /*113b0*/  HMMA.16816.F32 R4, R24, R6, R16 ;  /* 0x000000061804723c */ /* 0x004fe60000001810 */
[----:B------:R-:W0:Y:S04]  /*113c0*/  LDSM.16.MT88.4 R24, [R28+0x1c300] ;  /* 0x01c300001c18783b */ /* 0x000e280000004200 */
[----:B------:R-:W2:-:S12]  /*113d0*/  LDL.LU.64 R18, [R1+0xa30] ;  /* 0x000a300001127983 */ /* 0x000e980000300a00 */
[----:B------:R1:W-:Y:S04]  /*113e0*/  STL [R1+0xf0], R4 ;  /* 0x0000f00401007387 */ /* 0x0003e80000100800 */
[----:B------:R4:W-:Y:S01]  /*113f0*/  STL [R1+0xfc], R7 ;  /* 0x0000fc0701007387 */ /* 0x0009e20000100800 */
[----:B------:R-:W-:Y:S02]  /*11400*/  IMAD.MOV.U32 R23, RZ, RZ, R5 ;  /* 0x000000ffff177224 */ /* 0x000fe400078e0005 */
[----:B------:R-:W-:Y:S01]  /*11410*/  IMAD.MOV.U32 R22, RZ, RZ, R6 ;  /* 0x000000ffff167224 */ /* 0x000fe200078e0006 */
[----:B-1----:R-:W2:Y:S04]  /*11420*/  LDL.LU R4, [R1+0x1a0] ;  /* 0x0001a00001047983 */ /* 0x002ea80000300800 */
[----:B------:R-:W2:Y:S04]  /*11430*/  LDL.LU R5, [R1+0x1a4] ;  /* 0x0001a40001057983 */ /* 0x000ea80000300800 */
[----:B------:R-:W2:Y:S04]  /*11440*/  LDL.LU R6, [R1+0x1a8] ;  /* 0x0001a80001067983 */ /* 0x000ea80000300800 */
[----:B----4-:R-:W4:Y:S04]  /*11450*/  LDL.LU R7, [R1+0x1ac] ;  /* 0x0001ac0001077983 */ /* 0x010f280000300800 */
[----:B0-----:R-:W-:Y:S04]  /*11460*/  STL.64 [R1+0x7d0], R26 ;  /* 0x0007d01a01007387 */ /* 0x001fe80000100a00 */
[----:B------:R0:W-:Y:S04]  /*11470*/  STL.64 [R1+0x7c8], R24 ;  /* 0x0007c81801007387 */ /* 0x0001e80000100a00 */
[----:B0-----:R-:W2:Y:S04]  /*11480*/  LDL.LU.64 R24, [R1+0x50] ;  /* 0x0000500001187983 */ /* 0x001ea80000300a00 */
[----:B------:R-:W2:Y:S02]  /*11490*/  LDL.LU.64 R26, [R1+0x58] ;  /* 0x00005800011a7983 */ /* 0x000ea40000300a00 */
[----:B--2---:R-:W-:Y:S01]  /*114a0*/  HMMA.16816.F32 R8, R24, R20, R8 ;  /* 0x000000141808723c */ /* 0x004fe20000001808 */
[----:B------:R-:W-:-:S02]  /*114b0*/  IMAD.MOV.U32 R28, RZ, RZ, R27 ;  /* 0x000000ffff1c7224 */ /* 0x000fc400078e001b */
[----:B------:R-:W-:Y:S02]  /*114c0*/  IMAD.MOV.U32 R29, RZ, RZ, R26 ;  /* 0x000000ffff1d7224 */ /* 0x000fe400078e001a */
[----:B------:R-:W-:Y:S02]  /*114d0*/  IMAD.MOV.U32 R17, RZ, RZ, R25 ;  /* 0x000000ffff117224 */ /* 0x000fe400078e0019 */
[----:B------:R-:W-:-:S12]  /*114e0*/  IMAD.MOV.U32 R16, RZ, RZ, R24 ;  /* 0x000000ffff107224 */ /* 0x000fd800078e0018 */
[----:B------:R-:W-:Y:S02]  /*114f0*/  IMAD.MOV.U32 R27, RZ, RZ, R8 ;  /* 0x000000ffff1b7224 */ /* 0x000fe400078e0008 */
[----:B------:R-:W-:Y:S01]  /*11500*/  IMAD.MOV.U32 R26, RZ, RZ, R9 ;  /* 0x000000ffff1a7224 */ /* 0x000fe200078e0009 */
[----:B------:R-:W2:Y:S01]  /*11510*/  LDL.LU R8, [R1+0x190] ;  /* 0x0001900001087983 */ /* 0x000ea20000300800 */
[----:B------:R-:W-:-:S03]  /*11520*/  IMAD.MOV.U32 R25, RZ, RZ, R10 ;  /* 0x000000ffff197224 */ /* 0x000fc600078e000a */
[----:B------:R-:W2:Y:S01]  /*11530*/  LDL.LU R9, [R1+0x194] ;  /* 0x0001940001097983 */ /* 0x000ea20000300800 */
[----:B------:R-:W-:-:S03]  /*11540*/  IMAD.MOV.U32 R24, RZ, RZ, R11 ;  /* 0x000000ffff187224 */ /* 0x000fc600078e000b */
[----:B------:R-:W2:Y:S04]  /*11550*/  LDL.LU R10, [R1+0x198] ;  /* 0x00019800010a7983 */ /* 0x000ea80000300800 */
[----:B------:R-:W2:Y:S04]  /*11560*/  LDL.LU R11, [R1+0x19c] ;  /* 0x00019c00010b7983 */ /* 0x000ea80000300800 */
[----:B------:R-:W-:Y:S04]  /*11570*/  STL.64 [R1+0x9f8], R22 ;  /* 0x0009f81601007387 */ /* 0x000fe80000100a00 */
[----:B------:R0:W-:Y:S02]  /*11580*/  STL.64 [R1+0x9f0], R20 ;  /* 0x0009f01401007387 */ /* 0x0001e40000100a00 */
[----:B0-----:R-:W-:-:S02]  /*11590*/  IMAD.MOV.U32 R20, RZ, RZ, R16 ;  /* 0x000000ffff147224 */ /* 0x001fc400078e0010 */
[----:B------:R-:W-:Y:S01]  /*115a0*/  IMAD.MOV.U32 R21, RZ, RZ, R17 ;  /* 0x000000ffff157224 */ /* 0x000fe200078e0011 */
[----:B------:R-:W4:Y:S04]  /*115b0*/  LDL.LU R16, [R1+0xa2c] ;  /* 0x000a2c0001107983 */ /* 0x000f280000300800 */
[----:B------:R-:W4:Y:S01]  /*115c0*/  LDL.LU R17, [R1+0xa28] ;  /* 0x000a280001117983 */ /* 0x000f220000300800 */
[----:B------:R-:W-:Y:S02]  /*115d0*/  IMAD.MOV.U32 R22, RZ, RZ, R29 ;  /* 0x000000ffff167224 */ /* 0x000fe400078e001d */
[----:B------:R-:W-:Y:S01]  /*115e0*/  IMAD.MOV.U32 R23, RZ, RZ, R28 ;  /* 0x000000ffff177224 */ /* 0x000fe200078e001c */
[----:B------:R-:W2:Y:S04]  /*115f0*/  LDL.LU R29, [R1+0xa24] ;  /* 0x000a2400011d7983 */ /* 0x000ea80000300800 */
[----:B------:R3:W-:Y:S04]  /*11600*/  STL.64 [R1+0x918], R26 ;  /* 0x0009181a01007387 */ /* 0x0007e80000100a00 */
[----:B------:R0:W-:Y:S01]  /*11610*/  STL.64 [R1+0x910], R24 ;  /* 0x0009101801007387 */ /* 0x0001e20000100a00 */
[----:B---3--:R-:W-:-:S02]  /*11620*/  IMAD.MOV.U32 R26, RZ, RZ, R15 ;  /* 0x000000ffff1a7224 */ /* 0x008fc400078e000f */
[----:B------:R-:W-:Y:S02]  /*11630*/  IMAD.MOV.U32 R27, RZ, RZ, R14 ;  /* 0x000000ffff1b7224 */ /* 0x000fe400078e000e */
[----:B0-----:R-:W-:Y:S02]  /*11640*/  IMAD.MOV.U32 R24, RZ, RZ, R19 ;  /* 0x000000ffff187224 */ /* 0x001fe400078e0013 */
[----:B------:R-:W-:Y:S01]  /*11650*/  IMAD.MOV.U32 R25, RZ, RZ, R18 ;  /* 0x000000ffff197224 */ /* 0x000fe200078e0012 */
[----:B------:R-:W-:Y:S04]  /*11660*/  STL.64 [R1+0xa08], R26 ;  /* 0x000a081a01007387 */ /* 0x000fe80000100a00 */
[----:B------:R0:W-:Y:S04]  /*11670*/  STL.64 [R1+0xa00], R24 ;  /* 0x000a001801007387 */ /* 0x0001e80000100a00 */
[----:B0-----:R-:W3:Y:S04]  /*11680*/  LDL.LU R24, [R1+0xe0] ;  /* 0x0000e00001187983 */ /* 0x001ee80000300800 */
[----:B------:R-:W3:Y:S04]  /*11690*/  LDL.LU R25, [R1+0xe4] ;  /* 0x0000e40001197983 */ /* 0x000ee80000300800 */
[----:B------:R-:W3:Y:S04]  /*116a0*/  LDL.LU R26, [R1+0xe8] ;  /* 0x0000e800011a7983 */ /* 0x000ee80000300800 */
[----:B------:R-:W3:Y:S01]  /*116b0*/  LDL.LU R27, [R1+0xec] ;  /* 0x0000ec00011b7983 */ /* 0x000ee20000300800 */
[----:B----4-:R-:W-:-:S15]  /*116c0*/  HMMA.16816.F32 R4, R20, R16, R4 ;  /* 0x000000101404723c */ /* 0x010fde0000001804 */
[----:B------:R-:W-:-:S04]  /*116d0*/  NOP ;  /* 0x0000000000007918 */ /* 0x000fc80000000000 */
[----:B------:R0:W-:Y:S04]  /*116e0*/  STL.64 [R1+0x110], R4 ;  /* 0x0001100401007387 */ /* 0x0001e80000100a00 */
[----:B------:R1:W-:Y:S04]  /*116f0*/  STL.64 [R1+0x118], R6 ;  /* 0x0001180601007387 */ /* 0x0003e80000100a00 */
[----:B0-----:R-:W4:Y:S04]  /*11700*/  LDL.LU R4, [R1+0xb0] ;  /* 0x0000b00001047983 */ /* 0x001f280000300800 */
[----:B------:R-:W4:Y:S04]  /*11710*/  LDL.LU R5, [R1+0xb4] ;  /* 0x0000b40001057983 */ /* 0x000f280000300800 */
[----:B-1----:R-:W3:Y:S01]  /*11720*/  LDL.LU R6, [R1+0xb8] ;  /* 0x0000b80001067983 */ /* 0x002ee20000300800 */
[----:B--2---:R-:W-:-:S03]  /*11730*/  IMAD.MOV.U32 R7, RZ, RZ, R29 ;  /* 0x000000ffff077224 */ /* 0x004fc600078e001d */
[----:B------:R-:W2:Y:S01]  /*11740*/  LDL.LU R29, [R1+0xa20] ;  /* 0x000a2000011d7983 */ /* 0x000ea20000300800 */
[C---:B------:R-:W-:Y:S03]  /*11750*/  HMMA.16816.F32 R8, R20.reuse, R12, R8 ;  /* 0x0000000c1408723c */ /* 0x040fe60000001808 */
[----:B---3--:R-:W-:Y:S04]  /*11760*/  STL.64 [R1+0x9d8], R6 ;  /* 0x0009d80601007387 */ /* 0x008fe80000100a00 */
[----:B----4-:R0:W-:Y:S04]  /*11770*/  STL.64 [R1+0x9d0], R4 ;  /* 0x0009d00401007387 */ /* 0x0101e80000100a00 */
[----:B0-----:R-:W3:Y:S04]  /*11780*/  LDL.LU R4, [R1+0xc0] ;  /* 0x0000c00001047983 */ /* 0x001ee80000300800 */
[----:B------:R-:W3:Y:S04]  /*11790*/  LDL.LU R5, [R1+0xc4] ;  /* 0x0000c40001057983 */ /* 0x000ee80000300800 */
[----:B------:R-:W4:Y:S04]  /*117a0*/  LDL.LU R6, [R1+0xc8] ;  /* 0x0000c80001067983 */ /* 0x000f280000300800 */
[----:B------:R-:W4:Y:S04]  /*117b0*/  LDL.LU R7, [R1+0xcc] ;  /* 0x0000cc0001077983 */ /* 0x000f280000300800 */
[----:B----4-:R-:W-:Y:S04]  /*117c0*/  STL.64 [R1+0x9e8], R6 ;  /* 0x0009e80601007387 */ /* 0x010fe80000100a00 */
[----:B---3--:R0:W-:Y:S04]  /*117d0*/  STL.64 [R1+0x9e0], R4 ;  /* 0x0009e00401007387 */ /* 0x0081e80000100a00 */
[----:B0-----:R-:W3:Y:S04]  /*117e0*/  LDL.LU R4, [R1+0xd0] ;  /* 0x0000d00001047983 */ /* 0x001ee80000300800 */
[----:B------:R-:W3:Y:S04]  /*117f0*/  LDL.LU R5, [R1+0xd4] ;  /* 0x0000d40001057983 */ /* 0x000ee80000300800 */
[----:B------:R-:W3:Y:S04]  /*11800*/  LDL.LU R6, [R1+0xd8] ;  /* 0x0000d80001067983 */ /* 0x000ee80000300800 */
[----:B------:R-:W-:Y:S04]  /*11810*/  STL.64 [R1+0x100], R8 ;  /* 0x0001000801007387 */ /* 0x000fe80000100a00 */
[----:B------:R0:W-:Y:S04]  /*11820*/  STL.64 [R1+0x108], R10 ;  /* 0x0001080a01007387 */ /* 0x0001e80000100a00 */
[----:B0-----:R-:W4:Y:S04]  /*11830*/  LDL.LU.64 R10, [R1+0xa18] ;  /* 0x000a1800010a7983 */ /* 0x001f280000300a00 */
[----:B------:R-:W3:Y:S01]  /*11840*/  LDL.LU.64 R8, [R1+0xa10] ;  /* 0x000a100001087983 */ /* 0x000ee20000300a00 */
[----:B--2---:R-:W-:Y:S01]  /*11850*/  IMAD.MOV.U32 R7, RZ, RZ, R29 ;  /* 0x000000ffff077224 */ /* 0x004fe200078e001d */
[----:B---3--:R-:W-:Y:S02]  /*11860*/  HMMA.16816.F32 R20, R20, R8, R24 ;  /* 0x000000081414723c */ /* 0x008fe40000001818 */
[----:B------:R-:W2:Y:S04]  /*11870*/  LDL.LU.64 R26, [R1+0xa08] ;  /* 0x000a0800011a7983 */ /* 0x000ea80000300a00 */
[----:B------:R-:W2:-:S13]  /*11880*/  LDL.LU.64 R24, [R1+0xa00] ;  /* 0x000a000001187983 */ /* 0x000e9a0000300a00 */
[----:B------:R-:W-:Y:S02]  /*11890*/  IMAD.MOV.U32 R29, RZ, RZ, R22 ;  /* 0x000000ffff1d7224 */ /* 0x000fe400078e0016 */
[----:B------:R-:W-:Y:S02]  /*118a0*/  IMAD.MOV.U32 R28, RZ, RZ, R23 ;  /* 0x000000ffff1c7224 */ /* 0x000fe400078e0017 */
[----:B------:R-:W-:Y:S02]  /*118b0*/  IMAD.MOV.U32 R14, RZ, RZ, R20 ;  /* 0x000000ffff0e7224 */ /* 0x000fe400078e0014 */
[----:B------:R-:W-:Y:S01]  /*118c0*/  IMAD.MOV.U32 R15, RZ, RZ, R21 ;  /* 0x000000ffff0f7224 */ /* 0x000fe200078e0015 */
[----:B------:R-:W3:Y:S04]  /*118d0*/  LDL.LU.64 R22, [R1+0x9f8] ;  /* 0x0009f80001167983 */ /* 0x000ee80000300a00 */
[----:B------:R-:W2:Y:S04]  /*118e0*/  LDL.LU.64 R20, [R1+0x9f0] ;  /* 0x0009f00001147983 */ /* 0x000ea80000300a00 */
[----:B------:R-:W-:Y:S04]  /*118f0*/  STL [R1+0x8bc], R28 ;  /* 0x0008bc1c01007387 */ /* 0x000fe80000100800 */
[----:B------:R-:W-:Y:S04]  /*11900*/  STL [R1+0x8b8], R29 ;  /* 0x0008b81d01007387 */ /* 0x000fe80000100800 */
[----:B------:R-:W-:Y:S04]  /*11910*/  STL [R1+0x8b4], R15 ;  /* 0x0008b40f01007387 */ /* 0x000fe80000100800 */
[----:B------:R-:W-:Y:S01]  /*11920*/  STL [R1+0x8b0], R14 ;  /* 0x0008b00e01007387 */ /* 0x000fe20000100800 */
[----:B--2---:R-:W-:-:S15]  /*11930*/  HMMA.16816.F32 R4, R24, R20, R4 ;  /* 0x000000141804723c */ /* 0x004fde0000001804 */
[----:B------:R-:W-:-:S04]  /*11940*/  NOP ;  /* 0x0000000000007918 */ /* 0x000fc80000000000 */
[----:B------:R-:W-:Y:S01]  /*11950*/  IMAD.MOV.U32 R18, RZ, RZ, R6 ;  /* 0x000000ffff127224 */ /* 0x000fe200078e0006 */
[----:B------:R0:W-:Y:S01]  /*11960*/  STL.64 [R1+0xd0], R4 ;  /* 0x0000d00401007387 */ /* 0x0001e20000100a00 */
[----:B------:R-:W-:-:S03]  /*11970*/  IMAD.MOV.U32 R19, RZ, RZ, R7 ;  /* 0x000000ffff137224 */ /* 0x000fc600078e0007 */
[----:B------:R-:W2:Y:S04]  /*11980*/  LDL.LU.64 R6, [R1+0x9e8] ;  /* 0x0009e80001067983 */ /* 0x000ea80000300a00 */
[----:B0-----:R-:W2:Y:S04]  /*11990*/  LDL.LU.64 R4, [R1+0x9e0] ;  /* 0x0009e00001047983 */ /* 0x001ea80000300a00 */
[----:B---3--:R-:W-:Y:S04]  /*119a0*/  STL.64 [R1+0x9c0], R22 ;  /* 0x0009c01601007387 */ /* 0x008fe80000100a00 */
[----:B------:R0:W-:Y:S04]  /*119b0*/  STL.64 [R1+0x9b8], R20 ;  /* 0x0009b81401007387 */ /* 0x0001e80000100a00 */
[----:B0-----:R-:W3:Y:S04]  /*119c0*/  LDL.LU R20, [R1+0x180] ;  /* 0x0001800001147983 */ /* 0x001ee80000300800 */
[----:B------:R-:W3:Y:S04]  /*119d0*/  LDL.LU R21, [R1+0x184] ;  /* 0x0001840001157983 */ /* 0x000ee80000300800 */
[----:B------:R-:W3:Y:S04]  /*119e0*/  LDL.LU R22, [R1+0x188] ;  /* 0x0001880001167983 */ /* 0x000ee80000300800 */
[----:B------:R-:W3:Y:S04]  /*119f0*/  LDL.LU R23, [R1+0x18c] ;  /* 0x00018c0001177983 */ /* 0x000ee80000300800 */
[----:B------:R-:W-:Y:S04]  /*11a00*/  STL [R1+0x8c4], R19 ;  /* 0x0008c41301007387 */ /* 0x000fe80000100800 */
[----:B------:R0:W-:Y:S01]  /*11a10*/  STL [R1+0x8c0], R18 ;  /* 0x0008c01201007387 */ /* 0x0001e20000100800 */
        /* <DEDUP_REMOVED lines=11> */
[----:B------:R-:W-:Y:S01]  /*11ad0*/  STL [R1+0x8c8], R28 ;  /* 0x0008c81c01007387 */ /* 0x000fe20000100800 */
[C---:B--2---:R-:W-:Y:S08]  /*11ae0*/  HMMA.16816.F32 R4, R24.reuse, R12, R4 ;  /* 0x0000000c1804723c */ /* 0x044ff00000001804 */
[----:B---3--:R-:W-:Y:S11]  /*11af0*/  HMMA.16816.F32 R24, R24, R8, R20 ;  /* 0x000000081818723c */ /* 0x008ff60000001814 */
[----:B------:R1:W-:Y:S01]  /*11b00*/  STL.64 [R1+0xb0], R4 ;  /* 0x0000b00401007387 */ /* 0x0003e20000100a00 */
[----:B0-----:R-:W-:-:S02]  /*11b10*/  IMAD.MOV.U32 R18, RZ, RZ, R7 ;  /* 0x000000ffff127224 */ /* 0x001fc400078e0007 */
[----:B------:R-:W-:Y:S02]  /*11b20*/  IMAD.MOV.U32 R19, RZ, RZ, R6 ;  /* 0x000000ffff137224 */ /* 0x000fe400078e0006 */
[----:B----4-:R-:W-:Y:S01]  /*11b30*/  IMAD.MOV.U32 R6, RZ, RZ, R11 ;  /* 0x000000ffff067224 */ /* 0x010fe200078e000b */
[----:B-1----:R-:W2:Y:S01]  /*11b40*/  LDL.LU R4, [R1+0x10] ;  /* 0x0000100001047983 */ /* 0x002ea20000300800 */
[----:B------:R-:W-:-:S03]  /*11b50*/  IMAD.MOV.U32 R5, RZ, RZ, R10 ;  /* 0x000000ffff057224 */ /* 0x000fc600078e000a */
[----:B------:R-:W3:Y:S04]  /*11b60*/  LDL.LU R10, [R1+0x9cc] ;  /* 0x0009cc00010a7983 */ /* 0x000ee80000300800 */
[----:B------:R-:W3:Y:S04]  /*11b70*/  LDL.LU R11, [R1+0x9c8] ;  /* 0x0009c800010b7983 */ /* 0x000ee80000300800 */
[----:B------:R-:W2:Y:S04]  /*11b80*/  LDL.LU R7, [R1+0x1c] ;  /* 0x00001c0001077983 */ /* 0x000ea80000300800 */
[----:B------:R-:W-:Y:S04]  /*11b90*/  STL [R1+0x8dc], R18 ;  /* 0x0008dc1201007387 */ /* 0x000fe80000100800 */
[----:B------:R-:W-:Y:S04]  /*11ba0*/  STL [R1+0x8d8], R19 ;  /* 0x0008d81301007387 */ /* 0x000fe80000100800 */
[----:B------:R-:W4:Y:S04]  /*11bb0*/  LDL.LU.64 R22, [R1+0x9c0] ;  /* 0x0009c00001167983 */ /* 0x000f280000300a00 */
[----:B------:R-:W2:Y:S01]  /*11bc0*/  LDL.LU.64 R20, [R1+0x9b8] ;  /* 0x0009b80001147983 */ /* 0x000ea20000300a00 */
[----:B------:R-:W-:-:S02]  /*11bd0*/  IMAD.MOV.U32 R14, RZ, RZ, R24 ;  /* 0x000000ffff0e7224 */ /* 0x000fc400078e0018 */
[----:B------:R-:W-:Y:S02]  /*11be0*/  IMAD.MOV.U32 R15, RZ, RZ, R25 ;  /* 0x000000ffff0f7224 */ /* 0x000fe400078e0019 */
[----:B------:R-:W-:Y:S02]  /*11bf0*/  IMAD.MOV.U32 R29, RZ, RZ, R26 ;  /* 0x000000ffff1d7224 */ /* 0x000fe400078e001a */
[----:B------:R-:W-:Y:S01]  /*11c00*/  IMAD.MOV.U32 R28, RZ, RZ, R27 ;  /* 0x000000ffff1c7224 */ /* 0x000fe200078e001b */
[----:B---3--:R-:W-:Y:S04]  /*11c10*/  STL.64 [R1+0x978], R10 ;  /* 0x0009780a01007387 */ /* 0x008fe80000100a00 */
[----:B------:R-:W-:Y:S04]  /*11c20*/  STL.64 [R1+0x970], R8 ;  /* 0x0009700801007387 */ /* 0x000fe80000100a00 */
[----:B------:R-:W3:Y:S01]  /*11c30*/  LDL.LU R24, [R1+0xf0] ;  /* 0x0000f00001187983 */ /* 0x000ee20000300800 */
[----:B----4-:R-:W-:-:S02]  /*11c40*/  IMAD.MOV.U32 R25, RZ, RZ, R23 ;  /* 0x000000ffff197224 */ /* 0x010fc400078e0017 */
[----:B------:R-:W-:Y:S01]  /*11c50*/  IMAD.MOV.U32 R26, RZ, RZ, R22 ;  /* 0x000000ffff1a7224 */ /* 0x000fe200078e0016 */
[----:B------:R-:W4:Y:S04]  /*11c60*/  LDL.LU R23, [R1+0x9b4] ;  /* 0x0009b40001177983 */ /* 0x000f280000300800 */
[----:B------:R-:W2:Y:S04]  /*11c70*/  LDL.LU R22, [R1+0x9b0] ;  /* 0x0009b00001167983 */ /* 0x000ea80000300800 */
[----:B------:R-:W2:Y:S04]  /*11c80*/  LDL.LU R27, [R1+0xfc] ;  /* 0x0000fc00011b7983 */ /* 0x000ea80000300800 */
[----:B--2---:R-:W-:Y:S04]  /*11c90*/  STL.64 [R1+0x928], R26 ;  /* 0x0009281a01007387 */ /* 0x004fe80000100a00 */
[----:B---3--:R0:W-:Y:S04]  /*11ca0*/  STL.64 [R1+0x920], R24 ;  /* 0x0009201801007387 */ /* 0x0081e80000100a00 */
[----:B0-----:R-:W2:Y:S04]  /*11cb0*/  LDL.LU R24, [R1+0x130] ;  /* 0x0001300001187983 */ /* 0x001ea80000300800 */
[----:B------:R-:W2:Y:S01]  /*11cc0*/  LDL.LU R25, [R1+0x134] ;  /* 0x0001340001197983 */ /* 0x000ea20000300800 */
[----:B----4-:R-:W-:-:S02]  /*11cd0*/  IMAD.MOV.U32 R26, RZ, RZ, R23 ;  /* 0x000000ffff1a7224 */ /* 0x010fc400078e0017 */
[----:B------:R-:W-:Y:S01]  /*11ce0*/  IMAD.MOV.U32 R27, RZ, RZ, R22 ;  /* 0x000000ffff1b7224 */ /* 0x000fe200078e0016 */
[----:B------:R-:W3:Y:S04]  /*11cf0*/  LDL.LU R23, [R1+0x9ac] ;  /* 0x0009ac0001177983 */ /* 0x000ee80000300800 */
[----:B------:R-:W4:Y:S04]  /*11d00*/  LDL.LU R22, [R1+0x9a8] ;  /* 0x0009a80001167983 */ /* 0x000f280000300800 */
[----:B------:R-:W-:Y:S04]  /*11d10*/  STL.64 [R1+0x938], R26 ;  /* 0x0009381a01007387 */ /* 0x000fe80000100a00 */
[----:B--2---:R0:W-:Y:S04]  /*11d20*/  STL.64 [R1+0x930], R24 ;  /* 0x0009301801007387 */ /* 0x0041e80000100a00 */
        /* <DEDUP_REMOVED lines=8> */
[----:B--2---:R-:W-:Y:S04]  /*11db0*/  STL.64 [R1+0x988], R10 ;  /* 0x0009880a01007387 */ /* 0x004fe80000100a00 */
[----:B------:R0:W-:Y:S04]  /*11dc0*/  STL.64 [R1+0x980], R8 ;  /* 0x0009800801007387 */ /* 0x0001e80000100a00 */
[----:B0-----:R-:W2:Y:S04]  /*11dd0*/  LDL.LU R8, [R1+0x80] ;  /* 0x0000800001087983 */ /* 0x001ea80000300800 */
        /* <DEDUP_REMOVED lines=9> */
[----:B------:R-:W-:Y:S04]  /*11e70*/  STL.64 [R1+0x948], R26 ;  /* 0x0009481a01007387 */ /* 0x000fe80000100a00 */
[----:B------:R0:W-:Y:S04]  /*11e80*/  STL.64 [R1+0x940], R24 ;  /* 0x0009401801007387 */ /* 0x0001e80000100a00 */
[----:B0-----:R-:W2:Y:S04]  /*11e90*/  LDL.LU R24, [R1+0x150] ;  /* 0x0001500001187983 */ /* 0x001ea80000300800 */
[----:B------:R-:W2:Y:S01]  /*11ea0*/  LDL.LU R25, [R1+0x154] ;  /* 0x0001540001197983 */ /* 0x000ea20000300800 */
[----:B----4-:R-:W-:-:S02]  /*11eb0*/  IMAD.MOV.U32 R26, RZ, RZ, R22 ;  /* 0x000000ffff1a7224 */ /* 0x010fc400078e0016 */
[----:B---3--:R-:W-:Y:S01]  /*11ec0*/  IMAD.MOV.U32 R27, RZ, RZ, R23 ;  /* 0x000000ffff1b7224 */ /* 0x008fe200078e0017 */
[----:B------:R-:W3:Y:S04]  /*11ed0*/  LDL.LU R22, [R1+0x9a4] ;  /* 0x0009a40001167983 */ /* 0x000ee80000300800 */
[----:B------:R-:W3:Y:S04]  /*11ee0*/  LDL.LU R23, [R1+0x9a0] ;  /* 0x0009a00001177983 */ /* 0x000ee80000300800 */
[----:B------:R-:W-:Y:S01]  /*11ef0*/  STL.64 [R1+0x968], R26 ;  /* 0x0009681a01007387 */ /* 0x000fe20000100a00 */
[----:B--2---:R-:W-:Y:S03]  /*11f00*/  HMMA.16816.F32 R8, R4, R20, R8 ;  /* 0x000000140408723c */ /* 0x004fe60000001808 */
[----:B------:R0:W-:-:S15]  /*11f10*/  STL.64 [R1+0x960], R24 ;  /* 0x0009601801007387 */ /* 0x0001de0000100a00 */
[----:B------:R-:W-:Y:S01]  /*11f20*/  NOP ;  /* 0x0000000000007918 */ /* 0x000fe20000000000 */
[----:B------:R-:W-:Y:S01]  /*11f30*/  IMAD.MOV.U32 R18, RZ, RZ, R10 ;  /* 0x000000ffff127224 */ /* 0x000fe200078e000a */
[----:B0-----:R-:W2:Y:S04]  /*11f40*/  LDL.LU R24, [R1+0x160] ;  /* 0x0001600001187983 */ /* 0x001ea80000300800 */
[----:B------:R-:W2:Y:S04]  /*11f50*/  LDL.LU R25, [R1+0x164] ;  /* 0x0001640001197983 */ /* 0x000ea80000300800 */
[----:B------:R-:W2:Y:S04]  /*11f60*/  LDL.LU R26, [R1+0x168] ;  /* 0x00016800011a7983 */ /* 0x000ea80000300800 */
[----:B------:R-:W2:Y:S04]  /*11f70*/  LDL.LU R27, [R1+0x16c] ;  /* 0x00016c00011b7983 */ /* 0x000ea80000300800 */
[----:B------:R-:W-:Y:S04]  /*11f80*/  STL [R1+0x8ec], R28 ;  /* 0x0008ec1c01007387 */ /* 0x000fe80000100800 */
[----:B------:R-:W-:Y:S04]  /*11f90*/  STL [R1+0x8e8], R29 ;  /* 0x0008e81d01007387 */ /* 0x000fe80000100800 */
[----:B------:R-:W-:Y:S04]  /*11fa0*/  STL [R1+0x8e4], R15 ;  /* 0x0008e40f01007387 */ /* 0x000fe80000100800 */
[----:B------:R-:W-:Y:S04]  /*11fb0*/  STL [R1+0x8e0], R14 ;  /* 0x0008e00e01007387 */ /* 0x000fe80000100800 */
[----:B------:R0:W-:Y:S01]  /*11fc0*/  STL.64 [R1+0x90], R8 ;  /* 0x0000900801007387 */ /* 0x0001e20000100a00 */
[----:B------:R-:W-:-:S03]  /*11fd0*/  IMAD.MOV.U32 R19, RZ, RZ, R11 ;  /* 0x000000ffff137224 */ /* 0x000fc600078e000b */
[----:B------:R-:W4:Y:S04]  /*11fe0*/  LDL.LU.64 R10, [R1+0x998] ;  /* 0x00099800010a7983 */ /* 0x000f280000300a00 */
[----:B0-----:R-:W4:Y:S04]  /*11ff0*/  LDL.LU.64 R8, [R1+0x990] ;  /* 0x0009900001087983 */ /* 0x001f280000300a00 */
[----:B------:R0:W-:Y:S04]  /*12000*/  STL [R1+0x8f4], R19 ;  /* 0x0008f41301007387 */ /* 0x0001e80000100800 */
[----:B------:R1:W-:Y:S01]  /*12010*/  STL [R1+0x8f0], R18 ;  /* 0x0008f01201007387 */ /* 0x0003e20000100800 */
[----:B----4-:R-:W-:-:S15]  /*12020*/  HMMA.16816.F32 R8, R4, R16, R8 ;  /* 0x000000100408723c */ /* 0x010fde0000001808 */
[----:B------:R-:W-:-:S04]  /*12030*/  NOP ;  /* 0x0000000000007918 */ /* 0x000fc80000000000 */
[----:B------:R-:W-:Y:S02]  /*12040*/  IMAD.MOV.U32 R15, RZ, RZ, R10 ;  /* 0x000000ffff0f7224 */ /* 0x000fe400078e000a */
[----:B------:R-:W-:Y:S02]  /*12050*/  IMAD.MOV.U32 R14, RZ, RZ, R11 ;  /* 0x000000ffff0e7224 */ /* 0x000fe400078e000b */
[----:B------:R-:W-:Y:S02]  /*12060*/  IMAD.MOV.U32 R28, RZ, RZ, R8 ;  /* 0x000000ffff1c7224 */ /* 0x000fe400078e0008 */
[----:B------:R-:W-:Y:S01]  /*12070*/  IMAD.MOV.U32 R29, RZ, RZ, R9 ;  /* 0x000000ffff1d7224 */ /* 0x000fe200078e0009 */
[----:B------:R-:W4:Y:S04]  /*12080*/  LDL.LU.64 R10, [R1+0x988] ;  /* 0x00098800010a7983 */ /* 0x000f280000300a00 */
[----:B------:R-:W4:Y:S04]  /*12090*/  LDL.LU.64 R8, [R1+0x980] ;  /* 0x0009800001087983 */ /* 0x000f280000300a00 */
[----:B------:R-:W-:Y:S04]  /*120a0*/  STL [R1+0x904], R14 ;  /* 0x0009040e01007387 */ /* 0x000fe80000100800 */
[----:B------:R-:W-:Y:S04]  /*120b0*/  STL [R1+0x900], R15 ;  /* 0x0009000f01007387 */ /* 0x000fe80000100800 */
[----:B------:R-:W-:Y:S04]  /*120c0*/  STL [R1+0x8fc], R29 ;  /* 0x0008fc1d01007387 */ /* 0x000fe80000100800 */
[----:B------:R-:W-:Y:S01]  /*120d0*/  STL [R1+0x8f8], R28 ;  /* 0x0008f81c01007387 */ /* 0x000fe20000100800 */
[----:B----4-:R-:W-:-:S15]  /*120e0*/  HMMA.16816.F32 R8, R4, R12, R8 ;  /* 0x0000000c0408723c */ /* 0x010fde0000001808 */
[----:B------:R-:W-:-:S04]  /*120f0*/  NOP ;  /* 0x0000000000007918 */ /* 0x000fc80000000000 */
[----:B0-----:R-:W-:Y:S01]  /*12100*/  IMAD.MOV.U32 R19, RZ, RZ, R10 ;  /* 0x000000ffff137224 */ /* 0x001fe200078e000a */
[----:B------:R0:W-:Y:S01]  /*12110*/  STL.64 [R1+0x70], R8 ;  /* 0x0000700801007387 */ /* 0x0001e20000100a00 */
[----:B-1----:R-:W-:-:S03]  /*12120*/  IMAD.MOV.U32 R18, RZ, RZ, R11 ;  /* 0x000000ffff127224 */ /* 0x002fc600078e000b */
[----:B------:R-:W4:Y:S04]  /*12130*/  LDL.LU.64 R10, [R1+0x978] ;  /* 0x00097800010a7983 */ /* 0x000f280000300a00 */
[----:B0-----:R-:W2:Y:S04]  /*12140*/  LDL.LU.64 R8, [R1+0x970] ;  /* 0x0009700001087983 */ /* 0x001ea80000300a00 */
[----:B------:R-:W-:Y:S04]  /*12150*/  STL [R1+0x90c], R18 ;  /* 0x00090c1201007387 */ /* 0x000fe80000100800 */
[----:B------:R0:W-:Y:S01]  /*12160*/  STL [R1+0x908], R19 ;  /* 0x0009081301007387 */ /* 0x0001e20000100800 */
[----:B--2---:R-:W-:Y:S03]  /*12170*/  HMMA.16816.F32 R4, R4, R8, R24 ;  /* 0x000000080404723c */ /* 0x004fe60000001818 */
[----:B------:R-:W2:Y:S04]  /*12180*/  LDL.LU.64 R26, [R1+0x968] ;  /* 0x00096800011a7983 */ /* 0x000ea80000300a00 */
[----:B------:R-:W2:-:S12]  /*12190*/  LDL.LU.64 R24, [R1+0x960] ;  /* 0x0009600001187983 */ /* 0x000e980000300a00 */
[----:B------:R-:W-:Y:S02]  /*121a0*/  IMAD.MOV.U32 R29, RZ, RZ, R6 ;  /* 0x000000ffff1d7224 */ /* 0x000fe400078e0006 */
[----:B------:R-:W-:Y:S02]  /*121b0*/  IMAD.MOV.U32 R28, RZ, RZ, R7 ;  /* 0x000000ffff1c7224 */ /* 0x000fe400078e0007 */
[----:B------:R-:W-:Y:S02]  /*121c0*/  IMAD.MOV.U32 R14, RZ, RZ, R4 ;  /* 0x000000ffff0e7224 */ /* 0x000fe400078e0004 */
[----:B------:R-:W-:Y:S01]  /*121d0*/  IMAD.MOV.U32 R15, RZ, RZ, R5 ;  /* 0x000000ffff0f7224 */ /* 0x000fe200078e0005 */
[----:B------:R-:W2:Y:S04]  /*121e0*/  LDL.LU.64 R6, [R1+0x958] ;  /* 0x0009580001067983 */ /* 0x000ea80000300a00 */
[----:B------:R-:W2:Y:S02]  /*121f0*/  LDL.LU.64 R4, [R1+0x950] ;  /* 0x0009500001047983 */ /* 0x000ea40000300a00 */
[----:B--2---:R-:W-:-:S15]  /*12200*/  HMMA.16816.F32 R24, R4, R20, R24 ;  /* 0x000000140418723c */ /* 0x004fde0000001818 */
[----:B------:R-:W-:-:S04]  /*12210*/  NOP ;  /* 0x0000000000007918 */ /* 0x000fc80000000000 */
[----:B0-----:R-:W-:Y:S01]  /*12220*/  IMAD.MOV.U32 R19, RZ, RZ, R26 ;  /* 0x000000ffff137224 */ /* 0x001fe200078e001a */
[----:B------:R0:W-:Y:S01]  /*12230*/  STL [R1+0x50], R24 ;  /* 0x0000501801007387 */ /* 0x0001e20000100800 */
[----:B------:R-:W-:Y:S02]  /*12240*/  IMAD.MOV.U32 R21, RZ, RZ, R27 ;  /* 0x000000ffff157224 */ /* 0x000fe400078e001b */
[----:B------:R-:W-:Y:S01]  /*12250*/  IMAD.MOV.U32 R18, RZ, RZ, R25 ;  /* 0x000000ffff127224 */ /* 0x000fe200078e0019 */
[----:B------:R-:W2:Y:S04]  /*12260*/  LDL.LU.64 R26, [R1+0x948] ;  /* 0x00094800011a7983 */ /* 0x000ea80000300a00 */
[----:B0-----:R-:W2:Y:S02]  /*12270*/  LDL.LU.64 R24, [R1+0x940] ;  /* 0x0009400001187983 */ /* 0x001ea40000300a00 */
        /* <DEDUP_REMOVED lines=14> */
[----:B------:R-:W2:Y:S04]  /*12360*/  LDL.LU.64 R24, [R1+0x910] ;  /* 0x0009100001187983 */ /* 0x000ea80000300a00 */
[----:B----4-:R2:W-:Y:S02]  /*12370*/  STL.64 [R1+0x888], R10 ;  /* 0x0008880a01007387 */ /* 0x0105e40000100a00 */
[----:B--2---:R-:W-:-:S02]  /*12380*/  IMAD.MOV.U32 R11, RZ, RZ, R24 ;  /* 0x000000ffff0b7224 */ /* 0x004fc400078e0018 */
[----:B------:R-:W2:Y:S01]  /*12390*/  LDL.LU R24, [R1] ;  /* 0x0000000001187983 */ /* 0x000ea20000300800 */
[----:B------:R-:W-:Y:S02]  /*123a0*/  IMAD.MOV.U32 R8, RZ, RZ, R27 ;  /* 0x000000ffff087224 */ /* 0x000fe400078e001b */
[----:B------:R-:W-:Y:S02]  /*123b0*/  IMAD.MOV.U32 R9, RZ, RZ, R26 ;  /* 0x000000ffff097224 */ /* 0x000fe400078e001a */
[----:B------:R-:W-:Y:S02]  /*123c0*/  IMAD.MOV.U32 R10, RZ, RZ, R25 ;  /* 0x000000ffff0a7224 */ /* 0x000fe400078e0019 */
[----:B------:R-:W-:Y:S02]  /*123d0*/  IMAD.MOV.U32 R26, RZ, RZ, R2 ;  /* 0x000000ffff1a7224 */ /* 0x000fe400078e0002 */
[----:B------:R-:W-:Y:S02]  /*123e0*/  IMAD.MOV.U32 R27, RZ, RZ, R0 ;  /* 0x000000ffff1b7224 */ /* 0x000fe400078e0000 */
[----:B------:R-:W-:-:S03]  /*123f0*/  IMAD.MOV.U32 R25, RZ, RZ, R3 ;  /* 0x000000ffff197224 */ /* 0x000fc600078e0003 */
[----:B------:R-:W-:Y:S04]  /*12400*/  STL.64 [R1+0x820], R26 ;  /* 0x0008201a01007387 */ /* 0x000fe80000100a00 */
[----:B--2---:R-:W-:Y:S04]  /*12410*/  STL.64 [R1+0x818], R24 ;  /* 0x0008181801007387 */ /* 0x004fe80000100a00 */
[----:B------:R-:W-:Y:S04]  /*12420*/  STL.64 [R1+0x7c0], R6 ;  /* 0x0007c00601007387 */ /* 0x000fe80000100a00 */
[----:B------:R0:W-:Y:S04]  /*12430*/  STL.64 [R1+0x7b8], R4 ;  /* 0x0007b80401007387 */ /* 0x0001e80000100a00 */
[----:B0-----:R-:W3:Y:S04]  /*12440*/  LDL.LU.64 R4, [R1+0x40] ;  /* 0x0000400001047983 */ /* 0x001ee80000300a00 */
[----:B------:R-:W3:Y:S02]  /*12450*/  LDL.LU.64 R6, [R1+0x48] ;  /* 0x0000480001067983 */ /* 0x000ee40000300a00 */
[----:B---3--:R-:W-:Y:S01]  /*12460*/  HMMA.16816.F32 R24, R4, R22, R8 ;  /* 0x000000160418723c */ /* 0x008fe20000001808 */
[----:B------:R-:W-:-:S02]  /*12470*/  IMAD.MOV.U32 R11, RZ, RZ, R4 ;  /* 0x000000ffff0b7224 */ /* 0x000fc400078e0004 */
[----:B------:R-:W-:Y:S02]  /*12480*/  IMAD.MOV.U32 R10, RZ, RZ, R5 ;  /* 0x000000ffff0a7224 */ /* 0x000fe400078e0005 */
[----:B------:R-:W-:Y:S02]  /*12490*/  IMAD.MOV.U32 R9, RZ, RZ, R6 ;  /* 0x000000ffff097224 */ /* 0x000fe400078e0006 */
[----:B------:R-:W-:Y:S02]  /*124a0*/  IMAD.MOV.U32 R5, RZ, RZ, R18 ;  /* 0x000000ffff057224 */ /* 0x000fe400078e0012 */
[----:B------:R-:W-:-:S10]  /*124b0*/  IMAD.MOV.U32 R6, RZ, RZ, R19 ;  /* 0x000000ffff067224 */ /* 0x000fd400078e0013 */
[----:B------:R0:W-:Y:S04]  /*124c0*/  STL.64 [R1+0x190], R24 ;  /* 0x0001901801007387 */ /* 0x0001e80000100a00 */
[----:B------:R1:W-:Y:S04]  /*124d0*/  STL.64 [R1+0x198], R26 ;  /* 0x0001981a01007387 */ /* 0x0003e80000100a00 */
[----:B------:R-:W2:Y:S04]  /*124e0*/  LDL.LU R4, [R1+0x50] ;  /* 0x0000500001047983 */ /* 0x000ea80000300800 */
[----:B------:R-:W3:Y:S01]  /*124f0*/  LDL.LU R18, [R1+0x90c] ;  /* 0x00090c0001127983 */ /* 0x000ee20000300800 */
[----:B------:R-:W-:-:S03]  /*12500*/  IMAD.MOV.U32 R0, RZ, RZ, R24 ;  /* 0x000000ffff007224 */ /* 0x000fc600078e0018 */
[----:B------:R-:W4:Y:S01]  /*12510*/  LDL.LU R19, [R1+0x908] ;  /* 0x0009080001137983 */ /* 0x000f220000300800 */
[----:B------:R-:W-:Y:S02]  /*12520*/  IMAD.MOV.U32 R2, RZ, RZ, R25 ;  /* 0x000000ffff027224 */ /* 0x000fe400078e0019 */
[----:B------:R-:W-:Y:S02]  /*12530*/  IMAD.MOV.U32 R3, RZ, RZ, R26 ;  /* 0x000000ffff037224 */ /* 0x000fe400078e001a */
[----:B------:R-:W-:Y:S01]  /*12540*/  IMAD.MOV.U32 R20, RZ, RZ, R27 ;  /* 0x000000ffff147224 */ /* 0x000fe200078e001b */
[----:B0-----:R-:W2:Y:S04]  /*12550*/  LDL.LU R24, [R1+0x20] ;  /* 0x0000200001187983 */ /* 0x001ea80000300800 */
[----:B------:R-:W2:Y:S04]  /*12560*/  LDL.LU R25, [R1+0x24] ;  /* 0x0000240001197983 */ /* 0x000ea80000300800 */
[----:B-1----:R-:W2:Y:S04]  /*12570*/  LDL.LU R26, [R1+0x28] ;  /* 0x00002800011a7983 */ /* 0x002ea80000300800 */
[----:B------:R-:W2:Y:S01]  /*12580*/  LDL.LU R27, [R1+0x2c] ;  /* 0x00002c00011b7983 */ /* 0x000ea20000300800 */
[----:B------:R-:W-:-:S02]  /*12590*/  IMAD.MOV.U32 R8, RZ, RZ, R7 ;  /* 0x000000ffff087224 */ /* 0x000fc400078e0007 */
[----:B------:R-:W-:Y:S01]  /*125a0*/  IMAD.MOV.U32 R7, RZ, RZ, R21 ;  /* 0x000000ffff077224 */ /* 0x000fe200078e0015 */
[----:B--2---:R-:W-:Y:S04]  /*125b0*/  STL.64 [R1+0x870], R26 ;  /* 0x0008701a01007387 */ /* 0x004fe80000100a00 */
[----:B------:R-:W-:Y:S04]  /*125c0*/  STL.64 [R1+0x868], R24 ;  /* 0x0008681801007387 */ /* 0x000fe80000100a00 */
[----:B------:R0:W-:Y:S04]  /*125d0*/  STL.64 [R1+0x7e0], R6 ;  /* 0x0007e00601007387 */ /* 0x0001e80000100a00 */
[----:B------:R1:W-:Y:S01]  /*125e0*/  STL.64 [R1+0x7d8], R4 ;  /* 0x0007d80401007387 */ /* 0x0003e20000100a00 */
[----:B0-----:R-:W-:-:S02]  /*125f0*/  IMAD.MOV.U32 R6, RZ, RZ, R29 ;  /* 0x000000ffff067224 */ /* 0x001fc400078e001d */
[----:B-1----:R-:W-:Y:S02]  /*12600*/  IMAD.MOV.U32 R4, RZ, RZ, R14 ;  /* 0x000000ffff047224 */ /* 0x002fe400078e000e */
[----:B------:R-:W-:Y:S01]  /*12610*/  IMAD.MOV.U32 R7, RZ, RZ, R28 ;  /* 0x000000ffff077224 */ /* 0x000fe200078e001c */
[----:B------:R-:W2:Y:S01]  /*12620*/  LDL.LU R14, [R1+0x904] ;  /* 0x00090400010e7983 */ /* 0x000ea20000300800 */
[----:B------:R-:W-:-:S03]  /*12630*/  IMAD.MOV.U32 R5, RZ, RZ, R15 ;  /* 0x000000ffff057224 */ /* 0x000fc600078e000f */
        /* <DEDUP_REMOVED lines=10> */
[----:B------:R-:W4:Y:S04]  /*126e0*/  LDL.LU R18, [R1+0x8f0] ;  /* 0x0008f00001127983 */ /* 0x000f280000300800 */
[----:B------:R2:W-:Y:S02]  /*126f0*/  STL.64 [R1+0x800], R6 ;  /* 0x0008000601007387 */ /* 0x0005e40000100a00 */
[----:B--2---:R-:W-:-:S02]  /*12700*/  IMAD.MOV.U32 R7, RZ, RZ, R14 ;  /* 0x000000ffff077224 */ /* 0x004fc400078e000e */
[----:B------:R-:W-:Y:S01]  /*12710*/  IMAD.MOV.U32 R6, RZ, RZ, R15 ;  /* 0x000000ffff067224 */ /* 0x000fe200078e000f */
[----:B------:R0:W-:Y:S02]  /*12720*/  STL.64 [R1+0x7f8], R4 ;  /* 0x0007f80401007387 */ /* 0x0001e40000100a00 */
[----:B0-----:R-:W-:Y:S02]  /*12730*/  IMAD.MOV.U32 R4, RZ, RZ, R28 ;  /* 0x000000ffff047224 */ /* 0x001fe400078e001c */
[----:B------:R-:W-:Y:S01]  /*12740*/  IMAD.MOV.U32 R5, RZ, RZ, R29 ;  /* 0x000000ffff057224 */ /* 0x000fe200078e001d */
[----:B------:R-:W2:Y:S04]  /*12750*/  LDL.LU R28, [R1+0x8ec] ;  /* 0x0008ec00011c7983 */ /* 0x000ea80000300800 */
        /* <DEDUP_REMOVED lines=11> */
[----:B------:R2:W-:Y:S01]  /*12810*/  STL.64 [R1+0x830], R6 ;  /* 0x0008300601007387 */ /* 0x0005e20000100a00 */
[----:B------:R-:W-:-:S02]  /*12820*/  IMAD.MOV.U32 R27, RZ, RZ, R8 ;  /* 0x000000ffff1b7224 */ /* 0x000fc400078e0008 */
[----:B------:R-:W-:Y:S02]  /*12830*/  IMAD.MOV.U32 R26, RZ, RZ, R9 ;  /* 0x000000ffff1a7224 */ /* 0x000fe400078e0009 */
[----:B------:R-:W-:Y:S02]  /*12840*/  IMAD.MOV.U32 R25, RZ, RZ, R10 ;  /* 0x000000ffff197224 */ /* 0x000fe400078e000a */
[----:B------:R-:W-:Y:S02]  /*12850*/  IMAD.MOV.U32 R24, RZ, RZ, R11 ;  /* 0x000000ffff187224 */ /* 0x000fe400078e000b */
[----:B--2---:R-:W-:Y:S02]  /*12860*/  IMAD.MOV.U32 R7, RZ, RZ, R28 ;  /* 0x000000ffff077224 */ /* 0x004fe400078e001c */
[----:B------:R-:W-:Y:S01]  /*12870*/  IMAD.MOV.U32 R6, RZ, RZ, R29 ;  /* 0x000000ffff067224 */ /* 0x000fe200078e001d */
[----:B------:R0:W-:Y:S02]  /*12880*/  STL.64 [R1+0x828], R4 ;  /* 0x0008280401007387 */ /* 0x0001e40000100a00 */
[----:B0-----:R-:W-:-:S02]  /*12890*/  IMAD.MOV.U32 R4, RZ, RZ, R14 ;  /* 0x000000ffff047224 */ /* 0x001fc400078e000e */
[----:B------:R-:W-:Y:S01]  /*128a0*/  IMAD.MOV.U32 R5, RZ, RZ, R15 ;  /* 0x000000ffff057224 */ /* 0x000fe200078e000f */
[----:B------:R-:W2:Y:S04]  /*128b0*/  LDL.LU R14, [R1+0x8d4] ;  /* 0x0008d400010e7983 */ /* 0x000ea80000300800 */
        /* <DEDUP_REMOVED lines=22> */
[----:B0-----:R-:W-:-:S02]  /*12a20*/  IMAD.MOV.U32 R6, RZ, RZ, R15 ;  /* 0x000000ffff067224 */ /* 0x001fc400078e000f */
[----:B------:R-:W-:Y:S01]  /*12a30*/  IMAD.MOV.U32 R7, RZ, RZ, R14 ;  /* 0x000000ffff077224 */ /* 0x000fe200078e000e */
[----:B--2---:R0:W-:Y:S02]  /*12a40*/  STL.64 [R1+0x848], R4 ;  /* 0x0008480401007387 */ /* 0x0041e40000100a00 */
[----:B0-----:R-:W-:Y:S02]  /*12a50*/  IMAD.MOV.U32 R4, RZ, RZ, R28 ;  /* 0x000000ffff047224 */ /* 0x001fe400078e001c */
[----:B------:R-:W-:Y:S01]  /*12a60*/  IMAD.MOV.U32 R5, RZ, RZ, R29 ;  /* 0x000000ffff057224 */ /* 0x000fe200078e001d */
[----:B------:R-:W2:Y:S04]  /*12a70*/  LDL.LU R28, [R1+0x8bc] ;  /* 0x0008bc00011c7983 */ /* 0x000ea80000300800 */
[----:B------:R-:W2:Y:S04]  /*12a80*/  LDL.LU R29, [R1+0x8b8] ;  /* 0x0008b800011d7983 */ /* 0x000ea80000300800 */
[----:B------:R-:W2:Y:S04]  /*12a90*/  LDL.LU R15, [R1+0x8b4] ;  /* 0x0008b400010f7983 */ /* 0x000ea80000300800 */
[----:B------:R-:W2:Y:S04]  /*12aa0*/  LDL.LU R14, [R1+0x8b0] ;  /* 0x0008b000010e7983 */ /* 0x000ea80000300800 */
[----:B------:R4:W-:Y:S04]  /*12ab0*/  STL.64 [R1+0x860], R6 ;  /* 0x0008600601007387 */ /* 0x0009e80000100a00 */
[----:B------:R0:W-:Y:S01]  /*12ac0*/  STL.64 [R1+0x858], R4 ;  /* 0x0008580401007387 */ /* 0x0001e20000100a00 */
[----:B----4-:R-:W-:-:S03]  /*12ad0*/  IMAD.MOV.U32 R6, RZ, RZ, R18 ;  /* 0x000000ffff067224 */ /* 0x010fc600078e0012 */
[----:B0-----:R-:W4:Y:S04]  /*12ae0*/  LDL.LU R4, [R1+0xd0] ;  /* 0x0000d00001047983 */ /* 0x001f280000300800 */
[----:B------:R-:W4:Y:S04]  /*12af0*/  LDL.LU R5, [R1+0xd4] ;  /* 0x0000d40001057983 */ /* 0x000f280000300800 */
[----:B------:R-:W2:Y:S01]  /*12b00*/  LDL.LU R18, [R1+0x8ac] ;  /* 0x0008ac0001127983 */ /* 0x000ea20000300800 */
[----:B---3--:R-:W-:-:S03]  /*12b10*/  IMAD.MOV.U32 R7, RZ, RZ, R19 ;  /* 0x000000ffff077224 */ /* 0x008fc600078e0013 */
[----:B------:R-:W2:Y:S04]  /*12b20*/  LDL.LU R19, [R1+0x8a8] ;  /* 0x0008a80001137983 */ /* 0x000ea80000300800 */
[----:B------:R-:W-:Y:S01]  /*12b30*/  STL.64 [R1+0x880], R6 ;  /* 0x0008800601007387 */ /* 0x000fe20000100a00 */
[----:B--2---:R-:W-:Y:S03]  /*12b40*/  HMMA.16816.F32 R8, R24, R18, R8 ;  /* 0x000000121808723c */ /* 0x004fe60000001808 */
[----:B----4-:R0:W-:Y:S02]  /*12b50*/  STL.64 [R1+0x878], R4 ;  /* 0x0008780401007387 */ /* 0x0101e40000100a00 */
[----:B0-----:R-:W-:-:S02]  /*12b60*/  IMAD.MOV.U32 R4, RZ, RZ, R14 ;  /* 0x000000ffff047224 */ /* 0x001fc400078e000e */
[----:B------:R-:W-:Y:S01]  /*12b70*/  IMAD.MOV.U32 R5, RZ, RZ, R15 ;  /* 0x000000ffff057224 */ /* 0x000fe200078e000f */
[----:B------:R-:W2:Y:S04]  /*12b80*/  LDL.LU R14, [R1+0x8a4] ;  /* 0x0008a400010e7983 */ /* 0x000ea80000300800 */
[----:B------:R-:W2:Y:S04]  /*12b90*/  LDL.LU R15, [R1+0x8a0] ;  /* 0x0008a000010f7983 */ /* 0x000ea80000300800 */
[----:B------:R-:W-:Y:S04]  /*12ba0*/  STL [R1+0x74c], R0 ;  /* 0x00074c0001007387 */ /* 0x000fe80000100800 */
[----:B------:R-:W-:Y:S04]  /*12bb0*/  STL [R1+0x748], R2 ;  /* 0x0007480201007387 */ /* 0x000fe80000100800 */
[----:B------:R-:W-:Y:S04]  /*12bc0*/  STL [R1+0x744], R3 ;  /* 0x0007440301007387 */ /* 0x000fe80000100800 */
[----:B------:R-:W-:Y:S04]  /*12bd0*/  STL [R1+0x740], R20 ;  /* 0x0007401401007387 */ /* 0x000fe80000100800 */
[----:B------:R-:W-:Y:S01]  /*12be0*/  STL.64 [R1+0x180], R8 ;  /* 0x0001800801007387 */ /* 0x000fe20000100a00 */
[----:B------:R-:W-:-:S03]  /*12bf0*/  IMAD.MOV.U32 R13, RZ, RZ, R10 ;  /* 0x000000ffff0d7224 */ /* 0x000fc600078e000a */
[----:B------:R0:W-:Y:S01]  /*12c00*/  STL.64 [R1+0x188], R10 ;  /* 0x0001880a01007387 */ /* 0x0001e20000100a00 */
[----:B------:R-:W-:-:S03]  /*12c10*/  IMAD.MOV.U32 R12, RZ, RZ, R8 ;  /* 0x000000ffff0c7224 */ /* 0x000fc600078e0008 */
[----:B0-----:R-:W2:Y:S04]  /*12c20*/  LDL.LU.64 R10, [R1+0x898] ;  /* 0x00089800010a7983 */ /* 0x001ea80000300a00 */
[----:B------:R-:W2:Y:S04]  /*12c30*/  LDL.LU.64 R8, [R1+0x890] ;  /* 0x0008900001087983 */ /* 0x000ea80000300a00 */
[----:B------:R-:W-:Y:S04]  /*12c40*/  STL [R1+0x754], R12 ;  /* 0x0007540c01007387 */ /* 0x000fe80000100800 */
[----:B------:R-:W-:Y:S01]  /*12c50*/  STL [R1+0x750], R13 ;  /* 0x0007500d01007387 */ /* 0x000fe20000100800 */
[----:B--2---:R-:W-:-:S15]  /*12c60*/  HMMA.16816.F32 R8, R24, R14, R8 ;  /* 0x0000000e1808723c */ /* 0x004fde0000001808 */
[----:B------:R-:W-:-:S04]  /*12c70*/  NOP ;  /* 0x0000000000007918 */ /* 0x000fc80000000000 */
[----:B------:R-:W-:Y:S04]  /*12c80*/  STL.64 [R1+0x150], R8 ;  /* 0x0001500801007387 */ /* 0x000fe80000100a00 */
[----:B------:R0:W-:Y:S04]  /*12c90*/  STL.64 [R1+0x158], R10 ;  /* 0x0001580a01007387 */ /* 0x0001e80000100a00 */
[----:B0-----:R-:W2:Y:S01]  /*12ca0*/  LDL.LU.64 R10, [R1+0x888] ;  /* 0x00088800010a7983 */ /* 0x001ea20000300a00 */
[----:B------:R-:W-:Y:S02]  /*12cb0*/  IMAD.MOV.U32 R6, RZ, RZ, R29 ;  /* 0x000000ffff067224 */ /* 0x000fe400078e001d */
[----:B------:R-:W-:-:S07]  /*12cc0*/  IMAD.MOV.U32 R7, RZ, RZ, R28 ;  /* 0x000000ffff077224 */ /* 0x000fce00078e001c */
[----:B--2---:R-:W-:Y:S01]  /*12cd0*/  HMMA.16816.F32 R24, R24, R10, R4 ;  /* 0x0000000a1818723c */ /* 0x004fe20000001804 */
[----:B------:R-:W2:Y:S04]  /*12ce0*/  LDL.LU.64 R6, [R1+0x880] ;  /* 0x0008800001067983 */ /* 0x000ea80000300a00 */
[----:B------:R-:W2:-:S14]  /*12cf0*/  LDL.LU.64 R4, [R1+0x878] ;  /* 0x0008780001047983 */ /* 0x000e9c0000300a00 */
[----:B------:R-:W-:Y:S04]  /*12d00*/  STL.64 [R1+0xe0], R24 ;  /* 0x0000e01801007387 */ /* 0x000fe80000100a00 */
[----:B------:R0:W-:Y:S04]  /*12d10*/  STL.64 [R1+0xe8], R26 ;  /* 0x0000e81a01007387 */ /* 0x0001e80000100a00 */
[----:B0-----:R-:W2:Y:S04]  /*12d20*/  LDL.LU.64 R26, [R1+0x870] ;  /* 0x00087000011a7983 */ /* 0x001ea80000300a00 */
[----:B------:R-:W2:Y:S02]  /*12d30*/  LDL.LU.64 R24, [R1+0x868] ;  /* 0x0008680001187983 */ /* 0x000ea40000300a00 */
[----:B--2---:R-:W-:-:S15]  /*12d40*/  HMMA.16816.F32 R4, R24, R22, R4 ;  /* 0x000000161804723c */ /* 0x004fde0000001804 */
[----:B------:R-:W-:-:S04]  /*12d50*/  NOP ;  /* 0x0000000000007918 */ /* 0x000fc80000000000 */
[----:B------:R-:W-:Y:S01]  /*12d60*/  STL.64 [R1+0x170], R4 ;  /* 0x0001700401007387 */ /* 0x000fe20000100a00 */
[----:B------:R-:W-:-:S03]  /*12d70*/  IMAD.MOV.U32 R29, RZ, RZ, R6 ;  /* 0x000000ffff1d7224 */ /* 0x000fc600078e0006 */
[----:B------:R0:W-:Y:S01]  /*12d80*/  STL.64 [R1+0x178], R6 ;  /* 0x0001780601007387 */ /* 0x0001e20000100a00 */
[----:B------:R-:W-:Y:S02]  /*12d90*/  IMAD.MOV.U32 R28, RZ, RZ, R5 ;  /* 0x000000ffff1c7224 */ /* 0x000fe400078e0005 */
[----:B------:R-:W-:Y:S01]  /*12da0*/  IMAD.MOV.U32 R21, RZ, RZ, R4 ;  /* 0x000000ffff157224 */ /* 0x000fe200078e0004 */
[----:B0-----:R-:W2:Y:S04]  /*12db0*/  LDL.LU.64 R6, [R1+0x860] ;  /* 0x0008600001067983 */ /* 0x001ea80000300a00 */
[----:B------:R-:W2:Y:S04]  /*12dc0*/  LDL.LU.64 R4, [R1+0x858] ;  /* 0x0008580001047983 */ /* 0x000ea80000300a00 */
[----:B------:R-:W-:Y:S04]  /*12dd0*/  STL [R1+0x760], R21 ;  /* 0x0007601501007387 */ /* 0x000fe80000100800 */
[----:B------:R-:W-:Y:S04]  /*12de0*/  STL [R1+0x75c], R28 ;  /* 0x00075c1c01007387 */ /* 0x000fe80000100800 */
[----:B------:R-:W-:Y:S01]  /*12df0*/  STL [R1+0x758], R29 ;  /* 0x0007581d01007387 */ /* 0x000fe20000100800 */
        /* <DEDUP_REMOVED lines=45> */
[----:B--2---:R-:W-:Y:S03]  /*130d0*/  HMMA.16816.F32 R24, R24, R10, R4 ;  /* 0x0000000a1818723c */ /* 0x004fe60000001804 */
[----:B------:R-:W2:Y:S04]  /*130e0*/  LDL.LU.64 R6, [R1+0x7e0] ;  /* 0x0007e00001067983 */ /* 0x000ea80000300a00 */
[----:B------:R-:W2:-:S12]  /*130f0*/  LDL.LU.64 R4, [R1+0x7d8] ;  /* 0x0007d80001047983 */ /* 0x000e980000300a00 */
[----:B------:R-:W-:Y:S04]  /*13100*/  STL.64 [R1+0xf0], R24 ;  /* 0x0000f01801007387 */ /* 0x000fe80000100a00 */
[----:B------:R0:W-:Y:S04]  /*13110*/  STL.64 [R1+0xf8], R26 ;  /* 0x0000f81a01007387 */ /* 0x0001e80000100a00 */
[----:B0-----:R-:W2:Y:S04]  /*13120*/  LDL.LU.64 R26, [R1+0x7d0] ;  /* 0x0007d000011a7983 */ /* 0x001ea80000300a00 */
[----:B------:R-:W2:Y:S02]  /*13130*/  LDL.LU.64 R24, [R1+0x7c8] ;  /* 0x0007c80001187983 */ /* 0x000ea40000300a00 */
[----:B--2---:R-:W-:Y:S02]  /*13140*/  HMMA.16816.F32 R20, R24, R22, R4 ;  /* 0x000000161814723c */ /* 0x004fe40000001804 */
[----:B------:R-:W2:Y:S04]  /*13150*/  LDL.LU.64 R6, [R1+0x7c0] ;  /* 0x0007c00001067983 */ /* 0x000ea80000300a00 */
[----:B------:R-:W2:-:S13]  /*13160*/  LDL.LU.64 R4, [R1+0x7b8] ;  /* 0x0007b80001047983 */ /* 0x000e9a0000300a00 */
[----:B------:R0:W-:Y:S04]  /*13170*/  STL.64 [R1+0x120], R20 ;  /* 0x0001201401007387 */ /* 0x0001e80000100a00 */
[----:B------:R1:W-:Y:S04]  /*13180*/  STL.64 [R1+0x128], R22 ;  /* 0x0001281601007387 */ /* 0x0003e80000100a00 */
[----:B0-----:R-:W3:Y:S04]  /*13190*/  LDL.LU R20, [R1+0x30] ;  /* 0x0000300001147983 */ /* 0x001ee80000300800 */
[----:B------:R-:W3:Y:S04]  /*131a0*/  LDL.LU R21, [R1+0x34] ;  /* 0x0000340001157983 */ /* 0x000ee80000300800 */
[----:B-1----:R-:W3:Y:S04]  /*131b0*/  LDL.LU R22, [R1+0x38] ;  /* 0x0000380001167983 */ /* 0x002ee80000300800 */
[----:B------:R-:W3:Y:S02]  /*131c0*/  LDL.LU R23, [R1+0x3c] ;  /* 0x00003c0001177983 */ /* 0x000ee40000300800 */
[----:B---3--:R-:W-:-:S15]  /*131d0*/  HMMA.16816.F32 R20, R24, R18, R20 ;  /* 0x000000121814723c */ /* 0x008fde0000001814 */
[----:B------:R-:W-:-:S04]  /*131e0*/  NOP ;  /* 0x0000000000007918 */ /* 0x000fc80000000000 */
[----:B------:R0:W-:Y:S04]  /*131f0*/  STL.64 [R1+0xd0], R20 ;  /* 0x0000d01401007387 */ /* 0x0001e80000100a00 */
[----:B------:R-:W-:Y:S04]  /*13200*/  STL.64 [R1+0xd8], R22 ;  /* 0x0000d81601007387 */ /* 0x000fe80000100a00 */
[----:B------:R-:W3:Y:S04]  /*13210*/  LDL.LU R29, [R1+0x1f4] ;  /* 0x0001f400011d7983 */ /* 0x000ee80000300800 */
[----:B------:R-:W4:Y:S01]  /*13220*/  LDL.LU R28, [R1+0x6e4] ;  /* 0x0006e400011c7983 */ /* 0x000f220000300800 */
[----:B------:R-:W-:-:S02]  /*13230*/  IMAD.MOV.U32 R18, RZ, RZ, R20 ;  /* 0x000000ffff127224 */ /* 0x000fc400078e0014 */
[----:B------:R-:W-:Y:S01]  /*13240*/  IMAD.MOV.U32 R19, RZ, RZ, R22 ;  /* 0x000000ffff137224 */ /* 0x000fe200078e0016 */
[----:B0-----:R-:W3:Y:S04]  /*13250*/  LDL.LU R21, [R1+0x6dc] ;  /* 0x0006dc0001157983 */ /* 0x001ee80000300800 */
[----:B------:R-:W3:Y:S04]  /*13260*/  LDL.LU R13, [R1+0x6d4] ;  /* 0x0006d400010d7983 */ /* 0x000ee80000300800 */
[----:B------:R-:W3:Y:S04]  /*13270*/  LDL.LU R12, [R1+0x6cc] ;  /* 0x0006cc00010c7983 */ /* 0x000ee80000300800 */
[----:B------:R-:W3:Y:S04]  /*13280*/  LDL.LU R20, [R1+0x6c4] ;  /* 0x0006c40001147983 */ /* 0x000ee80000300800 */
[----:B------:R-:W3:Y:S04]  /*13290*/  LDL.LU R3, [R1+0x6bc] ;  /* 0x0006bc0001037983 */ /* 0x000ee80000300800 */
[----:B------:R-:W3:Y:S04]  /*132a0*/  LDL.LU R2, [R1+0x1f0] ;  /* 0x0001f00001027983 */ /* 0x000ee80000300800 */
[----:B------:R-:W3:Y:S04]  /*132b0*/  LDL.LU R0, [R1+0x6b4] ;  /* 0x0006b40001007983 */ /* 0x000ee80000300800 */
[----:B------:R0:W-:Y:S04]  /*132c0*/  STL [R1+0x778], R18 ;  /* 0x0007781201007387 */ /* 0x0001e80000100800 */
[----:B------:R1:W-:Y:S04]  /*132d0*/  STL [R1+0x774], R19 ;  /* 0x0007741301007387 */ /* 0x0003e80000100800 */
[----:B------:R-:W3:Y:S04]  /*132e0*/  LDL.LU R16, [R1+0x10] ;  /* 0x0000100001107983 */ /* 0x000ee80000300800 */
[----:B------:R-:W3:Y:S04]  /*132f0*/  LDL.LU R17, [R1+0x14] ;  /* 0x0000140001117983 */ /* 0x000ee80000300800 */
[----:B0-----:R-:W3:Y:S04]  /*13300*/  LDL.LU R18, [R1+0x18] ;  /* 0x0000180001127983 */ /* 0x001ee80000300800 */
[----:B-1----:R-:W3:Y:S01]  /*13310*/  LDL.LU R19, [R1+0x1c] ;  /* 0x00001c0001137983 */ /* 0x002ee20000300800 */
[----:B--2---:R-:W-:-:S15]  /*13320*/  HMMA.16816.F32 R8, R24, R10, R4 ;  /* 0x0000000a1808723c */ /* 0x004fde0000001804 */
[----:B------:R-:W-:-:S04]  /*13330*/  NOP ;  /* 0x0000000000007918 */ /* 0x000fc80000000000 */
[----:B------:R-:W-:Y:S02]  /*13340*/  IMAD.MOV.U32 R4, RZ, RZ, R11 ;  /* 0x000000ffff047224 */ /* 0x000fe400078e000b */
[----:B------:R-:W-:Y:S01]  /*13350*/  IMAD.MOV.U32 R5, RZ, RZ, R10 ;  /* 0x000000ffff057224 */ /* 0x000fe200078e000a */
[----:B---3--:R-:W-:-:S15]  /*13360*/  HMMA.16816.F32 R16, R24, R14, R16 ;  /* 0x0000000e1810723c */ /* 0x008fde0000001810 */
[----:B------:R-:W-:-:S04]  /*13370*/  NOP ;  /* 0x0000000000007918 */ /* 0x000fc80000000000 */
[----:B------:R-:W-:Y:S04]  /*13380*/  STL.64 [R1+0xb0], R16 ;  /* 0x0000b01001007387 */ /* 0x000fe80000100a00 */
[----:B------:R-:W-:Y:S04]  /*13390*/  STL.64 [R1+0xb8], R18 ;  /* 0x0000b81201007387 */ /* 0x000fe80000100a00 */
[----:B------:R-:W-:Y:S04]  /*133a0*/  STL.64 [R1+0x10], R8 ;  /* 0x0000100801007387 */ /* 0x000fe80000100a00 */
[----:B------:R0:W-:Y:S04]  /*133b0*/  STL.64 [R1+0x18], R10 ;  /* 0x0000180a01007387 */ /* 0x0001e80000100a00 */
[----:B------:R-:W-:Y:S04]  /*133c0*/  STL [R1+0x780], R4 ;  /* 0x0007800401007387 */ /* 0x000fe80000100800 */
[----:B------:R-:W-:Y:S04]  /*133d0*/  STL [R1+0x77c], R5 ;  /* 0x00077c0501007387 */ /* 0x000fe80000100800 */
[----:B0-----:R-:W2:Y:S01]  /*133e0*/  LDL.LU R11, [R1+0x2b8] ;  /* 0x0002b800010b7983 */ /* 0x001ea20000300800 */
[----:B------:R-:W-:-:S04]  /*133f0*/  USHF.L.U32 UR5, UR13, 0x7, URZ ;  /* 0x000000070d057899 */ /* 0x000fc800080006ff */
[----:B------:R-:W-:-:S06]  /*13400*/  USHF.L.U32 UR15, UR5, 0x1, URZ ;  /* 0x00000001050f7899 */ /* 0x000fcc00080006ff */
[----:B------:R-:W-:Y:S02]  /*13410*/  IADD3 R29, P5, PT, R29, UR15, RZ ;  /* 0x0000000f1d1d7c10 */ /* 0x000fe4000ffbe0ff */
[----:B----4-:R-:W-:Y:S02]  /*13420*/  IADD3 R28, P1, PT, R28, UR15, RZ ;  /* 0x0000000f1c1c7c10 */ /* 0x010fe4000ff3e0ff */
[----:B------:R-:W-:Y:S02]  /*13430*/  IADD3 R21, P0, PT, R21, UR15, RZ ;  /* 0x0000000f15157c10 */ /* 0x000fe4000ff1e0ff */
[----:B------:R-:W-:Y:S02]  /*13440*/  IADD3 R13, P4, PT, R13, UR15, RZ ;  /* 0x0000000f0d0d7c10 */ /* 0x000fe4000ff9e0ff */
[----:B------:R-:W-:Y:S02]  /*13450*/  IADD3 R12, P3, PT, R12, UR15, RZ ;  /* 0x0000000f0c0c7c10 */ /* 0x000fe4000ff7e0ff */
[----:B------:R-:W-:Y:S01]  /*13460*/  IADD3 R20, P2, PT, R20, UR15, RZ ;  /* 0x0000000f14147c10 */ /* 0x000fe2000ff5e0ff */
[----:B--2---:R-:W-:-:S05]  /*13470*/  VIADD R11, R11, 0x1 ;  /* 0x000000010b0b7836 */ /* 0x004fca0000000000 */
        /* <DEDUP_REMOVED lines=8> */
[----:B0-----:R-:W2:Y:S01]  /*13500*/  LDL.LU R11, [R1+0x6d8] ;  /* 0x0006d800010b7983 */ /* 0x001ea20000300800 */
[----:B------:R-:W-:-:S04]  /*13510*/  USHF.R.S32.HI UR6, URZ, 0x1f, UR5 ;  /* 0x0000001fff067899 */ /* 0x000fc80008011405 */
[----:B------:R-:W-:Y:S01]  /*13520*/  USHF.L.U64.HI UR6, UR5, 0x1, UR6 ;  /* 0x0000000105067899 */ /* 0x000fe20008010206 */
[----:B------:R-:W-:-:S05]  /*13530*/  IADD3 R3, P6, PT, R3, UR15, RZ ;  /* 0x0000000f03037c10 */ /* 0x000fca000ffde0ff */
[----:B------:R-:W-:Y:S01]  /*13540*/  IADD3.X R2, PT, PT, R2, UR6, RZ, P5, !PT ;  /* 0x0000000602027c10 */ /* 0x000fe2000affe4ff */
[----:B------:R-:W-:Y:S04]  /*13550*/  STL [R1+0x6bc], R3 ;  /* 0x0006bc0301007387 */ /* 0x000fe80000100800 */
[----:B--2---:R0:W-:Y:S04]  /*13560*/  STL [R1+0x7b0], R11 ;  /* 0x0007b00b01007387 */ /* 0x0041e80000100800 */
[----:B------:R-:W-:Y:S04]  /*13570*/  STL [R1+0x1f0], R2 ;  /* 0x0001f00201007387 */ /* 0x000fe80000100800 */
[----:B0-----:R-:W2:Y:S01]  /*13580*/  LDL.LU R11, [R1+0x6ac] ;  /* 0x0006ac00010b7983 */ /* 0x001ea20000300800 */
[----:B------:R-:W-:-:S05]  /*13590*/  IADD3 R0, P5, PT, R0, UR15, RZ ;  /* 0x0000000f00007c10 */ /* 0x000fca000ffbe0ff */
[----:B------:R-:W-:Y:S04]  /*135a0*/  STL [R1+0x6b4], R0 ;  /* 0x0006b40001007387 */ /* 0x000fe80000100800 */
[----:B--2---:R0:W-:Y:S04]  /*135b0*/  STL [R1+0x7b4], R11 ;  /* 0x0007b40b01007387 */ /* 0x0041e80000100800 */
[----:B0-----:R-:W2:Y:S04]  /*135c0*/  LDL.LU R11, [R1+0x6e0] ;  /* 0x0006e000010b7983 */ /* 0x001ea80000300800 */
[----:B------:R-:W3:Y:S04]  /*135d0*/  LDL.LU R5, [R1+0x6a4] ;  /* 0x0006a40001057983 */ /* 0x000ee80000300800 */
[----:B------:R-:W4:Y:S04]  /*135e0*/  LDL.LU R4, [R1+0x6d0] ;  /* 0x0006d00001047983 */ /* 0x000f280000300800 */
        /* <DEDUP_REMOVED lines=25> */
[----:B------:R-:W3:Y:S01]  /*13780*/  LDL.LU R0, [R1+0x668] ;  /* 0x0006680001007983 */ /* 0x000ee20000300800 */
[----:B--2---:R-:W-:-:S05]  /*13790*/  IADD3.X R11, PT, PT, R11, UR6, RZ, P1, !PT ;  /* 0x000000060b0b7c10 */ /* 0x004fca0008ffe4ff */
[----:B------:R0:W-:Y:S04]  /*137a0*/  STL [R1+0x6e0], R11 ;  /* 0x0006e00b01007387 */ /* 0x0001e80000100800 */
[----:B0-----:R-:W2:Y:S02]  /*137b0*/  LDL.LU R11, [R1+0x7b4] ;  /* 0x0007b400010b7983 */ /* 0x001ea40000300800 */
[----:B--2---:R-:W-:-:S05]  /*137c0*/  IADD3 R11, P1, PT, R11, UR15, RZ ;  /* 0x0000000f0b0b7c10 */ /* 0x004fca000ff3e0ff */
[----:B------:R0:W-:Y:S04]  /*137d0*/  STL [R1+0x6ac], R11 ;  /* 0x0006ac0b01007387 */ /* 0x0001e80000100800 */
[----:B0-----:R-:W2:Y:S01]  /*137e0*/  LDL.LU R11, [R1+0x7b0] ;  /* 0x0007b000010b7983 */ /* 0x001ea20000300800 */
[----:B----4-:R-:W-:Y:S02]  /*137f0*/  IADD3.X R4, PT, PT, R4, UR6, RZ, P4, !PT ;  /* 0x0000000604047c10 */ /* 0x010fe4000a7fe4ff */
[----:B---3--:R-:W-:Y:S02]  /*13800*/  IADD3 R24, P4, PT, R24, UR15, RZ ;  /* 0x0000000f18187c10 */ /* 0x008fe4000ff9e0ff */
[----:B------:R-:W-:Y:S02]  /*13810*/  IADD3.X R25, PT, PT, R25, UR6, RZ, P3, !PT ;  /* 0x0000000619197c10 */ /* 0x000fe40009ffe4ff */
[----:B------:R-:W-:-:S02]  /*13820*/  IADD3 R26, P3, PT, R26, UR15, RZ ;  /* 0x0000000f1a1a7c10 */ /* 0x000fc4000ff7e0ff */
[----:B------:R-:W-:Y:S02]  /*13830*/  IADD3.X R27, PT, PT, R27, UR6, RZ, P2, !PT ;  /* 0x000000061b1b7c10 */ /* 0x000fe400097fe4ff */
[----:B------:R-:W-:Y:S02]  /*13840*/  IADD3 R10, P2, PT, R10, UR15, RZ ;  /* 0x0000000f0a0a7c10 */ /* 0x000fe4000ff5e0ff */
[----:B------:R-:W-:Y:S02]  /*13850*/  IADD3.X R6, PT, PT, R6, UR6, RZ, P6, !PT ;  /* 0x0000000606067c10 */ /* 0x000fe4000b7fe4ff */
[----:B------:R-:W-:Y:S02]  /*13860*/  IADD3 R7, P6, PT, R7, UR15, RZ ;  /* 0x0000000f07077c10 */ /* 0x000fe4000ffde0ff */
        /* <DEDUP_REMOVED lines=14> */
[----:B--2---:R-:W-:Y:S02]  /*13950*/  IADD3.X R11, PT, PT, R11, UR6, RZ, P0, !PT ;  /* 0x000000060b0b7c10 */ /* 0x004fe400087fe4ff */
[----:B------:R-:W-:-:S03]  /*13960*/  IADD3 R5, P0, PT, R5, UR15, RZ ;  /* 0x0000000f05057c10 */ /* 0x000fc6000ff1e0ff */
        /* <DEDUP_REMOVED lines=10> */
[----:B------:R-:W-:-:S03]  /*13a10*/  IADD3.X R22, PT, PT, R22, UR6, RZ, P0, !PT ;  /* 0x0000000616167c10 */ /* 0x000fc600087fe4ff */
[----:B------:R-:W-:Y:S01]  /*13a20*/  STL [R1+0x6b0], R14 ;  /* 0x0006b00e01007387 */ /* 0x000fe20000100800 */
[----:B------:R-:W-:-:S03]  /*13a30*/  IADD3 R23, P0, PT, R23, UR15, RZ ;  /* 0x0000000f17177c10 */ /* 0x000fc6000ff1e0ff */
        /* <DEDUP_REMOVED lines=15> */
[----:B0-----:R-:W2:Y:S01]  /*13b30*/  LDL.LU R11, [R1+0x62c] ;  /* 0x00062c00010b7983 */ /* 0x001ea20000300800 */
[----:B------:R-:W-:-:S02]  /*13b40*/  IADD3.X R3, PT, PT, R3, UR6, RZ, P1, !PT ;  /* 0x0000000603037c10 */ /* 0x000fc40008ffe4ff */
[----:B------:R-:W-:-:S03]  /*13b50*/  IADD3 R2, P1, PT, R2, UR15, RZ ;  /* 0x0000000f02027c10 */ /* 0x000fc6000ff3e0ff */
[----:B------:R-:W-:Y:S04]  /*13b60*/  STL [R1+0x670], R3 ;  /* 0x0006700301007387 */ /* 0x000fe80000100800 */
[----:B--2---:R0:W-:Y:S04]  /*13b70*/  STL [R1+0x7a8], R11 ;  /* 0x0007a80b01007387 */ /* 0x0041e80000100800 */
[----:B------:R-:W-:Y:S04]  /*13b80*/  STL [R1+0x63c], R2 ;  /* 0x00063c0201007387 */ /* 0x000fe80000100800 */
[----:B0-----:R-:W2:Y:S01]  /*13b90*/  LDL.LU R11, [R1+0x660] ;  /* 0x00066000010b7983 */ /* 0x001ea20000300800 */
[----:B------:R-:W-:-:S05]  /*13ba0*/  IADD3.X R0, PT, PT, R0, UR6, RZ, P0, !PT ;  /* 0x0000000600007c10 */ /* 0x000fca00087fe4ff */
        /* <DEDUP_REMOVED lines=31> */
[----:B--2---:R-:W-:-:S05]  /*13da0*/  IADD3 R11, P0, PT, R11, UR15, RZ ;  /* 0x0000000f0b0b7c10 */ /* 0x004fca000ff1e0ff */
[----:B------:R0:W-:Y:S04]  /*13db0*/  STL [R1+0x634], R11 ;  /* 0x0006340b01007387 */ /* 0x0001e80000100800 */
[----:B0-----:R-:W2:Y:S02]  /*13dc0*/  LDL.LU R11, [R1+0x7ac] ;  /* 0x0007ac00010b7983 */ /* 0x001ea40000300800 */
[----:B--2---:R-:W-:-:S05]  /*13dd0*/  IADD3.X R11, PT, PT, R11, UR6, RZ, P4, !PT ;  /* 0x000000060b0b7c10 */ /* 0x004fca000a7fe4ff */
[----:B------:R0:W-:Y:S04]  /*13de0*/  STL [R1+0x660], R11 ;  /* 0x0006600b01007387 */ /* 0x0001e80000100800 */
[----:B0-----:R-:W2:Y:S01]  /*13df0*/  LDL.LU R11, [R1+0x7a8] ;  /* 0x0007a800010b7983 */ /* 0x001ea20000300800 */
[----:B---3--:R-:W-:Y:S02]  /*13e00*/  IADD3.X R5, PT, PT, R5, UR6, RZ, P3, !PT ;  /* 0x0000000605057c10 */ /* 0x008fe40009ffe4ff */
[----:B----4-:R-:W-:Y:S02]  /*13e10*/  IADD3 R4, P3, PT, R4, UR15, RZ ;  /* 0x0000000f04047c10 */ /* 0x010fe4000ff7e0ff */
        /* <DEDUP_REMOVED lines=21> */
[----:B--2---:R-:W-:-:S05]  /*13f70*/  IADD3 R11, P4, PT, R11, UR15, RZ ;  /* 0x0000000f0b0b7c10 */ /* 0x004fca000ff9e0ff */
        /* <DEDUP_REMOVED lines=29> */
[----:B------:R-:W-:-:S02]  /*14150*/  IADD3 R3, P0, PT, R3, UR15, RZ ;  /* 0x0000000f03037c10 */ /* 0x000fc4000ff1e0ff */
[----:B------:R-:W-:-:S03]  /*14160*/  IADD3.X R2, PT, PT, R2, UR6, RZ, P4, !PT ;  /* 0x0000000602027c10 */ /* 0x000fc6000a7fe4ff */
        /* <DEDUP_REMOVED lines=66> */
[----:B--2---:R-:W-:Y:S02]  /*14590*/  IADD3.X R11, PT, PT, R11, UR6, RZ, P2, !PT ;  /* 0x000000060b0b7c10 */ /* 0x004fe400097fe4ff */
        /* <DEDUP_REMOVED lines=26> */
[----:B------:R-:W-:Y:S04]  /*14740*/  STL [R1+0x588], R21 ;  /* 0x0005881501007387 */ /* 0x000fe80000100800 */
[----:B------:R-:W-:Y:S04]  /*14750*/  STL [R1+0x554], R13 ;  /* 0x0005540d01007387 */ /* 0x000fe80000100800 */
[----:B------:R-:W-:Y:S04]  /*14760*/  STL [R1+0x580], R12 ;  /* 0x0005800c01007387 */ /* 0x000fe80000100800 */
[----:B------:R-:W-:Y:S04]  /*14770*/  STL [R1+0x54c], R20 ;  /* 0x00054c1401007387 */ /* 0x000fe80000100800 */
[----:B------:R0:W-:Y:S04]  /*14780*/  STL [R1+0x570], R0 ;  /* 0x0005700001007387 */ /* 0x0001e80000100800 */
[----:B------:R-:W-:Y:S04]  /*14790*/  STL [R1+0x578], R3 ;  /* 0x0005780301007387 */ /* 0x000fe80000100800 */
[----:B0-----:R-:W2:Y:S04]  /*147a0*/  LDL.LU R0, [R1+0x53c] ;  /* 0x00053c0001007983 */ /* 0x001ea80000300800 */
[----:B------:R-:W-:Y:S04]  /*147b0*/  STL [R1+0x544], R2 ;  /* 0x0005440201007387 */ /* 0x000fe80000100800 */
[----:B------:R-:W3:Y:S04]  /*147c0*/  LDL.LU R11, [R1+0x534] ;  /* 0x00053400010b7983 */ /* 0x000ee80000300800 */
[----:B---3--:R0:W-:Y:S04]  /*147d0*/  STL [R1+0x79c], R11 ;  /* 0x00079c0b01007387 */ /* 0x0081e80000100800 */
[----:B0-----:R-:W3:Y:S04]  /*147e0*/  LDL.LU R11, [R1+0x568] ;  /* 0x00056800010b7983 */ /* 0x001ee80000300800 */
        /* <DEDUP_REMOVED lines=22> */
[----:B------:R-:W4:Y:S01]  /*14950*/  LDL.LU R13, [R1+0x508] ;  /* 0x00050800010d7983 */ /* 0x000f220000300800 */
[----:B--2---:R-:W-:-:S03]  /*14960*/  IADD3 R0, P2, PT, R0, UR15, RZ ;  /* 0x0000000f00007c10 */ /* 0x004fc6000ff5e0ff */
[----:B------:R-:W2:Y:S04]  /*14970*/  LDL.LU R12, [R1+0x4d4] ;  /* 0x0004d400010c7983 */ /* 0x000ea80000300800 */
[----:B------:R-:W2:Y:S04]  /*14980*/  LDL.LU R20, [R1+0x500] ;  /* 0x0005000001147983 */ /* 0x000ea80000300800 */
[----:B------:R-:W2:Y:S04]  /*14990*/  LDL.LU R3, [R1+0x4cc] ;  /* 0x0004cc0001037983 */ /* 0x000ea80000300800 */
[----:B------:R-:W2:Y:S04]  /*149a0*/  LDL.LU R2, [R1+0x4f8] ;  /* 0x0004f80001027983 */ /* 0x000ea80000300800 */
[----:B------:R0:W-:Y:S04]  /*149b0*/  STL [R1+0x53c], R0 ;  /* 0x00053c0001007387 */ /* 0x0001e80000100800 */
[----:B0-----:R-:W2:Y:S01]  /*149c0*/  LDL.LU R0, [R1+0x4c4] ;  /* 0x0004c40001007983 */ /* 0x001ea20000300800 */
[----:B---3--:R-:W-:-:S05]  /*149d0*/  IADD3.X R11, PT, PT, R11, UR6, RZ, P6, !PT ;  /* 0x000000060b0b7c10 */ /* 0x008fca000b7fe4ff */
[----:B------:R0:W-:Y:S04]  /*149e0*/  STL [R1+0x568], R11 ;  /* 0x0005680b01007387 */ /* 0x0001e80000100800 */
[----:B0-----:R-:W3:Y:S01]  /*149f0*/  LDL.LU R11, [R1+0x79c] ;  /* 0x00079c00010b7983 */ /* 0x001ee20000300800 */
[----:B----4-:R-:W-:Y:S02]  /*14a00*/  IADD3.X R5, PT, PT, R5, UR6, RZ, P5, !PT ;  /* 0x0000000605057c10 */ /* 0x010fe4000affe4ff */
        /* <DEDUP_REMOVED lines=20> */
[----:B--2---:R-:W-:-:S02]  /*14b50*/  IADD3 R12, P3, PT, R12, UR15, RZ ;  /* 0x0000000f0c0c7c10 */ /* 0x004fc4000ff7e0ff */
[----:B------:R-:W-:Y:S02]  /*14b60*/  IADD3.X R20, PT, PT, R20, UR6, RZ, P2, !PT ;  /* 0x0000000614147c10 */ /* 0x000fe400097fe4ff */
[----:B------:R-:W-:Y:S02]  /*14b70*/  IADD3 R3, P2, PT, R3, UR15, RZ ;  /* 0x0000000f03037c10 */ /* 0x000fe4000ff5e0ff */
[----:B---3--:R-:W-:-:S05]  /*14b80*/  IADD3 R11, P6, PT, R11, UR15, RZ ;  /* 0x0000000f0b0b7c10 */ /* 0x008fca000ffde0ff */
        /* <DEDUP_REMOVED lines=32> */
[----:B------:R-:W3:Y:S01]  /*14d90*/  LDL.LU R11, [R1+0x4e8] ;  /* 0x0004e800010b7983 */ /* 0x000ee20000300800 */
[----:B------:R-:W-:-:S03]  /*14da0*/  IADD3 R0, P6, PT, R0, UR15, RZ ;  /* 0x0000000f00007c10 */ /* 0x000fc6000ffde0ff */
[----:B---3--:R0:W-:Y:S04]  /*14db0*/  STL [R1+0x798], R11 ;  /* 0x0007980b01007387 */ /* 0x0081e80000100800 */
[----:B0-----:R-:W3:Y:S04]  /*14dc0*/  LDL.LU R11, [R1+0x4bc] ;  /* 0x0004bc00010b7983 */ /* 0x001ee80000300800 */
[----:B------:R0:W-:Y:S04]  /*14dd0*/  STL [R1+0x4c4], R0 ;  /* 0x0004c40001007387 */ /* 0x0001e80000100800 */
        /* <DEDUP_REMOVED lines=23> */
[----:B--2---:R-:W-:-:S03]  /*14f50*/  IADD3.X R2, PT, PT, R2, UR6, RZ, P5, !PT ;  /* 0x0000000602027c10 */ /* 0x004fc6000affe4ff */
[----:B------:R-:W2:Y:S04]  /*14f60*/  LDL.LU R12, [R1+0x488] ;  /* 0x00048800010c7983 */ /* 0x000ea80000300800 */
[----:B------:R-:W2:Y:S04]  /*14f70*/  LDL.LU R20, [R1+0x454] ;  /* 0x0004540001147983 */ /* 0x000ea80000300800 */
[----:B0-----:R-:W2:Y:S04]  /*14f80*/  LDL.LU R0, [R1+0x480] ;  /* 0x0004800001007983 */ /* 0x001ea80000300800 */
[----:B------:R-:W2:Y:S04]  /*14f90*/  LDL.LU R3, [R1+0x44c] ;  /* 0x00044c0001037983 */ /* 0x000ea80000300800 */
[----:B------:R0:W-:Y:S04]  /*14fa0*/  STL [R1+0x4f0], R2 ;  /* 0x0004f00201007387 */ /* 0x0001e80000100800 */
[----:B0-----:R-:W2:Y:S01]  /*14fb0*/  LDL.LU R2, [R1+0x478] ;  /* 0x0004780001027983 */ /* 0x001ea20000300800 */
[----:B---3--:R-:W-:-:S05]  /*14fc0*/  IADD3 R11, P5, PT, R11, UR15, RZ ;  /* 0x0000000f0b0b7c10 */ /* 0x008fca000ffbe0ff */
        /* <DEDUP_REMOVED lines=22> */
[----:B--2---:R-:W-:Y:S02]  /*15130*/  IADD3.X R0, PT, PT, R0, UR6, RZ, P5, !PT ;  /* 0x0000000600007c10 */ /* 0x004fe4000affe4ff */
[----:B------:R-:W-:-:S02]  /*15140*/  IADD3.X R12, PT, PT, R12, UR6, RZ, P6, !PT ;  /* 0x000000060c0c7c10 */ /* 0x000fc4000b7fe4ff */
[----:B------:R-:W-:Y:S02]  /*15150*/  IADD3 R20, P6, PT, R20, UR15, RZ ;  /* 0x0000000f14147c10 */ /* 0x000fe4000ffde0ff */
[----:B---3--:R-:W-:Y:S02]  /*15160*/  IADD3.X R11, PT, PT, R11, UR6, RZ, P1, !PT ;  /* 0x000000060b0b7c10 */ /* 0x008fe40008ffe4ff */
        /* <DEDUP_REMOVED lines=32> */
[----:B------:R-:W-:-:S02]  /*15370*/  IADD3 R3, P5, PT, R3, UR15, RZ ;  /* 0x0000000f03037c10 */ /* 0x000fc4000ffbe0ff */
[----:B------:R-:W-:Y:S01]  /*15380*/  IADD3.X R2, PT, PT, R2, UR6, RZ, P1, !PT ;  /* 0x0000000602027c10 */ /* 0x000fe20008ffe4ff */
[----:B---3--:R0:W-:Y:S04]  /*15390*/  STL [R1+0x794], R11 ;  /* 0x0007940b01007387 */ /* 0x0081e80000100800 */
[----:B------:R-:W-:Y:S04]  /*153a0*/  STL [R1+0x44c], R3 ;  /* 0x00044c0301007387 */ /* 0x000fe80000100800 */
        /* <DEDUP_REMOVED lines=27> */
[----:B0-----:R-:W2:Y:S04]  /*15560*/  LDL.LU R2, [R1+0x408] ;  /* 0x0004080001027983 */ /* 0x001ea80000300800 */
        /* <DEDUP_REMOVED lines=62> */
[----:B------:R-:W-:-:S03]  /*15950*/  IADD3.X R3, PT, PT, R3, UR6, RZ, P0, !PT ;  /* 0x0000000603037c10 */ /* 0x000fc600087fe4ff */
[----:B------:R-:W-:Y:S01]  /*15960*/  STL [R1+0x3d4], R20 ;  /* 0x0003d41401007387 */ /* 0x000fe20000100800 */
[----:B------:R-:W-:-:S03]  /*15970*/  IADD3 R0, P0, PT, R0, UR15, RZ ;  /* 0x0000000f00007c10 */ /* 0x000fc6000ff1e0ff */
        /* <DEDUP_REMOVED lines=28> */
[----:B0-----:R-:W2:Y:S04]  /*15b40*/  LDL.LU R0, [R1+0x390] ;  /* 0x0003900001007983 */ /* 0x001ea80000300800 */
[----:B------:R-:W2:Y:S04]  /*15b50*/  LDL.LU R12, [R1+0x35c] ;  /* 0x00035c00010c7983 */ /* 0x000ea80000300800 */
[----:B------:R-:W2:Y:S04]  /*15b60*/  LDL.LU R20, [R1+0x388] ;  /* 0x0003880001147983 */ /* 0x000ea80000300800 */
        /* <DEDUP_REMOVED lines=25> */
[----:B------:R-:W-:Y:S02]  /*15d00*/  IADD3.X R21, PT, PT, R21, UR6, RZ, P1, !PT ;  /* 0x0000000615157c10 */ /* 0x000fe40008ffe4ff */
[----:B------:R-:W-:Y:S02]  /*15d10*/  IADD3 R13, P1, PT, R13, UR15, RZ ;  /* 0x0000000f0d0d7c10 */ /* 0x000fe4000ff3e0ff */
[----:B------:R-:W-:-:S02]  /*15d20*/  IADD3 R12, P0, PT, R12, UR15, RZ ;  /* 0x0000000f0c0c7c10 */ /* 0x000fc4000ff1e0ff */
        /* <DEDUP_REMOVED lines=30> */
[----:B------:R-:W-:Y:S04]  /*15f10*/  STL [R1+0x35c], R12 ;  /* 0x00035c0c01007387 */ /* 0x000fe80000100800 */
[----:B------:R-:W3:Y:S01]  /*15f20*/  LDL.LU R11, [R1+0x344] ;  /* 0x00034400010b7983 */ /* 0x000ee20000300800 */
[----:B------:R-:W-:-:S02]  /*15f30*/  IADD3.X R20, PT, PT, R20, UR6, RZ, P4, !PT ;  /* 0x0000000614147c10 */ /* 0x000fc4000a7fe4ff */
[----:B------:R-:W-:-:S03]  /*15f40*/  IADD3 R3, P4, PT, R3, UR15, RZ ;  /* 0x0000000f03037c10 */ /* 0x000fc6000ff9e0ff */
[----:B------:R-:W-:Y:S01]  /*15f50*/  STL [R1+0x388], R20 ;  /* 0x0003881401007387 */ /* 0x000fe20000100800 */
[----:B------:R-:W-:-:S03]  /*15f60*/  IADD3.X R2, PT, PT, R2, UR6, RZ, P3, !PT ;  /* 0x0000000602027c10 */ /* 0x000fc60009ffe4ff */
[----:B---3--:R0:W-:Y:S04]  /*15f70*/  STL [R1+0x78c], R11 ;  /* 0x00078c0b01007387 */ /* 0x0081e80000100800 */
[----:B------:R1:W-:Y:S04]  /*15f80*/  STL [R1+0x354], R3 ;  /* 0x0003540301007387 */ /* 0x0003e80000100800 */
        /* <DEDUP_REMOVED lines=28> */
[----:B-1----:R-:W2:Y:S04]  /*16150*/  LDL.LU R3, [R1+0x2dc] ;  /* 0x0002dc0001037983 */ /* 0x002ea80000300800 */
[----:B------:R1:W-:Y:S04]  /*16160*/  STL [R1+0x34c], R0 ;  /* 0x00034c0001007387 */ /* 0x0003e80000100800 */
[----:B0-----:R-:W2:Y:S04]  /*16170*/  LDL.LU R2, [R1+0x308] ;  /* 0x0003080001027983 */ /* 0x001ea80000300800 */
[----:B-1----:R-:W2:Y:S01]  /*16180*/  LDL.LU R0, [R1+0x6ec] ;  /* 0x0006ec0001007983 */ /* 0x002ea20000300800 */
        /* <DEDUP_REMOVED lines=14> */
[----:B------:R-:W-:Y:S01]  /*16270*/  IADD3 R19, P3, PT, R19, UR15, RZ ;  /* 0x0000000f13137c10 */ /* 0x000fe2000ff7e0ff */
[----:B------:R-:W-:Y:S01]  /*16280*/  USHF.L.U32 UR4, UR14, 0x7, URZ ;  /* 0x000000070e047899 */ /* 0x000fe200080006ff */
[----:B------:R-:W-:Y:S02]  /*16290*/  IADD3.X R23, PT, PT, R23, UR6, RZ, P6, !PT ;  /* 0x0000000617177c10 */ /* 0x000fe4000b7fe4ff */
[----:B------:R-:W-:Y:S02]  /*162a0*/  IADD3 R9, P6, PT, R9, UR15, RZ ;  /* 0x0000000f09097c10 */ /* 0x000fe4000ffde0ff */
[----:B------:R-:W-:Y:S01]  /*162b0*/  IADD3.X R8, PT, PT, R8, UR6, RZ, P5, !PT ;  /* 0x0000000608087c10 */ /* 0x000fe2000affe4ff */
[----:B------:R-:W-:Y:S01]  /*162c0*/  USHF.L.U32 UR12, UR4, 0x1, URZ ;  /* 0x00000001040c7899 */ /* 0x000fe200080006ff */
[----:B------:R-:W-:-:S02]  /*162d0*/  IADD3 R17, P5, PT, R17, UR15, RZ ;  /* 0x0000000f11117c10 */ /* 0x000fc4000ffbe0ff */
[----:B------:R-:W-:Y:S02]  /*162e0*/  IADD3.X R16, PT, PT, R16, UR6, RZ, P1, !PT ;  /* 0x0000000610107c10 */ /* 0x000fe40008ffe4ff */
[----:B------:R-:W-:Y:S02]  /*162f0*/  IADD3 R29, P1, PT, R29, UR15, RZ ;  /* 0x0000000f1d1d7c10 */ /* 0x000fe4000ff3e0ff */
[----:B------:R-:W-:Y:S02]  /*16300*/  IADD3.X R28, PT, PT, R28, UR6, RZ, P0, !PT ;  /* 0x000000061c1c7c10 */ /* 0x000fe400087fe4ff */
[----:B--2---:R-:W-:Y:S02]  /*16310*/  IADD3.X R13, PT, PT, R13, UR6, RZ, P4, !PT ;  /* 0x000000060d0d7c10 */ /* 0x004fe4000a7fe4ff */
[----:B------:R-:W-:Y:S02]  /*16320*/  IADD3 R21, P0, PT, R21, UR12, RZ ;  /* 0x0000000c15157c10 */ /* 0x000fe4000ff1e0ff */
[----:B------:R-:W-:-:S02]  /*16330*/  IADD3 R12, P4, PT, R12, UR12, RZ ;  /* 0x0000000c0c0c7c10 */ /* 0x000fc4000ff9e0ff */
[----:B------:R-:W-:Y:S02]  /*16340*/  IADD3.X R20, PT, PT, R20, UR6, RZ, P3, !PT ;  /* 0x0000000614147c10 */ /* 0x000fe40009ffe4ff */
        /* <DEDUP_REMOVED lines=24> */
[----:B0-----:R-:W2:Y:S04]  /*164d0*/  LDL.LU R23, [R1+0x300] ;  /* 0x0003000001177983 */ /* 0x001ea80000300800 */
[----:B------:R-:W-:Y:S04]  /*164e0*/  STL [R1+0x320], R28 ;  /* 0x0003201c01007387 */ /* 0x000fe80000100800 */
[----:B------:R-:W-:Y:S04]  /*164f0*/  STL [R1+0x2ec], R21 ;  /* 0x0002ec1501007387 */ /* 0x000fe80000100800 */
[----:B------:R-:W-:Y:S04]  /*16500*/  STL [R1+0x318], R13 ;  /* 0x0003180d01007387 */ /* 0x000fe80000100800 */
[----:B------:R-:W-:Y:S04]  /*16510*/  STL [R1+0x2e4], R12 ;  /* 0x0002e40c01007387 */ /* 0x000fe80000100800 */
        /* <DEDUP_REMOVED lines=23> */
[----:B0-----:R-:W4:Y:S04]  /*16690*/  LDL.LU R0, [R1+0x2cc] ;  /* 0x0002cc0001007983 */ /* 0x001f280000300800 */
        /* <DEDUP_REMOVED lines=10> */
[----:B------:R-:W2:Y:S04]  /*16740*/  LDL.LU R7, [R1+0x6f8] ;  /* 0x0006f80001077983 */ /* 0x000ea80000300800 */
[----:B------:R-:W2:Y:S04]  /*16750*/  LDL.LU R14, [R1+0x700] ;  /* 0x00070000010e7983 */ /* 0x000ea80000300800 */
[----:B------:R0:W-:Y:S04]  /*16760*/  STL [R1+0x300], R23 ;  /* 0x0003001701007387 */ /* 0x0001e80000100800 */
[----:B------:R-:W2:Y:S04]  /*16770*/  LDL.LU R15, [R1+0x708] ;  /* 0x00070800010f7983 */ /* 0x000ea80000300800 */
[----:B------:R-:W2:Y:S04]  /*16780*/  LDL.LU R22, [R1+0x710] ;  /* 0x0007100001167983 */ /* 0x000ea80000300800 */
[----:B0-----:R-:W2:Y:S01]  /*16790*/  LDL.LU R23, [R1+0x718] ;  /* 0x0007180001177983 */ /* 0x001ea20000300800 */
[----:B---3--:R-:W-:-:S05]  /*167a0*/  IADD3 R11, P6, PT, R11, UR12, RZ ;  /* 0x0000000c0b0b7c10 */ /* 0x008fca000ffde0ff */
[----:B------:R0:W-:Y:S04]  /*167b0*/  STL [R1+0x6f4], R11 ;  /* 0x0006f40b01007387 */ /* 0x0001e80000100800 */
[----:B0-----:R-:W3:Y:S01]  /*167c0*/  LDL.LU R11, [R1+0x788] ;  /* 0x00078800010b7983 */ /* 0x001ee20000300800 */
[----:B------:R-:W-:Y:S01]  /*167d0*/  USHF.R.S32.HI UR7, URZ, 0x1f, UR4 ;  /* 0x0000001fff077899 */ /* 0x000fe20008011404 */
[----:B----4-:R-:W-:-:S03]  /*167e0*/  IADD3.X R5, PT, PT, R5, UR6, RZ, P1, !PT ;  /* 0x0000000605057c10 */ /* 0x010fc60008ffe4ff */
[----:B------:R-:W-:Y:S01]  /*167f0*/  USHF.L.U64.HI UR7, UR4, 0x1, UR7 ;  /* 0x0000000104077899 */ /* 0x000fe20008010207 */
[----:B------:R-:W-:-:S05]  /*16800*/  IADD3 R18, P1, PT, R18, UR12, RZ ;  /* 0x0000000c12127c10 */ /* 0x000fca000ff3e0ff */
        /* <DEDUP_REMOVED lines=10> */
[----:B---3--:R-:W-:-:S05]  /*168b0*/  IADD3.X R11, PT, PT, R11, UR6, RZ, P5, !PT ;  /* 0x000000060b0b7c10 */ /* 0x008fca000affe4ff */
[----:B------:R0:W-:Y:S04]  /*168c0*/  STL [R1+0x2f8], R11 ;  /* 0x0002f80b01007387 */ /* 0x0001e80000100800 */
[----:B0-----:R-:W3:Y:S01]  /*168d0*/  LDL.LU R11, [R1+0x784] ;  /* 0x00078400010b7983 */ /* 0x001ee20000300800 */
[----:B------:R-:W-:-:S05]  /*168e0*/  IADD3 R4, P5, PT, R4, UR12, RZ ;  /* 0x0000000c04047c10 */ /* 0x000fca000ffbe0ff */
[----:B------:R0:W-:Y:S04]  /*168f0*/  STL [R1+0x6fc], R4 ;  /* 0x0006fc0401007387 */ /* 0x0001e80000100800 */
[----:B0-----:R0:W5:Y:S04]  /*16900*/  LDL.LU R4, [R1+0x780] ;  /* 0x0007800001047983 */ /* 0x0011680000300800 */
[----:B------:R1:W-:Y:S04]  /*16910*/  STL [R1+0x2f0], R5 ;  /* 0x0002f00501007387 */ /* 0x0003e80000100800 */
[----:B-1----:R0:W5:Y:S04]  /*16920*/  LDL.LU R5, [R1+0x77c] ;  /* 0x00077c0001057983 */ /* 0x0021680000300800 */
        /* <DEDUP_REMOVED lines=8> */
[----:B------:R1:W-:Y:S01]  /*169b0*/  STL [R1+0x714], R16 ;  /* 0x0007141001007387 */ /* 0x0003e20000100800 */
[----:B------:R-:W-:-:S03]  /*169c0*/  IADD3.X R0, PT, PT, R0, UR7, RZ, P5, !PT ;  /* 0x0000000700007c10 */ /* 0x000fc6000affe4ff */
[----:B-1----:R0:W5:Y:S04]  /*169d0*/  LDL.LU R16, [R1+0x768] ;  /* 0x0007680001107983 */ /* 0x0021680000300800 */
[----:B------:R1:W-:Y:S01]  /*169e0*/  STL [R1+0x2d8], R17 ;  /* 0x0002d81101007387 */ /* 0x0003e20000100800 */
[----:B------:R-:W-:-:S03]  /*169f0*/  IADD3 R2, P5, PT, R2, UR12, RZ ;  /* 0x0000000c02027c10 */ /* 0x000fc6000ffbe0ff */
        /* <DEDUP_REMOVED lines=11> */
[----:B------:R-:W-:Y:S01]  /*16ab0*/  IADD3 R25, P0, PT, R25, UR12, RZ ;  /* 0x0000000c19197c10 */ /* 0x000fe2000ff1e0ff */
[----:B------:R-:W-:Y:S02]  /*16ac0*/  UIADD3 UR8, UPT, UPT, UR16, 0x7f, URZ ;  /* 0x0000007f10087890 */ /* 0x000fe4000fffe0ff */
[----:B-1----:R0:W5:Y:S04]  /*16ad0*/  LDL.LU R12, [R1+0x754] ;  /* 0x00075400010c7983 */ /* 0x0021680000300800 */
[----:B------:R1:W-:Y:S01]  /*16ae0*/  STL [R1+0x730], R13 ;  /* 0x0007300d01007387 */ /* 0x0003e20000100800 */
[----:B------:R-:W-:-:S02]  /*16af0*/  IADD3.X R26, PT, PT, R26, UR7, RZ, P4, !PT ;  /* 0x000000071a1a7c10 */ /* 0x000fc4000a7fe4ff */
[----:B------:R-:W-:Y:S01]  /*16b00*/  IADD3 R27, P4, PT, R27, UR12, RZ ;  /* 0x0000000c1b1b7c10 */ /* 0x000fe2000ff9e0ff */
[----:B-1----:R0:W5:Y:S04]  /*16b10*/  LDL.LU R13, [R1+0x750] ;  /* 0x00075000010d7983 */ /* 0x0021680000300800 */
[----:B------:R1:W-:Y:S01]  /*16b20*/  STL [R1+0x2cc], R0 ;  /* 0x0002cc0001007387 */ /* 0x0003e20000100800 */
[----:B--2---:R-:W-:Y:S02]  /*16b30*/  IADD3.X R10, PT, PT, R10, UR7, RZ, P3, !PT ;  /* 0x000000070a0a7c10 */ /* 0x004fe40009ffe4ff */
[----:B------:R-:W-:Y:S01]  /*16b40*/  IADD3.X R6, PT, PT, R6, UR7, RZ, P2, !PT ;  /* 0x0000000706067c10 */ /* 0x000fe200097fe4ff */
[----:B-1----:R0:W5:Y:S04]  /*16b50*/  LDL.LU R0, [R1+0x74c] ;  /* 0x00074c0001007983 */ /* 0x0021680000300800 */
[----:B------:R1:W-:Y:S01]  /*16b60*/  STL [R1+0x72c], R2 ;  /* 0x00072c0201007387 */ /* 0x0003e20000100800 */
[----:B------:R-:W-:Y:S01]  /*16b70*/  USHF.R.S32.HI UR9, URZ, 0x1f, UR8 ;  /* 0x0000001fff097899 */ /* 0x000fe20008011408 */
[----:B------:R-:W-:-:S02]  /*16b80*/  IADD3.X R7, PT, PT, R7, UR7, RZ, P6, !PT ;  /* 0x0000000707077c10 */ /* 0x000fc4000b7fe4ff */
[----:B------:R-:W-:Y:S01]  /*16b90*/  IADD3.X R14, PT, PT, R14, UR7, RZ, P5, !PT ;  /* 0x000000070e0e7c10 */ /* 0x000fe2000affe4ff */
[----:B-1----:R0:W5:Y:S04]  /*16ba0*/  LDL.LU R2, [R1+0x748] ;  /* 0x0007480001027983 */ /* 0x0021680000300800 */
[----:B------:R1:W-:Y:S01]  /*16bb0*/  STL [R1+0x2c8], R3 ;  /* 0x0002c80301007387 */ /* 0x0003e20000100800 */
[----:B------:R-:W-:Y:S02]  /*16bc0*/  IADD3.X R23, PT, PT, R23, UR7, RZ, P4, !PT ;  /* 0x0000000717177c10 */ /* 0x000fe4000a7fe4ff */
[----:B------:R-:W-:Y:S01]  /*16bd0*/  IADD3.X R15, PT, PT, R15, UR7, RZ, P1, !PT ;  /* 0x000000070f0f7c10 */ /* 0x000fe20008ffe4ff */
[----:B-1----:R0:W5:Y:S04]  /*16be0*/  LDL.LU R3, [R1+0x744] ;  /* 0x0007440001037983 */ /* 0x0021680000300800 */
[----:B------:R1:W-:Y:S01]  /*16bf0*/  STL [R1+0x728], R20 ;  /* 0x0007281401007387 */ /* 0x0003e20000100800 */
[----:B------:R-:W-:Y:S01]  /*16c00*/  ULEA.HI UR9, UR9, UR8, URZ, 0x7 ;  /* 0x0000000809097291 */ /* 0x000fe2000f8f38ff */
[----:B------:R-:W-:-:S02]  /*16c10*/  IADD3.X R22, PT, PT, R22, UR7, RZ, P0, !PT ;  /* 0x0000000716167c10 */ /* 0x000fc400087fe4ff */
[----:B-1----:R0:W5:Y:S04]  /*16c20*/  LDL.LU R20, [R1+0x740] ;  /* 0x0007400001147983 */ /* 0x0021680000300800 */
[----:B------:R0:W-:Y:S04]  /*16c30*/  STL [R1+0x2c4], R24 ;  /* 0x0002c41801007387 */ /* 0x0001e80000100800 */
[----:B------:R0:W-:Y:S04]  /*16c40*/  STL [R1+0x724], R25 ;  /* 0x0007241901007387 */ /* 0x0001e80000100800 */
[----:B------:R0:W-:Y:S04]  /*16c50*/  STL [R1+0x2c0], R26 ;  /* 0x0002c01a01007387 */ /* 0x0001e80000100800 */
[----:B------:R0:W-:Y:S04]  /*16c60*/  STL [R1+0x720], R27 ;  /* 0x0007201b01007387 */ /* 0x0001e80000100800 */
[----:B------:R0:W-:Y:S04]  /*16c70*/  STL [R1+0x6e8], R10 ;  /* 0x0006e80a01007387 */ /* 0x0001e80000100800 */
[----:B------:R0:W-:Y:S04]  /*16c80*/  STL [R1+0x6f0], R6 ;  /* 0x0006f00601007387 */ /* 0x0001e80000100800 */
[----:B------:R0:W-:Y:S04]  /*16c90*/  STL [R1+0x6f8], R7 ;  /* 0x0006f80701007387 */ /* 0x0001e80000100800 */
[----:B------:R0:W-:Y:S04]  /*16ca0*/  STL [R1+0x700], R14 ;  /* 0x0007000e01007387 */ /* 0x0001e80000100800 */
[----:B------:R0:W-:Y:S01]  /*16cb0*/  STL [R1+0x718], R23 ;  /* 0x0007181701007387 */ /* 0x0001e20000100800 */
[----:B------:R-:W-:-:S03]  /*16cc0*/  USHF.R.S32.HI UR9, URZ, 0x7, UR9 ;  /* 0x00000007ff097899 */ /* 0x000fc60008011409 */
[----:B------:R0:W-:Y:S04]  /*16cd0*/  STL [R1+0x708], R15 ;  /* 0x0007080f01007387 */ /* 0x0001e80000100800 */
[----:B------:R0:W-:Y:S01]  /*16ce0*/  STL [R1+0x710], R22 ;  /* 0x0007101601007387 */ /* 0x0001e20000100800 */
[----:B---3--:R-:W-:-:S13]  /*16cf0*/  ISETP.NE.U32.AND P3, PT, R11, UR9, PT ;  /* 0x000000090b007c0c */ /* 0x008fda000bf65070 */
[----:B0-----:R-:W-:Y:S05]  /*16d00*/  @P3 BRA `(.L_x_1) ;  /* 0xfffffedc00703947 */ /* 0x001fea000383ffff */
[----:B------:R-:W2:Y:S04]  /*16d10*/  LDL.LU R11, [R1+0xb8] ;  /* 0x0000b800010b7983 */ /* 0x000ea80000300800 */
[----:B--2---:R0:W-:Y:S04]  /*16d20*/  STL [R1+0x78c], R11 ;  /* 0x00078c0b01007387 */ /* 0x0041e80000100800 */
[----:B0-----:R-:W2:Y:S04]  /*16d30*/  LDL.LU R11, [R1+0xe0] ;  /* 0x0000e000010b7983 */ /* 0x001ea80000300800 */
        /* <DEDUP_REMOVED lines=13> */
[----:B-----5:R1:W-:Y:S01]  /*16e10*/  STL [R1+0x784], R9 ;  /* 0x0007840901007387 */ /* 0x0203e20000100800 */
[----:B0-----:R-:W-:-:S03]  /*16e20*/  IMAD.MOV.U32 R11, RZ, RZ, R5 ;  /* 0x000000ffff0b7224 */ /* 0x001fc600078e0005 */
[----:B-1----:R-:W2:Y:S04]  /*16e30*/  LDL.LU R9, [R1+0xb4] ;  /* 0x0000b40001097983 */ /* 0x002ea80000300800 */
        /* <DEDUP_REMOVED lines=17> */
[----:B------:R-:W2:Y:S04]  /*16f50*/  LDL.LU R10, [R1+0xb0] ;  /* 0x0000b000010a7983 */ /* 0x000ea80000300800 */
[----:B------:R1:W-:Y:S01]  /*16f60*/  STL [R1+0x780], R8 ;  /* 0x0007800801007387 */ /* 0x0003e20000100800 */
[----:B0-----:R-:W-:-:S03]  /*16f70*/  IMAD.MOV.U32 R9, RZ, RZ, R4 ;  /* 0x000000ffff097224 */ /* 0x001fc600078e0004 */
[----:B-1----:R-:W3:Y:S04]  /*16f80*/  LDL.LU R8, [R1+0x10c] ;  /* 0x00010c0001087983 */ /* 0x002ee80000300800 */
[----:B------:R-:W4:Y:S04]  /*16f90*/  LDL.LU R7, [R1+0x118] ;  /* 0x0001180001077983 */ /* 0x000f280000300800 */
[----:B----4-:R0:W-:Y:S04]  /*16fa0*/  STL [R1+0x77c], R7 ;  /* 0x00077c0701007387 */ /* 0x0101e80000100800 */
[----:B0-----:R-:W4:Y:S04]  /*16fb0*/  LDL.LU R7, [R1+0x104] ;  /* 0x0001040001077983 */ /* 0x001f280000300800 */
[----:B------:R-:W2:Y:S04]  /*16fc0*/  LDL.LU R6, [R1+0x110] ;  /* 0x0001100001067983 */ /* 0x000ea80000300800 */
[----:B--2---:R0:W-:Y:S04]  /*16fd0*/  STL [R1+0x778], R6 ;  /* 0x0007780601007387 */ /* 0x0041e80000100800 */
[----:B0-----:R-:W2:Y:S04]  /*16fe0*/  LDL.LU R6, [R1+0x11c] ;  /* 0x00011c0001067983 */ /* 0x001ea80000300800 */
[----:B------:R0:W-:Y:S04]  /*16ff0*/  STL [R1+0x770], R19 ;  /* 0x0007701301007387 */ /* 0x0001e80000100800 */
[----:B0-----:R-:W2:Y:S01]  /*17000*/  LDL.LU R19, [R1+0x15c] ;  /* 0x00015c0001137983 */ /* 0x001ea20000300800 */
[----:B------:R-:W-:-:S03]  /*17010*/  F2FP.F16.F32.PACK_AB R11, R9, R11 ;  /* 0x0000000b090b723e */ /* 0x000fc600000000ff */
[----:B--2---:R0:W-:Y:S04]  /*17020*/  STL [R1+0x774], R19 ;  /* 0x0007741301007387 */ /* 0x0041e80000100800 */
[----:B0-----:R-:W2:Y:S04]  /*17030*/  LDL.LU R19, [R1+0x114] ;  /* 0x0001140001137983 */ /* 0x001ea80000300800 */
[----:B------:R-:W2:Y:S04]  /*17040*/  LDL.LU R5, [R1+0x158] ;  /* 0x0001580001057983 */ /* 0x000ea80000300800 */
[----:B------:R0:W-:Y:S04]  /*17050*/  STL [R1+0x76c], R18 ;  /* 0x00076c1201007387 */ /* 0x0001e80000100800 */
[----:B0-----:R-:W2:Y:S04]  /*17060*/  LDL.LU R18, [R1+0x154] ;  /* 0x0001540001127983 */ /* 0x001ea80000300800 */
[----:B------:R-:W2:Y:S04]  /*17070*/  LDL.LU R4, [R1+0x150] ;  /* 0x0001500001047983 */ /* 0x000ea80000300800 */
[----:B------:R0:W-:Y:S04]  /*17080*/  STL [R1+0x768], R17 ;  /* 0x0007681101007387 */ /* 0x0001e80000100800 */
[----:B0-----:R-:W2:Y:S04]  /*17090*/  LDL.LU R17, [R1+0xdc] ;  /* 0x0000dc0001117983 */ /* 0x001ea80000300800 */
        /* <DEDUP_REMOVED lines=24> */
[----:B------:R-:W2:Y:S04]  /*17220*/  LDL.LU R25, [R1+0x168] ;  /* 0x0001680001197983 */ /* 0x000ea80000300800 */
[----:B------:R-:W2:Y:S04]  /*17230*/  LDL.LU R24, [R1+0x164] ;  /* 0x0001640001187983 */ /* 0x000ea80000300800 */
[----:B------:R-:W2:Y:S04]  /*17240*/  LDL.LU R22, [R1+0x160] ;  /* 0x0001600001167983 */ /* 0x000ea80000300800 */
[----:B------:R-:W2:Y:S04]  /*17250*/  LDL.LU R23, [R1+0x17c] ;  /* 0x00017c0001177983 */ /* 0x000ea80000300800 */
[----:B------:R-:W2:Y:S04]  /*17260*/  LDL.LU R9, [R1+0x7c8] ;  /* 0x0007c80001097983 */ /* 0x000ea80000300800 */
[----:B------:R0:W-:Y:S04]  /*17270*/  STL [R1+0x1c], R11 ;  /* 0x00001c0b01007387 */ /* 0x0001e80000100800 */
[----:B0-----:R-:W2:Y:S02]  /*17280*/  LDL.LU R11, [R1+0x7c4] ;  /* 0x0007c400010b7983 */ /* 0x001ea40000300800 */
[----:B--2---:R-:W-:-:S02]  /*17290*/  F2FP.F16.F32.PACK_AB R11, R9, R11 ;  /* 0x0000000b090b723e */ /* 0x004fc400000000ff */
        /* <DEDUP_REMOVED lines=25> */
[----:B------:R0:W-:Y:S04]  /*17430*/  STL [R1], R11 ;  /* 0x0000000b01007387 */ /* 0x0001e80000100800 */
[----:B0-----:R-:W2:Y:S02]  /*17440*/  LDL.LU R11, [R1+0x78c] ;  /* 0x00078c00010b7983 */ /* 0x001ea40000300800 */
[----:B--2---:R-:W-:-:S02]  /*17450*/  F2FP.F16.F32.PACK_AB R11, R9, R11 ;  /* 0x0000000b090b723e */ /* 0x004fc400000000ff */
[----:B------:R-:W2:Y:S02]  /*17460*/  LDL.LU R9, [R1+0x788] ;  /* 0x0007880001097983 */ /* 0x000ea40000300800 */
[----:B--2---:R-:W-:Y:S02]  /*17470*/  F2FP.F16.F32.PACK_AB R10, R9, R10 ;  /* 0x0000000a090a723e */ /* 0x004fe400000000ff */
[----:B------:R-:W3:Y:S02]  /*17480*/  LDL.LU R9, [R1+0x784] ;  /* 0x0007840001097983 */ /* 0x000ee40000300800 */
[----:B---3--:R-:W-:Y:S02]  /*17490*/  F2FP.F16.F32.PACK_AB R9, R8, R9 ;  /* 0x000000090809723e */ /* 0x008fe400000000ff */
[----:B------:R-:W4:Y:S02]  /*174a0*/  LDL.LU R8, [R1+0x780] ;  /* 0x0007800001087983 */ /* 0x000f240000300800 */
[----:B----4-:R-:W-:-:S02]  /*174b0*/  F2FP.F16.F32.PACK_AB R8, R7, R8 ;  /* 0x000000080708723e */ /* 0x010fc400000000ff */
[----:B------:R-:W2:Y:S02]  /*174c0*/  LDL.LU R7, [R1+0x77c] ;  /* 0x00077c0001077983 */ /* 0x000ea40000300800 */
[----:B--2---:R-:W-:Y:S02]  /*174d0*/  F2FP.F16.F32.PACK_AB R7, R6, R7 ;  /* 0x000000070607723e */ /* 0x004fe400000000ff */
[----:B------:R-:W2:Y:S02]  /*174e0*/  LDL.LU R6, [R1+0x778] ;  /* 0x0007780001067983 */ /* 0x000ea40000300800 */
[----:B--2---:R-:W-:Y:S02]  /*174f0*/  F2FP.F16.F32.PACK_AB R6, R19, R6 ;  /* 0x000000061306723e */ /* 0x004fe400000000ff */
[----:B------:R-:W2:Y:S01]  /*17500*/  LDL.LU R19, [R1+0x774] ;  /* 0x0007740001137983 */ /* 0x000ea20000300800 */
[----:B------:R-:W-:Y:S02]  /*17510*/  F2FP.F16.F32.PACK_AB R4, R18, R4 ;  /* 0x000000041204723e */ /* 0x000fe400000000ff */
[----:B--2---:R-:W-:-:S02]  /*17520*/  F2FP.F16.F32.PACK_AB R5, R19, R5 ;  /* 0x000000051305723e */ /* 0x004fc400000000ff */
[----:B------:R-:W2:Y:S04]  /*17530*/  LDL.LU R19, [R1+0x770] ;  /* 0x0007700001137983 */ /* 0x000ea80000300800 */
[----:B------:R-:W3:Y:S01]  /*17540*/  LDL.LU R18, [R1+0x76c] ;  /* 0x00076c0001127983 */ /* 0x000ee20000300800 */
[----:B--2---:R-:W-:-:S03]  /*17550*/  F2FP.F16.F32.PACK_AB R19, R17, R19 ;  /* 0x000000131113723e */ /* 0x004fc600000000ff */
[----:B------:R-:W2:Y:S01]  /*17560*/  LDL.LU R17, [R1+0x768] ;  /* 0x0007680001117983 */ /* 0x000ea20000300800 */
[----:B---3--:R-:W-:-:S03]  /*17570*/  F2FP.F16.F32.PACK_AB R18, R16, R18 ;  /* 0x000000121012723e */ /* 0x008fc600000000ff */
[----:B------:R-:W3:Y:S01]  /*17580*/  LDL.LU R16, [R1+0x764] ;  /* 0x0007640001107983 */ /* 0x000ee20000300800 */
[----:B--2---:R-:W-:-:S03]  /*17590*/  F2FP.F16.F32.PACK_AB R17, R13, R17 ;  /* 0x000000110d11723e */ /* 0x004fc600000000ff */
[----:B------:R-:W2:Y:S01]  /*175a0*/  LDL.LU R13, [R1+0x760] ;  /* 0x00076000010d7983 */ /* 0x000ea20000300800 */
[----:B---3--:R-:W-:-:S03]  /*175b0*/  F2FP.F16.F32.PACK_AB R16, R12, R16 ;  /* 0x000000100c10723e */ /* 0x008fc600000000ff */
[----:B------:R-:W3:Y:S01]  /*175c0*/  LDL.LU R12, [R1+0x75c] ;  /* 0x00075c00010c7983 */ /* 0x000ee20000300800 */
[----:B------:R-:W-:Y:S02]  /*175d0*/  F2FP.F16.F32.PACK_AB R15, R29, R15 ;  /* 0x0000000f1d0f723e */ /* 0x000fe400000000ff */
[----:B------:R-:W-:Y:S01]  /*175e0*/  F2FP.F16.F32.PACK_AB R14, R21, R14 ;  /* 0x0000000e150e723e */ /* 0x000fe200000000ff */
[----:B------:R-:W4:Y:S01]  /*175f0*/  LDL.LU R29, [R1+0x758] ;  /* 0x00075800011d7983 */ /* 0x000f220000300800 */
[----:B------:R-:W-:-:S03]  /*17600*/  F2FP.F16.F32.PACK_AB R27, R20, R27 ;  /* 0x0000001b141b723e */ /* 0x000fc600000000ff */
[----:B------:R-:W4:Y:S01]  /*17610*/  LDL.LU R21, [R1+0x754] ;  /* 0x0007540001157983 */ /* 0x000f220000300800 */
[----:B------:R-:W-:Y:S02]  /*17620*/  F2FP.F16.F32.PACK_AB R26, R0, R26 ;  /* 0x0000001a001a723e */ /* 0x000fe400000000ff */
[----:B------:R-:W-:Y:S02]  /*17630*/  F2FP.F16.F32.PACK_AB R25, R2, R25 ;  /* 0x000000190219723e */ /* 0x000fe400000000ff */
[----:B--2---:R-:W-:Y:S02]  /*17640*/  F2FP.F16.F32.PACK_AB R13, R28, R13 ;  /* 0x0000000d1c0d723e */ /* 0x004fe400000000ff */
[----:B------:R-:W2:Y:S01]  /*17650*/  LDL.LU R28, [R1+0x750] ;  /* 0x00075000011c7983 */ /* 0x000ea20000300800 */
[----:B---3--:R-:W-:-:S03]  /*17660*/  F2FP.F16.F32.PACK_AB R12, R3, R12 ;  /* 0x0000000c030c723e */ /* 0x008fc600000000ff */
[----:B------:R-:W3:Y:S04]  /*17670*/  LDL.LU R3, [R1+0x74c] ;  /* 0x00074c0001037983 */ /* 0x000ee80000300800 */
[----:B------:R-:W3:Y:S04]  /*17680*/  LDL.LU R20, [R1+0x748] ;  /* 0x0007480001147983 */ /* 0x000ee80000300800 */
[----:B------:R-:W3:Y:S04]  /*17690*/  LDL.LU R0, [R1+0x744] ;  /* 0x0007440001007983 */ /* 0x000ee80000300800 */
[----:B------:R-:W3:Y:S01]  /*176a0*/  LDL.LU R2, [R1+0x740] ;  /* 0x0007400001027983 */ /* 0x000ee20000300800 */
[----:B------:R-:W-:-:S02]  /*176b0*/  F2FP.F16.F32.PACK_AB R24, R24, R22 ;  /* 0x000000161818723e */ /* 0x000fc400000000ff */
[----:B----4-:R-:W-:Y:S02]  /*176c0*/  F2FP.F16.F32.PACK_AB R23, R23, R29 ;  /* 0x0000001d1717723e */ /* 0x010fe400000000ff */
[----:B--2---:R-:W-:Y:S02]  /*176d0*/  F2FP.F16.F32.PACK_AB R22, R28, R21 ;  /* 0x000000151c16723e */ /* 0x004fe400000000ff */
[----:B---3--:R-:W-:Y:S02]  /*176e0*/  F2FP.F16.F32.PACK_AB R21, R20, R3 ;  /* 0x000000031415723e */ /* 0x008fe400000000ff */
[----:B------:R-:W-:-:S07]  /*176f0*/  F2FP.F16.F32.PACK_AB R20, R2, R0 ;  /* 0x000000000214723e */ /* 0x000fce00000000ff */
.L_x_0:
[----:B------:R-:W1:Y:S01]  /*17700*/  S2R R0, SR_TID.X ;  /* 0x0000000000007919 */ /* 0x000e620000002100 */
[----:B------:R-:W2:Y:S01]  /*17710*/  S2UR UR5, SR_CgaCtaId ;  /* 0x00000000000579c3 */ /* 0x000ea20000008800 */
[----:B------:R-:W-:Y:S01]  /*17720*/  UMOV UR4, 0x400 ;  /* 0x0000040000047882 */ /* 0x000fe20000000000 */
[----:B------:R-:W3:Y:S01]  /*17730*/  LDCU.128 UR12, c[0x0][0x390] ;  /* 0x00007200ff0c77ac */ /* 0x000ee20008000c00 */
[----:B------:R-:W4:Y:S01]  /*17740*/  LDCU UR6, c[0x0][0x3b8] ;  /* 0x00007700ff0677ac */ /* 0x000f220008000800 */
[----:B--2---:R-:W-:Y:S01]  /*17750*/  ULEA UR4, UR5, UR4, 0x18 ;  /* 0x0000000405047291 */ /* 0x004fe2000f8ec0ff */
[----:B------:R-:W2:Y:S01]  /*17760*/  LDCU UR5, c[0x0][0x3b4] ;  /* 0x00007680ff0577ac */ /* 0x000ea20008000800 */
[C---:B-1----:R-:W-:Y:S02]  /*17770*/  IMAD.SHL.U32 R2, R0.reuse, 0x80, RZ ;  /* 0x0000008000027824 */ /* 0x042fe400078e00ff */
[C---:B------:R-:W-:Y:S02]  /*17780*/  IMAD.SHL.U32 R3, R0.reuse, 0x100, RZ ;  /* 0x0000010000037824 */ /* 0x040fe400078e00ff */
[----:B0-----:R-:W-:Y:S01]  /*17790*/  IMAD.SHL.U32 R28, R0, 0x10, RZ ;  /* 0x00000010001c7824 */ /* 0x001fe200078e00ff */
[----:B------:R-:W-:Y:S01]  /*177a0*/  LOP3.LUT R2, R2, 0x800, RZ, 0xc0, !PT ;  /* 0x0000080002027812 */ /* 0x000fe200078ec0ff */
[----:B------:R-:W-:Y:S01]  /*177b0*/  IMAD.SHL.U32 R29, R0, 0x4, RZ ;  /* 0x00000004001d7824 */ /* 0x000fe200078e00ff */
[----:B------:R-:W-:-:S02]  /*177c0*/  LOP3.LUT R3, R3, 0x2000, RZ, 0xc0, !PT ;  /* 0x0000200003037812 */ /* 0x000fc400078ec0ff */
[----:B------:R-:W-:Y:S02]  /*177d0*/  LOP3.LUT R28, R28, 0xf0, RZ, 0xc0, !PT ;  /* 0x000000f01c1c7812 */ /* 0x000fe400078ec0ff */
[----:B------:R-:W-:Y:S02]  /*177e0*/  IADD3 R3, PT, PT, R3, UR4, R2 ;  /* 0x0000000403037c10 */ /* 0x000fe4000fffe002 */
[----:B------:R-:W-:Y:S02]  /*177f0*/  LOP3.LUT R2, R29, 0x700, RZ, 0xc0, !PT ;  /* 0x000007001d027812 */ /* 0x000fe400078ec0ff */
[----:B------:R-:W-:Y:S02]  /*17800*/  LOP3.LUT R0, R0, 0x1ff, RZ, 0xc0, !PT ;  /* 0x000001ff00007812 */ /* 0x000fe400078ec0ff */
[----:B------:R-:W-:Y:S01]  /*17810*/  IADD3 R3, PT, PT, R2, R3, R28 ;  /* 0x0000000302037210 */ /* 0x000fe20007ffe01c */
[----:B------:R-:W-:Y:S01]  /*17820*/  BAR.SYNC.DEFER_BLOCKING 0x0 ;  /* 0x0000000000007b1d */ /* 0x000fe20000010000 */
[----:B------:R-:W-:-:S05]  /*17830*/  LEA R29, R0, UR4, 0x4 ;  /* 0x00000004001d7c11 */ /* 0x000fca000f8e20ff */
[----:B------:R-:W3:Y:S04]  /*17840*/  LDL.LU R28, [R1+0x73c] ;  /* 0x00073c00011c7983 */ /* 0x000ee80000300800 */
[----:B------:R-:W-:Y:S04]  /*17850*/  STL [R1+0x28], R29 ;  /* 0x0000281d01007387 */ /* 0x000fe80000100800 */
[----:B------:R-:W-:Y:S04]  /*17860*/  STSM.16.M88.4 [R3], R20 ;  /* 0x0000001403007844 */ /* 0x000fe80000000200 */
[----:B------:R-:W-:Y:S01]  /*17870*/  STSM.16.M88.4 [R3+0x1000], R24 ;  /* 0x0010001803007844 */ /* 0x000fe20000000200 */
[----:B------:R-:W-:Y:S06]  /*17880*/  BAR.SYNC.DEFER_BLOCKING 0x0 ;  /* 0x0000000000007b1d */ /* 0x000fec0000010000 */
[----:B------:R-:W0:Y:S04]  /*17890*/  LDS.128 R24, [R29] ;  /* 0x000000001d187984 */ /* 0x000e280000000c00 */
[----:B0-----:R-:W-:Y:S04]  /*178a0*/  STL [R1+0x754], R26 ;  /* 0x0007541a01007387 */ /* 0x001fe80000100800 */
[----:B------:R-:W-:Y:S04]  /*178b0*/  STL [R1+0x750], R27 ;  /* 0x0007501b01007387 */ /* 0x000fe80000100800 */
[----:B------:R-:W-:Y:S04]  /*178c0*/  STL [R1+0x758], R27 ;  /* 0x0007581b01007387 */ /* 0x000fe80000100800 */
[----:B------:R-:W-:Y:S04]  /*178d0*/  STL [R1+0x768], R27 ;  /* 0x0007681b01007387 */ /* 0x000fe80000100800 */
[----:B------:R0:W-:Y:S04]  /*178e0*/  STL.64 [R1+0x760], R24 ;  /* 0x0007601801007387 */ /* 0x0001e80000100a00 */
[----:B0-----:R-:W5:Y:S04]  /*178f0*/  LDL.LU R24, [R1+0x10] ;  /* 0x0000100001187983 */ /* 0x001f680000300800 */
[----:B------:R-:W5:Y:S04]  /*17900*/  LDL.LU R25, [R1+0x14] ;  /* 0x0000140001197983 */ /* 0x000f680000300800 */
[----:B------:R-:W2:Y:S04]  /*17910*/  LDL.LU R26, [R1+0x18] ;  /* 0x00001800011a7983 */ /* 0x000ea80000300800 */
[----:B------:R-:W2:Y:S04]  /*17920*/  LDL.LU R27, [R1+0x1c] ;  /* 0x00001c00011b7983 */ /* 0x000ea80000300800 */
[----:B--2---:R-:W-:Y:S04]  /*17930*/  STL.64 [R1+0x778], R26 ;  /* 0x0007781a01007387 */ /* 0x004fe80000100a00 */
[----:B-----5:R0:W-:Y:S04]  /*17940*/  STL.64 [R1+0x770], R24 ;  /* 0x0007701801007387 */ /* 0x0201e80000100a00 */
[----:B0-----:R-:W2:Y:S04]  /*17950*/  LDL.LU R24, [R1] ;  /* 0x0000000001187983 */ /* 0x001ea80000300800 */
[----:B--2---:R0:W-:Y:S04]  /*17960*/  STL [R1+0x780], R24 ;  /* 0x0007801801007387 */ /* 0x0041e80000100800 */
[----:B0-----:R-:W2:Y:S01]  /*17970*/  LDL R24, [R1+0x2bc] ;  /* 0x0002bc0001187983 */ /* 0x001ea20000100800 */
[C---:B---3--:R-:W-:Y:S01]  /*17980*/  ISETP.GE.AND P0, PT, R28.reuse, UR14, PT ;  /* 0x0000000e1c007c0c */ /* 0x048fe2000bf06270 */
[----:B------:R-:W-:-:S02]  /*17990*/  IMAD R2, R28, UR5, RZ ;  /* 0x000000051c027c24 */ /* 0x000fc4000f8e02ff */
[----:B------:R-:W3:Y:S04]  /*179a0*/  LDL.LU R25, [R1+0x4] ;  /* 0x0000040001197983 */ /* 0x000ee80000300800 */
[----:B------:R-:W3:Y:S04]  /*179b0*/  LDL.LU R26, [R1+0x8] ;  /* 0x00000800011a7983 */ /* 0x000ee80000300800 */
[----:B------:R-:W3:Y:S01]  /*179c0*/  LDL.LU R27, [R1+0xc] ;  /* 0x00000c00011b7983 */ /* 0x000ee20000300800 */
[C---:B--2---:R-:W-:Y:S01]  /*179d0*/  VIADD R20, R24.reuse, 0x3 ;  /* 0x0000000318147836 */ /* 0x044fe20000000000 */
[C---:B------:R-:W-:Y:S01]  /*179e0*/  ISETP.LT.AND P3, PT, R24.reuse, UR15, !P0 ;  /* 0x0000000f18007c0c */ /* 0x040fe2000c761270 */
[----:B------:R-:W-:-:S02]  /*179f0*/  VIADD R21, R24, 0x4 ;  /* 0x0000000418157836 */ /* 0x000fc40000000000 */
[----:B------:R-:W-:Y:S01]  /*17a00*/  VIADD R0, R24, 0x1 ;  /* 0x0000000118007836 */ /* 0x000fe20000000000 */
[----:B------:R-:W-:Y:S01]  /*17a10*/  ISETP.LT.AND P5, PT, R20, UR15, !P0 ;  /* 0x0000000f14007c0c */ /* 0x000fe2000c7a1270 */
[----:B----4-:R-:W-:Y:S01]  /*17a20*/  IMAD R28, R24, UR6, RZ ;  /* 0x00000006181c7c24 */ /* 0x010fe2000f8e02ff */
[----:B------:R-:W-:Y:S02]  /*17a30*/  ISETP.LT.AND P4, PT, R21, UR15, !P0 ;  /* 0x0000000f15007c0c */ /* 0x000fe4000c781270 */
[----:B------:R-:W0:Y:S01]  /*17a40*/  LDS.128 R20, [R29+0x2000] ;  /* 0x002000001d147984 */ /* 0x000e220000000c00 */
[----:B------:R-:W-:Y:S01]  /*17a50*/  BAR.SYNC.DEFER_BLOCKING 0x0 ;  /* 0x0000000000007b1d */ /* 0x000fe20000010000 */
[----:B------:R-:W-:Y:S01]  /*17a60*/  ISETP.LT.AND P2, PT, R0, UR15, !P0 ;  /* 0x0000000f00007c0c */ /* 0x000fe2000c741270 */
[----:B------:R-:W-:-:S05]  /*17a70*/  VIADD R0, R24, 0x2 ;  /* 0x0000000218007836 */ /* 0x000fca0000000000 */
[----:B------:R-:W-:Y:S02]  /*17a80*/  ISETP.LT.AND P1, PT, R0, UR15, !P0 ;  /* 0x0000000f00007c0c */ /* 0x000fe4000c721270 */
[C---:B------:R-:W-:Y:S01]  /*17a90*/  LEA R0, P6, R2.reuse, UR12, 0x1 ;  /* 0x0000000c02007c11 */ /* 0x040fe2000f8c08ff */
[----:B------:R-:W-:Y:S04]  /*17aa0*/  STSM.16.M88.4 [R3], R12 ;  /* 0x0000000c03007844 */ /* 0x000fe80000000200 */
[----:B------:R-:W-:Y:S01]  /*17ab0*/  STSM.16.M88.4 [R3+0x1000], R16 ;  /* 0x0010001003007844 */ /* 0x000fe20000000200 */
[----:B------:R-:W-:Y:S06]  /*17ac0*/  BAR.SYNC.DEFER_BLOCKING 0x0 ;  /* 0x0000000000007b1d */ /* 0x000fec0000010000 */
[----:B0-----:R0:W-:Y:S04]  /*17ad0*/  STL.64 [R1+0x748], R22 ;  /* 0x0007481601007387 */ /* 0x0011e80000100a00 */
[----:B------:R-:W3:Y:S01]  /*17ae0*/  LDL.LU R24, [R1+0x780] ;  /* 0x0007800001187983 */ /* 0x000ee20000300800 */
[----:B------:R-:W-:-:S02]  /*17af0*/  LEA.HI.X.SX32 R2, R2, UR13, 0x1, P6 ;  /* 0x0000000d02027c11 */ /* 0x000fc4000b0f0eff */
[C---:B0-----:R-:W-:Y:S01]  /*17b00*/  LEA R22, P6, R28.reuse, R0, 0x1 ;  /* 0x000000001c167211 */ /* 0x041fe200078c08ff */
[----:B------:R-:W0:Y:S04]  /*17b10*/  LDS.128 R16, [R29] ;  /* 0x000000001d107984 */ /* 0x000e280000000c00 */
[----:B------:R-:W1:Y:S01]  /*17b20*/  LDS.128 R12, [R29+0x2000] ;  /* 0x002000001d0c7984 */ /* 0x000e620000000c00 */
[----:B------:R-:W-:Y:S06]  /*17b30*/  BAR.SYNC.DEFER_BLOCKING 0x0 ;  /* 0x0000000000007b1d */ /* 0x000fec0000010000 */
[----:B------:R-:W-:Y:S04]  /*17b40*/  STSM.16.M88.4 [R3], R4 ;  /* 0x0000000403007844 */ /* 0x000fe80000000200 */
[----:B------:R-:W-:Y:S04]  /*17b50*/  STSM.16.M88.4 [R3+0x1000], R8 ;  /* 0x0010000803007844 */ /* 0x000fe80000000200 */
[----:B0-----:R0:W-:Y:S04]  /*17b60*/  STL [R1+0x740], R19 ;  /* 0x0007401301007387 */ /* 0x0011e80000100800 */
[----:B0-----:R-:W2:Y:S04]  /*17b70*/  LDL R19, [R1+0x2bc] ;  /* 0x0002bc0001137983 */ /* 0x001ea80000100800 */
[----:B------:R-:W4:Y:S01]  /*17b80*/  LDL R11, [R1+0x28] ;  /* 0x00002800010b7983 */ /* 0x000f220000100800 */
[C---:B------:R-:W-:Y:S01]  /*17b90*/  VIADD R29, R28.reuse, UR6 ;  /* 0x000000061c1d7c36 */ /* 0x040fe20008000000 */
[----:B------:R-:W-:Y:S01]  /*17ba0*/  LEA.HI.X.SX32 R23, R28, R2, 0x1, P6 ;  /* 0x000000021c177211 */ /* 0x000fe200030f0eff */
[----:B------:R-:W-:Y:S06]  /*17bb0*/  BAR.SYNC.DEFER_BLOCKING 0x0 ;  /* 0x0000000000007b1d */ /* 0x000fec0000010000 */
[----:B----4-:R-:W0:Y:S04]  /*17bc0*/  LDS.128 R4, [R11] ;  /* 0x000000000b047984 */ /* 0x010e280000000c00 */
[----:B------:R-:W4:Y:S01]  /*17bd0*/  LDS.128 R8, [R11+0x2000] ;  /* 0x002000000b087984 */ /* 0x000f220000000c00 */
[----:B------:R-:W-:Y:S06]  /*17be0*/  BAR.SYNC.DEFER_BLOCKING 0x0 ;  /* 0x0000000000007b1d */ /* 0x000fec0000010000 */
[----:B---3--:R3:W-:Y:S04]  /*17bf0*/  STSM.16.M88.4 [R3], R24 ;  /* 0x0000001803007844 */ /* 0x0087e80000000200 */
[----:B---3--:R-:W3:Y:S04]  /*17c00*/  LDL.LU.64 R26, [R1+0x778] ;  /* 0x00077800011a7983 */ /* 0x008ee80000300a00 */
[----:B------:R-:W3:Y:S01]  /*17c10*/  LDL.LU.64 R24, [R1+0x770] ;  /* 0x0007700001187983 */ /* 0x000ee20000300a00 */
[----:B------:R-:W-:-:S03]  /*17c20*/  LEA R28, P6, R29, R0, 0x1 ;  /* 0x000000001d1c7211 */ /* 0x000fc600078c08ff */
[----:B---3--:R3:W-:Y:S04]  /*17c30*/  STSM.16.M88.4 [R3+0x1000], R24 ;  /* 0x0010001803007844 */ /* 0x0087e80000000200 */
[----:B---3--:R-:W3:Y:S04]  /*17c40*/  LDL.LU R27, [R1+0x768] ;  /* 0x00076800011b7983 */ /* 0x008ee80000300800 */
[----:B------:R-:W3:Y:S01]  /*17c50*/  LDL.LU.64 R24, [R1+0x760] ;  /* 0x0007600001187983 */ /* 0x000ee20000300a00 */
[C---:B------:R-:W-:Y:S01]  /*17c60*/  VIADD R26, R29.reuse, UR6 ;  /* 0x000000061d1a7c36 */ /* 0x040fe20008000000 */
[----:B------:R-:W-:Y:S01]  /*17c70*/  LEA.HI.X.SX32 R29, R29, R2, 0x1, P6 ;  /* 0x000000021d1d7211 */ /* 0x000fe200030f0eff */
[----:B--2---:R-:W-:Y:S01]  /*17c80*/  VIADD R3, R19, 0x5 ;  /* 0x0000000513037836 */ /* 0x004fe20000000000 */
[----:B------:R-:W-:Y:S01]  /*17c90*/  BAR.SYNC.DEFER_BLOCKING 0x0 ;  /* 0x0000000000007b1d */ /* 0x000fe20000010000 */
[----:B---3--:R-:W-:-:S05]  /*17ca0*/  PRMT R27, R24, 0x7632, R27 ;  /* 0x00007632181b7816 */ /* 0x008fca000000001b */
[----:B------:R2:W-:Y:S01]  /*17cb0*/  @P3 STG.E.U16 desc[UR10][R22.64], R24 ;  /* 0x0000001816003986 */ /* 0x0005e2000c10150a */
[----:B------:R-:W-:-:S03]  /*17cc0*/  ISETP.LT.AND P3, PT, R3, UR15, !P0 ;  /* 0x0000000f03007c0c */ /* 0x000fc6000c761270 */
[----:B------:R3:W-:Y:S01]  /*17cd0*/  @P2 STG.E.U16 desc[UR10][R28.64], R27 ;  /* 0x0000001b1c002986 */ /* 0x0007e2000c10150a */
[C---:B--2---:R-:W-:Y:S01]  /*17ce0*/  LEA R22, P6, R26.reuse, R0, 0x1 ;  /* 0x000000001a167211 */ /* 0x044fe200078c08ff */
[C---:B------:R-:W-:Y:S02]  /*17cf0*/  VIADD R24, R19.reuse, 0x6 ;  /* 0x0000000613187836 */ /* 0x040fe40000000000 */
[----:B---3--:R-:W2:Y:S01]  /*17d00*/  LDL.LU R27, [R1+0x758] ;  /* 0x00075800011b7983 */ /* 0x008ea20000300800 */
[C---:B------:R-:W-:Y:S01]  /*17d10*/  VIADD R3, R26.reuse, UR6 ;  /* 0x000000061a037c36 */ /* 0x040fe20008000000 */
[----:B------:R-:W-:Y:S01]  /*17d20*/  LEA.HI.X.SX32 R23, R26, R2, 0x1, P6 ;  /* 0x000000021a177211 */ /* 0x000fe200030f0eff */
[----:B------:R-:W-:Y:S01]  /*17d30*/  VIADD R29, R19, 0x7 ;  /* 0x00000007131d7836 */ /* 0x000fe20000000000 */
[----:B------:R-:W3:Y:S01]  /*17d40*/  LDL.LU R26, [R1+0x754] ;  /* 0x00075400011a7983 */ /* 0x000ee20000300800 */
[----:B------:R-:W-:Y:S01]  /*17d50*/  ISETP.LT.AND P2, PT, R24, UR15, !P0 ;  /* 0x0000000f18007c0c */ /* 0x000fe2000c741270 */
[C---:B------:R-:W-:Y:S01]  /*17d60*/  VIADD R24, R3.reuse, UR6 ;  /* 0x0000000603187c36 */ /* 0x040fe20008000000 */
[----:B------:R-:W-:Y:S01]  /*17d70*/  LEA R28, P6, R3, R0, 0x1 ;  /* 0x00000000031c7211 */ /* 0x000fe200078c08ff */
[----:B------:R5:W-:Y:S01]  /*17d80*/  @P1 STG.E.U16 desc[UR10][R22.64], R25 ;  /* 0x0000001916001986 */ /* 0x000be2000c10150a */
[----:B------:R-:W-:-:S02]  /*17d90*/  ISETP.LT.AND P1, PT, R29, UR15, !P0 ;  /* 0x0000000f1d007c0c */ /* 0x000fc4000c721270 */
[----:B------:R-:W-:Y:S01]  /*17da0*/  LEA.HI.X.SX32 R29, R3, R2, 0x1, P6 ;  /* 0x00000002031d7211 */ /* 0x000fe200030f0eff */
[----:B------:R-:W-:Y:S01]  /*17db0*/  VIADD R3, R19, 0x8 ;  /* 0x0000000813037836 */ /* 0x000fe20000000000 */
[----:B-----5:R-:W-:-:S04]  /*17dc0*/  LEA R22, P6, R24, R0, 0x1 ;  /* 0x0000000018167211 */ /* 0x020fc800078c08ff */
[C---:B------:R-:W-:Y:S02]  /*17dd0*/  LEA.HI.X.SX32 R23, R24.reuse, R2, 0x1, P6 ;  /* 0x0000000218177211 */ /* 0x040fe400030f0eff */
[----:B--2---:R-:W-:Y:S01]  /*17de0*/  PRMT R27, R25, 0x7632, R27 ;  /* 0x00007632191b7816 */ /* 0x004fe2000000001b */
[----:B------:R-:W-:-:S04]  /*17df0*/  VIADD R25, R24, UR6 ;  /* 0x0000000618197c36 */ /* 0x000fc80008000000 */
[----:B------:R2:W-:Y:S04]  /*17e00*/  @P5 STG.E.U16 desc[UR10][R28.64], R27 ;  /* 0x0000001b1c005986 */ /* 0x0005e8000c10150a */
[----:B--2---:R-:W2:Y:S01]  /*17e10*/  LDL.LU R27, [R1+0x750] ;  /* 0x00075000011b7983 */ /* 0x004ea20000300800 */
[----:B------:R-:W-:Y:S01]  /*17e20*/  ISETP.LT.AND P5, PT, R3, UR15, !P0 ;  /* 0x0000000f03007c0c */ /* 0x000fe2000c7a1270 */
[C---:B------:R-:W-:Y:S01]  /*17e30*/  VIADD R3, R25.reuse, UR6 ;  /* 0x0000000619037c36 */ /* 0x040fe20008000000 */
[----:B------:R-:W-:Y:S01]  /*17e40*/  LEA R24, P6, R25, R0, 0x1 ;  /* 0x0000000019187211 */ /* 0x000fe200078c08ff */
[----:B---3--:R3:W-:Y:S01]  /*17e50*/  @P4 STG.E.U16 desc[UR10][R22.64], R26 ;  /* 0x0000001a16004986 */ /* 0x0087e2000c10150a */
[----:B------:R-:W-:Y:S01]  /*17e60*/  PRMT R29, R26, 0x7632, R29 ;  /* 0x000076321a1d7816 */ /* 0x000fe2000000001d */
[----:B------:R-:W-:Y:S01]  /*17e70*/  VIADD R28, R19, 0x9 ;  /* 0x00000009131c7836 */ /* 0x000fe20000000000 */
[----:B------:R-:W-:-:S04]  /*17e80*/  LEA.HI.X.SX32 R25, R25, R2, 0x1, P6 ;  /* 0x0000000219197211 */ /* 0x000fc800030f0eff */
[----:B------:R-:W-:Y:S01]  /*17e90*/  ISETP.LT.AND P4, PT, R28, UR15, !P0 ;  /* 0x0000000f1c007c0c */ /* 0x000fe2000c781270 */
[----:B------:R5:W-:Y:S01]  /*17ea0*/  @P3 STG.E.U16 desc[UR10][R24.64], R29 ;  /* 0x0000001d18003986 */ /* 0x000be2000c10150a */
[----:B---3--:R-:W-:Y:S01]  /*17eb0*/  LEA R22, P6, R3, R0, 0x1 ;  /* 0x0000000003167211 */ /* 0x008fe200078c08ff */
[----:B------:R-:W-:-:S03]  /*17ec0*/  VIADD R26, R19, 0xa ;  /* 0x0000000a131a7836 */ /* 0x000fc60000000000 */
[C---:B------:R-:W-:Y:S02]  /*17ed0*/  LEA.HI.X.SX32 R23, R3.reuse, R2, 0x1, P6 ;  /* 0x0000000203177211 */ /* 0x040fe400030f0eff */
[----:B------:R-:W-:Y:S01]  /*17ee0*/  ISETP.LT.AND P3, PT, R26, UR15, !P0 ;  /* 0x0000000f1a007c0c */ /* 0x000fe2000c761270 */
[----:B-----5:R-:W-:Y:S02]  /*17ef0*/  VIADD R24, R3, UR6 ;  /* 0x0000000603187c36 */ /* 0x020fe40008000000 */
[C---:B------:R-:W-:Y:S02]  /*17f00*/  VIADD R3, R19.reuse, 0xb ;  /* 0x0000000b13037836 */ /* 0x040fe40000000000 */
[C---:B------:R-:W-:Y:S01]  /*17f10*/  VIADD R25, R24.reuse, UR6 ;  /* 0x0000000618197c36 */ /* 0x040fe20008000000 */
[----:B------:R-:W-:Y:S01]  /*17f20*/  LEA R28, P6, R24, R0, 0x1 ;  /* 0x00000000181c7211 */ /* 0x000fe200078c08ff */
[----:B------:R-:W-:-:S03]  /*17f30*/  VIADD R26, R19, 0xc ;  /* 0x0000000c131a7836 */ /* 0x000fc60000000000 */
[----:B------:R-:W-:Y:S02]  /*17f40*/  LEA.HI.X.SX32 R29, R24, R2, 0x1, P6 ;  /* 0x00000002181d7211 */ /* 0x000fe400030f0eff */
[----:B------:R-:W-:Y:S01]  /*17f50*/  LEA R24, P6, R25, R0, 0x1 ;  /* 0x0000000019187211 */ /* 0x000fe200078c08ff */
[----:B--2---:R2:W-:Y:S04]  /*17f60*/  @P2 STG.E.U16 desc[UR10][R22.64], R27 ;  /* 0x0000001b16002986 */ /* 0x0045e8000c10150a */
[----:B--2---:R-:W2:Y:S01]  /*17f70*/  LDL.LU.64 R22, [R1+0x748] ;  /* 0x0007480001167983 */ /* 0x004ea20000300a00 */
[----:B------:R-:W-:Y:S02]  /*17f80*/  PRMT R27, R27, 0x7632, R27 ;  /* 0x000076321b1b7816 */ /* 0x000fe4000000001b */
[----:B------:R-:W-:Y:S01]  /*17f90*/  ISETP.LT.AND P2, PT, R3, UR15, !P0 ;  /* 0x0000000f03007c0c */ /* 0x000fe2000c741270 */
[C---:B------:R-:W-:Y:S01]  /*17fa0*/  VIADD R3, R25.reuse, UR6 ;  /* 0x0000000619037c36 */ /* 0x040fe20008000000 */
[----:B------:R-:W-:Y:S01]  /*17fb0*/  LEA.HI.X.SX32 R25, R25, R2, 0x1, P6 ;  /* 0x0000000219197211 */ /* 0x000fe200030f0eff */
[----:B------:R3:W-:Y:S01]  /*17fc0*/  @P1 STG.E.U16 desc[UR10][R28.64], R27 ;  /* 0x0000001b1c001986 */ /* 0x0007e2000c10150a */
[----:B------:R-:W-:-:S02]  /*17fd0*/  ISETP.LT.AND P1, PT, R26, UR15, !P0 ;  /* 0x0000000f1a007c0c */ /* 0x000fc4000c721270 */
[C---:B------:R-:W-:Y:S01]  /*17fe0*/  LEA R26, P6, R3.reuse, R0, 0x1 ;  /* 0x00000000031a7211 */ /* 0x040fe200078c08ff */
[----:B------:R5:W-:Y:S03]  /*17ff0*/  @P5 STG.E.U16 desc[UR10][R24.64], R20 ;  /* 0x0000001418005986 */ /* 0x000be6000c10150a */
[----:B---3--:R-:W-:Y:S01]  /*18000*/  LEA.HI.X.SX32 R27, R3, R2, 0x1, P6 ;  /* 0x00000002031b7211 */ /* 0x008fe200030f0eff */
[----:B------:R-:W-:Y:S01]  /*18010*/  VIADD R29, R19, 0x11 ;  /* 0x00000011131d7836 */ /* 0x000fe20000000000 */
[----:B------:R-:W-:Y:S01]  /*18020*/  PRMT R28, R21, 0x7632, R28 ;  /* 0x00007632151c7816 */ /* 0x000fe2000000001c */
[----:B-----5:R-:W-:Y:S01]  /*18030*/  VIADD R24, R19, 0xd ;  /* 0x0000000d13187836 */ /* 0x020fe20000000000 */
[----:B------:R-:W-:Y:S01]  /*18040*/  PRMT R20, R20, 0x7632, R20 ;  /* 0x0000763214147816 */ /* 0x000fe20000000014 */
[----:B------:R-:W-:Y:S02]  /*18050*/  VIADD R25, R3, UR6 ;  /* 0x0000000603197c36 */ /* 0x000fe40008000000 */
[----:B------:R-:W-:Y:S01]  /*18060*/  VIADD R3, R19, 0xe ;  /* 0x0000000e13037836 */ /* 0x000fe20000000000 */
[----:B------:R-:W-:Y:S01]  /*18070*/  ISETP.LT.AND P5, PT, R24, UR15, !P0 ;  /* 0x0000000f18007c0c */ /* 0x000fe2000c7a1270 */
[----:B------:R3:W-:Y:S01]  /*18080*/  @P4 STG.E.U16 desc[UR10][R26.64], R20 ;  /* 0x000000141a004986 */ /* 0x0007e2000c10150a */
[----:B------:R-:W-:-:S02]  /*18090*/  LEA R24, P6, R25, R0, 0x1 ;  /* 0x0000000019187211 */ /* 0x000fc400078c08ff */
[----:B------:R-:W-:Y:S01]  /*180a0*/  ISETP.LT.AND P4, PT, R3, UR15, !P0 ;  /* 0x0000000f03007c0c */ /* 0x000fe2000c781270 */
[C---:B---3--:R-:W-:Y:S01]  /*180b0*/  VIADD R20, R25.reuse, UR6 ;  /* 0x0000000619147c36 */ /* 0x048fe20008000000 */
[----:B------:R-:W-:Y:S01]  /*180c0*/  LEA.HI.X.SX32 R25, R25, R2, 0x1, P6 ;  /* 0x0000000219197211 */ /* 0x000fe200030f0eff */
[----:B------:R-:W-:Y:S02]  /*180d0*/  VIADD R27, R19, 0xf ;  /* 0x0000000f131b7836 */ /* 0x000fe40000000000 */
[C---:B------:R-:W-:Y:S01]  /*180e0*/  VIADD R3, R20.reuse, UR6 ;  /* 0x0000000614037c36 */ /* 0x040fe20008000000 */
[C---:B------:R-:W-:Y:S01]  /*180f0*/  LEA R26, P6, R20.reuse, R0, 0x1 ;  /* 0x00000000141a7211 */ /* 0x040fe200078c08ff */
[----:B------:R3:W-:Y:S01]  /*18100*/  @P3 STG.E.U16 desc[UR10][R24.64], R21 ;  /* 0x0000001518003986 */ /* 0x0007e2000c10150a */
[----:B------:R-:W-:Y:S02]  /*18110*/  ISETP.LT.AND P3, PT, R27, UR15, !P0 ;  /* 0x0000000f1b007c0c */ /* 0x000fe4000c761270 */
[----:B------:R-:W-:-:S02]  /*18120*/  LEA.HI.X.SX32 R27, R20, R2, 0x1, P6 ;  /* 0x00000002141b7211 */ /* 0x000fc400030f0eff */
[----:B------:R-:W-:-:S03]  /*18130*/  LEA R20, P6, R3, R0, 0x1 ;  /* 0x0000000003147211 */ /* 0x000fc600078c08ff */
[----:B------:R5:W-:Y:S01]  /*18140*/  @P2 STG.E.U16 desc[UR10][R26.64], R28 ;  /* 0x0000001c1a002986 */ /* 0x000be2000c10150a */
[----:B---3--:R-:W-:Y:S01]  /*18150*/  VIADD R24, R19, 0x10 ;  /* 0x0000001013187836 */ /* 0x008fe20000000000 */
[C---:B------:R-:W-:Y:S01]  /*18160*/  LEA.HI.X.SX32 R21, R3.reuse, R2, 0x1, P6 ;  /* 0x0000000203157211 */ /* 0x040fe200030f0eff */
[----:B------:R-:W-:-:S03]  /*18170*/  VIADD R25, R3, UR6 ;  /* 0x0000000603197c36 */ /* 0x000fc60008000000 */
[----:B------:R-:W-:Y:S01]  /*18180*/  ISETP.LT.AND P2, PT, R24, UR15, !P0 ;  /* 0x0000000f18007c0c */ /* 0x000fe2000c741270 */
[C---:B------:R-:W-:Y:S01]  /*18190*/  VIADD R3, R25.reuse, UR6 ;  /* 0x0000000619037c36 */ /* 0x040fe20008000000 */
[----:B------:R-:W-:Y:S01]  /*181a0*/  LEA R24, P6, R25, R0, 0x1 ;  /* 0x0000000019187211 */ /* 0x000fe200078c08ff */
[----:B-----5:R-:W-:Y:S02]  /*181b0*/  VIADD R28, R19, 0x16 ;  /* 0x00000016131c7836 */ /* 0x020fe40000000000 */
[----:B------:R-:W-:Y:S01]  /*181c0*/  VIADD R27, R3, UR6 ;  /* 0x00000006031b7c36 */ /* 0x000fe20008000000 */
[----:B------:R-:W-:Y:S01]  /*181d0*/  LEA.HI.X.SX32 R25, R25, R2, 0x1, P6 ;  /* 0x0000000219197211 */ /* 0x000fe200030f0eff */
[----:B--2---:R2:W-:Y:S01]  /*181e0*/  @P1 STG.E.U16 desc[UR10][R20.64], R22 ;  /* 0x0000001614001986 */ /* 0x0045e2000c10150a */
[----:B------:R-:W-:Y:S01]  /*181f0*/  ISETP.LT.AND P1, PT, R29, UR15, !P0 ;  /* 0x0000000f1d007c0c */ /* 0x000fe2000c721270 */
[C---:B------:R-:W-:Y:S01]  /*18200*/  VIADD R29, R19.reuse, 0x12 ;  /* 0x00000012131d7836 */ /* 0x040fe20000000000 */
[----:B--2---:R-:W-:Y:S01]  /*18210*/  PRMT R21, R22, 0x7632, R21 ;  /* 0x0000763216157816 */ /* 0x004fe20000000015 */
[----:B------:R-:W-:Y:S01]  /*18220*/  VIADD R22, R19, 0x13 ;  /* 0x0000001313167836 */ /* 0x000fe20000000000 */
[----:B------:R-:W-:-:S03]  /*18230*/  LEA R20, P6, R3, R0, 0x1 ;  /* 0x0000000003147211 */ /* 0x000fc600078c08ff */
[----:B------:R2:W-:Y:S01]  /*18240*/  @P5 STG.E.U16 desc[UR10][R24.64], R21 ;  /* 0x0000001518005986 */ /* 0x0005e2000c10150a */
[----:B------:R-:W-:Y:S02]  /*18250*/  ISETP.LT.AND P5, PT, R29, UR15, !P0 ;  /* 0x0000000f1d007c0c */ /* 0x000fe4000c7a1270 */
[----:B------:R-:W-:Y:S02]  /*18260*/  PRMT R29, R23, 0x7632, R29 ;  /* 0x00007632171d7816 */ /* 0x000fe4000000001d */
[----:B--2---:R-:W-:Y:S01]  /*18270*/  LEA.HI.X.SX32 R21, R3, R2, 0x1, P6 ;  /* 0x0000000203157211 */ /* 0x004fe200030f0eff */
[C---:B------:R-:W-:Y:S01]  /*18280*/  VIADD R3, R27.reuse, UR6 ;  /* 0x000000061b037c36 */ /* 0x040fe20008000000 */
[----:B------:R-:W-:-:S03]  /*18290*/  LEA R24, P6, R27, R0, 0x1 ;  /* 0x000000001b187211 */ /* 0x000fc600078c08ff */
[----:B------:R2:W-:Y:S01]  /*182a0*/  @P4 STG.E.U16 desc[UR10][R20.64], R23 ;  /* 0x0000001714004986 */ /* 0x0005e2000c10150a */
[----:B------:R-:W-:Y:S01]  /*182b0*/  ISETP.LT.AND P4, PT, R22, UR15, !P0 ;  /* 0x0000000f16007c0c */ /* 0x000fe2000c781270 */
[----:B------:R-:W-:Y:S01]  /*182c0*/  VIADD R22, R19, 0x14 ;  /* 0x0000001413167836 */ /* 0x000fe20000000000 */
[----:B------:R-:W-:Y:S01]  /*182d0*/  LEA.HI.X.SX32 R25, R27, R2, 0x1, P6 ;  /* 0x000000021b197211 */ /* 0x000fe200030f0eff */
[----:B------:R-:W-:-:S04]  /*182e0*/  VIADD R27, R3, UR6 ;  /* 0x00000006031b7c36 */ /* 0x000fc80008000000 */
[----:B------:R3:W-:Y:S01]  /*182f0*/  @P3 STG.E.U16 desc[UR10][R24.64], R29 ;  /* 0x0000001d18003986 */ /* 0x0007e2000c10150a */
[----:B------:R-:W-:Y:S01]  /*18300*/  ISETP.LT.AND P3, PT, R22, UR15, !P0 ;  /* 0x0000000f16007c0c */ /* 0x000fe2000c761270 */
[----:B------:R-:W-:Y:S01]  /*18310*/  VIADD R22, R19, 0x15 ;  /* 0x0000001513167836 */ /* 0x000fe20000000000 */
[----:B--2---:R-:W-:-:S04]  /*18320*/  LEA R20, P6, R3, R0, 0x1 ;  /* 0x0000000003147211 */ /* 0x004fc800078c08ff */
[----:B------:R-:W-:Y:S01]  /*18330*/  LEA.HI.X.SX32 R21, R3, R2, 0x1, P6 ;  /* 0x0000000203157211 */ /* 0x000fe200030f0eff */
[C---:B------:R-:W-:Y:S01]  /*18340*/  VIADD R3, R27.reuse, UR6 ;  /* 0x000000061b037c36 */ /* 0x040fe20008000000 */
[----:B------:R-:W-:-:S03]  /*18350*/  LEA R26, P6, R27, R0, 0x1 ;  /* 0x000000001b1a7211 */ /* 0x000fc600078c08ff */
[----:B------:R2:W-:Y:S01]  /*18360*/  @P2 STG.E.U16 desc[UR10][R20.64], R16 ;  /* 0x0000001014002986 */ /* 0x0005e2000c10150a */
[----:B------:R-:W-:Y:S01]  /*18370*/  LEA.HI.X.SX32 R27, R27, R2, 0x1, P6 ;  /* 0x000000021b1b7211 */ /* 0x000fe200030f0eff */
[C---:B---3--:R-:W-:Y:S01]  /*18380*/  VIADD R25, R3.reuse, UR6 ;  /* 0x0000000603197c36 */ /* 0x048fe20008000000 */
[----:B------:R-:W-:Y:S02]  /*18390*/  ISETP.LT.AND P2, PT, R22, UR15, !P0 ;  /* 0x0000000f16007c0c */ /* 0x000fe4000c741270 */
[----:B------:R-:W-:-:S04]  /*183a0*/  LEA R22, P6, R3, R0, 0x1 ;  /* 0x0000000003167211 */ /* 0x000fc800078c08ff */
[----:B------:R-:W-:Y:S01]  /*183b0*/  LEA.HI.X.SX32 R23, R3, R2, 0x1, P6 ;  /* 0x0000000203177211 */ /* 0x000fe200030f0eff */
[----:B------:R-:W-:Y:S01]  /*183c0*/  VIADD R3, R25, UR6 ;  /* 0x0000000619037c36 */ /* 0x000fe20008000000 */
[----:B--2---:R-:W-:Y:S01]  /*183d0*/  PRMT R21, R16, 0x7632, R21 ;  /* 0x0000763210157816 */ /* 0x004fe20000000015 */
[----:B------:R-:W-:Y:S01]  /*183e0*/  VIADD R16, R19, 0x17 ;  /* 0x0000001713107836 */ /* 0x000fe20000000000 */
[----:B------:R-:W-:-:S03]  /*183f0*/  LEA R20, P6, R25, R0, 0x1 ;  /* 0x0000000019147211 */ /* 0x000fc600078c08ff */
[----:B------:R2:W-:Y:S01]  /*18400*/  @P1 STG.E.U16 desc[UR10][R26.64], R21 ;  /* 0x000000151a001986 */ /* 0x0005e2000c10150a */
[----:B------:R-:W-:-:S03]  /*18410*/  ISETP.LT.AND P1, PT, R28, UR15, !P0 ;  /* 0x0000000f1c007c0c */ /* 0x000fc6000c721270 */
[----:B------:R3:W-:Y:S01]  /*18420*/  @P5 STG.E.U16 desc[UR10][R22.64], R17 ;  /* 0x0000001116005986 */ /* 0x0007e2000c10150a */
[----:B------:R-:W-:Y:S01]  /*18430*/  ISETP.LT.AND P5, PT, R16, UR15, !P0 ;  /* 0x0000000f10007c0c */ /* 0x000fe2000c7a1270 */
[----:B------:R-:W-:Y:S01]  /*18440*/  VIADD R16, R19, 0x18 ;  /* 0x0000001813107836 */ /* 0x000fe20000000000 */
[----:B--2---:R-:W-:Y:S01]  /*18450*/  LEA.HI.X.SX32 R21, R25, R2, 0x1, P6 ;  /* 0x0000000219157211 */ /* 0x004fe200030f0eff */
[C---:B------:R-:W-:Y:S01]  /*18460*/  VIADD R27, R3.reuse, UR6 ;  /* 0x00000006031b7c36 */ /* 0x040fe20008000000 */
[----:B------:R-:W-:Y:S02]  /*18470*/  LEA R24, P6, R3, R0, 0x1 ;  /* 0x0000000003187211 */ /* 0x000fe400078c08ff */
[----:B---3--:R-:W-:Y:S01]  /*18480*/  PRMT R23, R17, 0x7632, R23 ;  /* 0x0000763211177816 */ /* 0x008fe20000000017 */
[----:B------:R-:W-:Y:S01]  /*18490*/  VIADD R17, R27, UR6 ;  /* 0x000000061b117c36 */ /* 0x000fe20008000000 */
[----:B------:R-:W-:Y:S01]  /*184a0*/  LEA.HI.X.SX32 R25, R3, R2, 0x1, P6 ;  /* 0x0000000203197211 */ /* 0x000fe200030f0eff */
[----:B------:R-:W-:Y:S01]  /*184b0*/  VIADD R3, R19, 0x19 ;  /* 0x0000001913037836 */ /* 0x000fe20000000000 */
[----:B------:R-:W-:Y:S01]  /*184c0*/  LEA R26, P6, R27, R0, 0x1 ;  /* 0x000000001b1a7211 */ /* 0x000fe200078c08ff */
[----:B------:R-:W-:Y:S01]  /*184d0*/  @P4 STG.E.U16 desc[UR10][R20.64], R23 ;  /* 0x0000001714004986 */ /* 0x000fe2000c10150a */
[----:B------:R-:W-:-:S02]  /*184e0*/  ISETP.LT.AND P4, PT, R16, UR15, !P0 ;  /* 0x0000000f10007c0c */ /* 0x000fc4000c781270 */
[----:B------:R-:W-:Y:S01]  /*184f0*/  LEA.HI.X.SX32 R27, R27, R2, 0x1, P6 ;  /* 0x000000021b1b7211 */ /* 0x000fe200030f0eff */
[----:B------:R2:W-:Y:S01]  /*18500*/  @P3 STG.E.U16 desc[UR10][R24.64], R18 ;  /* 0x0000001218003986 */ /* 0x0005e2000c10150a */
[----:B------:R-:W-:Y:S01]  /*18510*/  ISETP.LT.AND P3, PT, R3, UR15, !P0 ;  /* 0x0000000f03007c0c */ /* 0x000fe2000c761270 */
[----:B------:R-:W-:Y:S02]  /*18520*/  VIADD R3, R19, 0x1a ;  /* 0x0000001a13037836 */ /* 0x000fe40000000000 */
[----:B------:R-:W3:Y:S01]  /*18530*/  LDL.LU R19, [R1+0x740] ;  /* 0x0007400001137983 */ /* 0x000ee20000300800 */
[----:B--2---:R-:W-:-:S05]  /*18540*/  PRMT R25, R18, 0x7632, R25 ;  /* 0x0000763212197816 */ /* 0x004fca0000000019 */
[----:B------:R2:W-:Y:S04]  /*18550*/  @P2 STG.E.U16 desc[UR10][R26.64], R25 ;  /* 0x000000191a002986 */ /* 0x0005e8000c10150a */
[----:B--2---:R-:W2:Y:S04]  /*18560*/  LDL.LU R26, [R1+0x28] ;  /* 0x00002800011a7983 */ /* 0x004ea80000300800 */
[----:B------:R-:W5:Y:S01]  /*18570*/  LDL.LU R27, [R1+0x2bc] ;  /* 0x0002bc00011b7983 */ /* 0x000f620000300800 */
[C---:B------:R-:W-:Y:S01]  /*18580*/  LEA R28, P6, R17.reuse, R0, 0x1 ;  /* 0x00000000111c7211 */ /* 0x040fe200078c08ff */
[----:B------:R-:W-:Y:S01]  /*18590*/  VIADD R21, R17, UR6 ;  /* 0x0000000611157c36 */ /* 0x000fe20008000000 */
[----:B------:R-:W-:-:S02]  /*185a0*/  ISETP.LT.AND P2, PT, R3, UR15, !P0 ;  /* 0x0000000f03007c0c */ /* 0x000fc4000c741270 */
[----:B------:R-:W-:Y:S01]  /*185b0*/  LEA.HI.X.SX32 R29, R17, R2, 0x1, P6 ;  /* 0x00000002111d7211 */ /* 0x000fe200030f0eff */
[C---:B------:R-:W-:Y:S01]  /*185c0*/  VIADD R17, R21.reuse, UR6 ;  /* 0x0000000615117c36 */ /* 0x040fe20008000000 */
[----:B------:R-:W-:-:S04]  /*185d0*/  LEA R22, P6, R21, R0, 0x1 ;  /* 0x0000000015167211 */ /* 0x000fc800078c08ff */
[----:B------:R-:W-:Y:S01]  /*185e0*/  LEA.HI.X.SX32 R23, R21, R2, 0x1, P6 ;  /* 0x0000000215177211 */ /* 0x000fe200030f0eff */
[C---:B------:R-:W-:Y:S01]  /*185f0*/  VIADD R21, R17.reuse, UR6 ;  /* 0x0000000611157c36 */ /* 0x040fe20008000000 */
[----:B------:R-:W-:-:S04]  /*18600*/  LEA R16, P6, R17, R0, 0x1 ;  /* 0x0000000011107211 */ /* 0x000fc800078c08ff */
[----:B------:R-:W-:Y:S02]  /*18610*/  LEA.HI.X.SX32 R17, R17, R2, 0x1, P6 ;  /* 0x0000000211117211 */ /* 0x000fe400030f0eff */
[----:B------:R-:W-:Y:S01]  /*18620*/  LEA R20, P6, R21, R0, 0x1 ;  /* 0x0000000015147211 */ /* 0x000fe200078c08ff */
[----:B---3--:R3:W-:Y:S01]  /*18630*/  @P1 STG.E.U16 desc[UR10][R28.64], R19 ;  /* 0x000000131c001986 */ /* 0x0087e2000c10150a */
[----:B------:R-:W-:-:S05]  /*18640*/  PRMT R24, R19, 0x7632, R24 ;  /* 0x0000763213187816 */ /* 0x000fca0000000018 */
[----:B------:R-:W-:Y:S04]  /*18650*/  @P5 STG.E.U16 desc[UR10][R22.64], R24 ;  /* 0x0000001816005986 */ /* 0x000fe8000c10150a */
[----:B-1----:R1:W-:Y:S01]  /*18660*/  @P4 STG.E.U16 desc[UR10][R16.64], R12 ;  /* 0x0000000c10004986 */ /* 0x0023e2000c10150a */
[----:B---3--:R-:W-:Y:S02]  /*18670*/  VIADD R19, R21, UR6 ;  /* 0x0000000615137c36 */ /* 0x008fe40008000000 */
[----:B-----5:R-:W-:-:S05]  /*18680*/  VIADD R3, R27, 0x1b ;  /* 0x0000001b1b037836 */ /* 0x020fca0000000000 */
[----:B------:R-:W-:Y:S01]  /*18690*/  ISETP.LT.AND P1, PT, R3, UR15, !P0 ;  /* 0x0000000f03007c0c */ /* 0x000fe2000c721270 */
[----:B------:R-:W-:-:S05]  /*186a0*/  VIADD R3, R27, 0x1c ;  /* 0x0000001c1b037836 */ /* 0x000fca0000000000 */
[----:B------:R-:W-:Y:S01]  /*186b0*/  ISETP.LT.AND P5, PT, R3, UR15, !P0 ;  /* 0x0000000f03007c0c */ /* 0x000fe2000c7a1270 */
[----:B------:R-:W-:Y:S01]  /*186c0*/  VIADD R3, R27, 0x1d ;  /* 0x0000001d1b037836 */ /* 0x000fe20000000000 */
[----:B------:R-:W-:Y:S02]  /*186d0*/  LEA.HI.X.SX32 R21, R21, R2, 0x1, P6 ;  /* 0x0000000215157211 */ /* 0x000fe400030f0eff */
[----:B-1----:R-:W-:Y:S02]  /*186e0*/  PRMT R17, R12, 0x7632, R17 ;  /* 0x000076320c117816 */ /* 0x002fe40000000011 */
[----:B------:R-:W-:Y:S01]  /*186f0*/  ISETP.LT.AND P4, PT, R3, UR15, !P0 ;  /* 0x0000000f03007c0c */ /* 0x000fe2000c781270 */
[----:B------:R-:W-:Y:S01]  /*18700*/  VIADD R3, R27, 0x1e ;  /* 0x0000001e1b037836 */ /* 0x000fe20000000000 */
[C---:B------:R-:W-:Y:S01]  /*18710*/  LEA R18, P6, R19.reuse, R0, 0x1 ;  /* 0x0000000013127211 */ /* 0x040fe200078c08ff */
[C---:B------:R-:W-:Y:S01]  /*18720*/  VIADD R23, R19.reuse, UR6 ;  /* 0x0000000613177c36 */ /* 0x040fe20008000000 */
[----:B------:R1:W-:Y:S02]  /*18730*/  @P3 STG.E.U16 desc[UR10][R20.64], R17 ;  /* 0x0000001114003986 */ /* 0x0003e4000c10150a */
[----:B------:R-:W-:-:S02]  /*18740*/  LEA.HI.X.SX32 R19, R19, R2, 0x1, P6 ;  /* 0x0000000213137211 */ /* 0x000fc400030f0eff */
[----:B------:R-:W-:Y:S01]  /*18750*/  ISETP.LT.AND P3, PT, R3, UR15, !P0 ;  /* 0x0000000f03007c0c */ /* 0x000fe2000c761270 */
[----:B------:R-:W-:Y:S01]  /*18760*/  VIADD R3, R27, 0x1f ;  /* 0x0000001f1b037836 */ /* 0x000fe20000000000 */
[C---:B------:R-:W-:Y:S01]  /*18770*/  LEA R16, P6, R23.reuse, R0, 0x1 ;  /* 0x0000000017107211 */ /* 0x040fe200078c08ff */
[----:B------:R-:W-:Y:S01]  /*18780*/  VIADD R25, R23, UR6 ;  /* 0x0000000617197c36 */ /* 0x000fe20008000000 */
[----:B------:R3:W-:Y:S02]  /*18790*/  @P2 STG.E.U16 desc[UR10][R18.64], R13 ;  /* 0x0000000d12002986 */ /* 0x0007e4000c10150a */
[----:B------:R-:W-:Y:S01]  /*187a0*/  ISETP.LT.AND P2, PT, R3, UR15, !P0 ;  /* 0x0000000f03007c0c */ /* 0x000fe2000c741270 */
[----:B------:R-:W-:Y:S01]  /*187b0*/  VIADD R3, R27, 0x20 ;  /* 0x000000201b037836 */ /* 0x000fe20000000000 */
[----:B-1----:R-:W-:Y:S01]  /*187c0*/  LEA.HI.X.SX32 R17, R23, R2, 0x1, P6 ;  /* 0x0000000217117211 */ /* 0x002fe200030f0eff */
[C---:B------:R-:W-:Y:S01]  /*187d0*/  VIADD R21, R25.reuse, UR6 ;  /* 0x0000000619157c36 */ /* 0x040fe20008000000 */
[----:B------:R-:W-:-:S02]  /*187e0*/  LEA R22, P6, R25, R0, 0x1 ;  /* 0x0000000019167211 */ /* 0x000fc400078c08ff */
[----:B---3--:R-:W-:Y:S02]  /*187f0*/  PRMT R19, R13, 0x7632, R19 ;  /* 0x000076320d137816 */ /* 0x008fe40000000013 */
[----:B------:R-:W-:-:S03]  /*18800*/  LEA.HI.X.SX32 R23, R25, R2, 0x1, P6 ;  /* 0x0000000219177211 */ /* 0x000fc600030f0eff */
[----:B------:R1:W-:Y:S01]  /*18810*/  @P1 STG.E.U16 desc[UR10][R16.64], R19 ;  /* 0x0000001310001986 */ /* 0x0003e2000c10150a */
[----:B------:R-:W-:Y:S01]  /*18820*/  ISETP.LT.AND P1, PT, R3, UR15, !P0 ;  /* 0x0000000f03007c0c */ /* 0x000fe2000c721270 */
[----:B------:R-:W-:Y:S01]  /*18830*/  VIADD R3, R27, 0x21 ;  /* 0x000000211b037836 */ /* 0x000fe20000000000 */
[C---:B------:R-:W-:Y:S01]  /*18840*/  LEA R20, P6, R21.reuse, R0, 0x1 ;  /* 0x0000000015147211 */ /* 0x040fe200078c08ff */
[C---:B------:R-:W-:Y:S01]  /*18850*/  VIADD R13, R21.reuse, UR6 ;  /* 0x00000006150d7c36 */ /* 0x040fe20008000000 */
[----:B------:R3:W-:Y:S02]  /*18860*/  @P5 STG.E.U16 desc[UR10][R22.64], R14 ;  /* 0x0000000e16005986 */ /* 0x0007e4000c10150a */
[----:B------:R-:W-:Y:S02]  /*18870*/  LEA.HI.X.SX32 R21, R21, R2, 0x1, P6 ;  /* 0x0000000215157211 */ /* 0x000fe400030f0eff */
[----:B------:R-:W-:Y:S01]  /*18880*/  ISETP.LT.AND P5, PT, R3, UR15, !P0 ;  /* 0x0000000f03007c0c */ /* 0x000fe2000c7a1270 */
[----:B------:R-:W-:Y:S01]  /*18890*/  VIADD R3, R27, 0x22 ;  /* 0x000000221b037836 */ /* 0x000fe20000000000 */
[C---:B------:R-:W-:Y:S01]  /*188a0*/  LEA R12, P6, R13.reuse, R0, 0x1 ;  /* 0x000000000d0c7211 */ /* 0x040fe200078c08ff */
[----:B-1----:R-:W-:Y:S01]  /*188b0*/  VIADD R17, R13, UR6 ;  /* 0x000000060d117c36 */ /* 0x002fe20008000000 */
[----:B---3--:R-:W-:-:S02]  /*188c0*/  PRMT R23, R14, 0x7632, R23 ;  /* 0x000076320e177816 */ /* 0x008fc40000000017 */
[----:B------:R-:W-:-:S03]  /*188d0*/  LEA.HI.X.SX32 R13, R13, R2, 0x1, P6 ;  /* 0x000000020d0d7211 */ /* 0x000fc600030f0eff */
[----:B------:R1:W-:Y:S01]  /*188e0*/  @P4 STG.E.U16 desc[UR10][R20.64], R23 ;  /* 0x0000001714004986 */ /* 0x0003e2000c10150a */
[----:B------:R-:W-:Y:S01]  /*188f0*/  ISETP.LT.AND P4, PT, R3, UR15, !P0 ;  /* 0x0000000f03007c0c */ /* 0x000fe2000c781270 */
[----:B------:R-:W-:Y:S01]  /*18900*/  VIADD R3, R27, 0x23 ;  /* 0x000000231b037836 */ /* 0x000fe20000000000 */
[C---:B------:R-:W-:Y:S01]  /*18910*/  LEA R16, P6, R17.reuse, R0, 0x1 ;  /* 0x0000000011107211 */ /* 0x040fe200078c08ff */
[----:B------:R-:W-:Y:S01]  /*18920*/  VIADD R19, R17, UR6 ;  /* 0x0000000611137c36 */ /* 0x000fe20008000000 */
[----:B------:R3:W-:Y:S01]  /*18930*/  @P3 STG.E.U16 desc[UR10][R12.64], R15 ;  /* 0x0000000f0c003986 */ /* 0x0007e2000c10150a */
[----:B------:R-:W-:Y:S02]  /*18940*/  PRMT R14, R15, 0x7632, R14 ;  /* 0x000076320f0e7816 */ /* 0x000fe4000000000e */
[----:B------:R-:W-:Y:S01]  /*18950*/  ISETP.LT.AND P3, PT, R3, UR15, !P0 ;  /* 0x0000000f03007c0c */ /* 0x000fe2000c761270 */
[----:B------:R-:W-:Y:S01]  /*18960*/  VIADD R3, R27, 0x24 ;  /* 0x000000241b037836 */ /* 0x000fe20000000000 */
[----:B------:R-:W-:-:S02]  /*18970*/  LEA.HI.X.SX32 R17, R17, R2, 0x1, P6 ;  /* 0x0000000211117211 */ /* 0x000fc400030f0eff */
[C---:B------:R-:W-:Y:S01]  /*18980*/  LEA R18, P6, R19.reuse, R0, 0x1 ;  /* 0x0000000013127211 */ /* 0x040fe200078c08ff */
[C---:B-1----:R-:W-:Y:S02]  /*18990*/  VIADD R21, R19.reuse, UR6 ;  /* 0x0000000613157c36 */ /* 0x042fe40008000000 */
[----:B------:R-:W-:Y:S01]  /*189a0*/  @P2 STG.E.U16 desc[UR10][R16.64], R14 ;  /* 0x0000000e10002986 */ /* 0x000fe2000c10150a */
[----:B------:R-:W-:Y:S02]  /*189b0*/  LEA.HI.X.SX32 R19, R19, R2, 0x1, P6 ;  /* 0x0000000213137211 */ /* 0x000fe400030f0eff */
[----:B------:R-:W-:Y:S01]  /*189c0*/  ISETP.LT.AND P2, PT, R3, UR15, !P0 ;  /* 0x0000000f03007c0c */ /* 0x000fe2000c741270 */
[----:B------:R-:W-:Y:S01]  /*189d0*/  VIADD R3, R27, 0x25 ;  /* 0x000000251b037836 */ /* 0x000fe20000000000 */
[C---:B------:R-:W-:Y:S01]  /*189e0*/  LEA R20, P6, R21.reuse, R0, 0x1 ;  /* 0x0000000015147211 */ /* 0x040fe200078c08ff */
[C---:B---3--:R-:W-:Y:S01]  /*189f0*/  VIADD R13, R21.reuse, UR6 ;  /* 0x00000006150d7c36 */ /* 0x048fe20008000000 */
[----:B0-----:R0:W-:Y:S02]  /*18a00*/  @P1 STG.E.U16 desc[UR10][R18.64], R4 ;  /* 0x0000000412001986 */ /* 0x0011e4000c10150a */
[----:B------:R-:W-:-:S02]  /*18a10*/  LEA.HI.X.SX32 R21, R21, R2, 0x1, P6 ;  /* 0x0000000215157211 */ /* 0x000fc400030f0eff */
[----:B------:R-:W-:Y:S01]  /*18a20*/  ISETP.LT.AND P1, PT, R3, UR15, !P0 ;  /* 0x0000000f03007c0c */ /* 0x000fe2000c721270 */
[----:B------:R-:W-:Y:S01]  /*18a30*/  VIADD R3, R27, 0x26 ;  /* 0x000000261b037836 */ /* 0x000fe20000000000 */
[C---:B------:R-:W-:Y:S01]  /*18a40*/  LEA R12, P6, R13.reuse, R0, 0x1 ;  /* 0x000000000d0c7211 */ /* 0x040fe200078c08ff */
[C---:B------:R-:W-:Y:S01]  /*18a50*/  VIADD R15, R13.reuse, UR6 ;  /* 0x000000060d0f7c36 */ /* 0x040fe20008000000 */
[----:B0-----:R-:W-:Y:S02]  /*18a60*/  PRMT R19, R4, 0x7632, R19 ;  /* 0x0000763204137816 */ /* 0x001fe40000000013 */
[----:B------:R-:W-:-:S03]  /*18a70*/  LEA.HI.X.SX32 R13, R13, R2, 0x1, P6 ;  /* 0x000000020d0d7211 */ /* 0x000fc600030f0eff */
[----:B------:R0:W-:Y:S01]  /*18a80*/  @P5 STG.E.U16 desc[UR10][R20.64], R19 ;  /* 0x0000001314005986 */ /* 0x0001e2000c10150a */
[----:B------:R-:W-:Y:S01]  /*18a90*/  ISETP.LT.AND P5, PT, R3, UR15, !P0 ;  /* 0x0000000f03007c0c */ /* 0x000fe2000c7a1270 */
[----:B------:R-:W-:Y:S01]  /*18aa0*/  VIADD R3, R27, 0x27 ;  /* 0x000000271b037836 */ /* 0x000fe20000000000 */
[C---:B------:R-:W-:Y:S01]  /*18ab0*/  LEA R14, P6, R15.reuse, R0, 0x1 ;  /* 0x000000000f0e7211 */ /* 0x040fe200078c08ff */
[----:B------:R-:W-:Y:S01]  /*18ac0*/  VIADD R17, R15, UR6 ;  /* 0x000000060f117c36 */ /* 0x000fe20008000000 */
[----:B------:R1:W-:Y:S02]  /*18ad0*/  @P4 STG.E.U16 desc[UR10][R12.64], R5 ;  /* 0x000000050c004986 */ /* 0x0003e4000c10150a */
[----:B------:R-:W-:Y:S01]  /*18ae0*/  ISETP.LT.AND P4, PT, R3, UR15, !P0 ;  /* 0x0000000f03007c0c */ /* 0x000fe2000c781270 */
[----:B------:R-:W-:Y:S01]  /*18af0*/  VIADD R3, R27, 0x28 ;  /* 0x000000281b037836 */ /* 0x000fe20000000000 */
[----:B------:R-:W-:Y:S02]  /*18b00*/  LEA.HI.X.SX32 R15, R15, R2, 0x1, P6 ;  /* 0x000000020f0f7211 */ /* 0x000fe400030f0eff */
[C---:B------:R-:W-:Y:S01]  /*18b10*/  LEA R16, P6, R17.reuse, R0, 0x1 ;  /* 0x0000000011107211 */ /* 0x040fe200078c08ff */
[----:B0-----:R-:W-:Y:S01]  /*18b20*/  VIADD R19, R17, UR6 ;  /* 0x0000000611137c36 */ /* 0x001fe20008000000 */
[----:B-1----:R-:W-:-:S02]  /*18b30*/  PRMT R13, R5, 0x7632, R13 ;  /* 0x00007632050d7816 */ /* 0x002fc4000000000d */
        /* <DEDUP_REMOVED lines=25> */
[C---:B0-----:R-:W-:Y:S02]  /*18cd0*/  VIADD R17, R15.reuse, UR6 ;  /* 0x000000060f117c36 */ /* 0x041fe40008000000 */
[----:B------:R0:W-:Y:S01]  /*18ce0*/  @P4 STG.E.U16 desc[UR10][R12.64], R6 ;  /* 0x000000060c004986 */ /* 0x0001e2000c10150a */
[----:B------:R-:W-:Y:S01]  /*18cf0*/  LEA.HI.X.SX32 R15, R15, R2, 0x1, P6 ;  /* 0x000000020f0f7211 */ /* 0x000fe200030f0eff */
[----:B-1----:R-:W-:Y:S01]  /*18d00*/  VIADD R5, R17, UR6 ;  /* 0x0000000611057c36 */ /* 0x002fe20008000000 */
[----:B------:R-:W-:Y:S01]  /*18d10*/  ISETP.LT.AND P4, PT, R3, UR15, !P0 ;  /* 0x0000000f03007c0c */ /* 0x000fe2000c781270 */
[----:B------:R-:W-:Y:S01]  /*18d20*/  VIADD R3, R27, 0x2d ;  /* 0x0000002d1b037836 */ /* 0x000fe20000000000 */
[----:B------:R-:W-:Y:S01]  /*18d30*/  LEA R16, P6, R17, R0, 0x1 ;  /* 0x0000000011107211 */ /* 0x000fe200078c08ff */
[----:B----4-:R1:W-:Y:S01]  /*18d40*/  @P3 STG.E.U16 desc[UR10][R14.64], R8 ;  /* 0x000000080e003986 */ /* 0x0103e2000c10150a */
[----:B------:R-:W-:-:S02]  /*18d50*/  PRMT R20, R8, 0x7632, R20 ;  /* 0x0000763208147816 */ /* 0x000fc40000000014 */
[----:B------:R-:W-:Y:S02]  /*18d60*/  LEA.HI.X.SX32 R17, R17, R2, 0x1, P6 ;  /* 0x0000000211117211 */ /* 0x000fe400030f0eff */
[C---:B------:R-:W-:Y:S01]  /*18d70*/  LEA R18, P6, R5.reuse, R0, 0x1 ;  /* 0x0000000005127211 */ /* 0x040fe200078c08ff */
[----:B0-----:R-:W-:Y:S01]  /*18d80*/  VIADD R13, R5, UR6 ;  /* 0x00000006050d7c36 */ /* 0x001fe20008000000 */
[----:B------:R-:W-:Y:S01]  /*18d90*/  ISETP.LT.AND P3, PT, R3, UR15, !P0 ;  /* 0x0000000f03007c0c */ /* 0x000fe2000c761270 */
[----:B------:R-:W-:Y:S01]  /*18da0*/  VIADD R3, R27, 0x2e ;  /* 0x0000002e1b037836 */ /* 0x000fe20000000000 */
[----:B------:R-:W-:Y:S01]  /*18db0*/  LEA.HI.X.SX32 R19, R5, R2, 0x1, P6 ;  /* 0x0000000205137211 */ /* 0x000fe200030f0eff */
[----:B------:R0:W-:Y:S01]  /*18dc0*/  @P2 STG.E.U16 desc[UR10][R16.64], R20 ;  /* 0x0000001410002986 */ /* 0x0001e2000c10150a */
[C---:B------:R-:W-:Y:S01]  /*18dd0*/  LEA R12, P6, R13.reuse, R0, 0x1 ;  /* 0x000000000d0c7211 */ /* 0x040fe200078c08ff */
[----:B-1----:R-:W-:Y:S01]  /*18de0*/  VIADD R15, R13, UR6 ;  /* 0x000000060d0f7c36 */ /* 0x002fe20008000000 */
[----:B------:R-:W-:Y:S01]  /*18df0*/  ISETP.LT.AND P2, PT, R3, UR15, !P0 ;  /* 0x0000000f03007c0c */ /* 0x000fe2000c741270 */
[----:B------:R-:W-:Y:S01]  /*18e00*/  VIADD R3, R27, 0x2f ;  /* 0x0000002f1b037836 */ /* 0x000fe20000000000 */
[----:B--2---:R-:W1:Y:S01]  /*18e10*/  LDS.128 R4, [R26] ;  /* 0x000000001a047984 */ /* 0x004e620000000c00 */
[----:B------:R-:W-:-:S02]  /*18e20*/  LEA.HI.X.SX32 R13, R13, R2, 0x1, P6 ;  /* 0x000000020d0d7211 */ /* 0x000fc400030f0eff */
[----:B------:R-:W-:Y:S01]  /*18e30*/  LEA R14, P6, R15, R0, 0x1 ;  /* 0x000000000f0e7211 */ /* 0x000fe200078c08ff */
[----:B------:R2:W-:Y:S01]  /*18e40*/  @P1 STG.E.U16 desc[UR10][R18.64], R9 ;  /* 0x0000000912001986 */ /* 0x0005e2000c10150a */
[----:B------:R-:W-:Y:S01]  /*18e50*/  ISETP.LT.AND P1, PT, R3, UR15, !P0 ;  /* 0x0000000f03007c0c */ /* 0x000fe2000c721270 */
[C---:B0-----:R-:W-:Y:S01]  /*18e60*/  VIADD R17, R15.reuse, UR6 ;  /* 0x000000060f117c36 */ /* 0x041fe20008000000 */
[----:B------:R-:W-:Y:S01]  /*18e70*/  LEA.HI.X.SX32 R15, R15, R2, 0x1, P6 ;  /* 0x000000020f0f7211 */ /* 0x000fe200030f0eff */
[----:B------:R-:W-:-:S03]  /*18e80*/  VIADD R3, R27, 0x30 ;  /* 0x000000301b037836 */ /* 0x000fc60000000000 */
[----:B------:R-:W-:Y:S02]  /*18e90*/  LEA R16, P6, R17, R0, 0x1 ;  /* 0x0000000011107211 */ /* 0x000fe400078c08ff */
[----:B--2---:R-:W-:Y:S01]  /*18ea0*/  PRMT R19, R9, 0x7632, R19 ;  /* 0x0000763209137816 */ /* 0x004fe20000000013 */
[C---:B------:R-:W-:Y:S01]  /*18eb0*/  VIADD R9, R17.reuse, UR6 ;  /* 0x0000000611097c36 */ /* 0x040fe20008000000 */
[----:B------:R-:W-:-:S03]  /*18ec0*/  LEA.HI.X.SX32 R17, R17, R2, 0x1, P6 ;  /* 0x0000000211117211 */ /* 0x000fc600030f0eff */
[----:B------:R0:W-:Y:S01]  /*18ed0*/  @P5 STG.E.U16 desc[UR10][R12.64], R19 ;  /* 0x000000130c005986 */ /* 0x0001e2000c10150a */
[----:B------:R-:W-:Y:S01]  /*18ee0*/  ISETP.LT.AND P5, PT, R3, UR15, !P0 ;  /* 0x0000000f03007c0c */ /* 0x000fe2000c7a1270 */
[----:B------:R-:W-:Y:S01]  /*18ef0*/  VIADD R3, R27, 0x31 ;  /* 0x000000311b037836 */ /* 0x000fe20000000000 */
[----:B------:R-:W-:Y:S01]  /*18f00*/  LEA R8, P6, R9, R0, 0x1 ;  /* 0x0000000009087211 */ /* 0x000fe200078c08ff */
[----:B------:R2:W-:Y:S01]  /*18f10*/  @P4 STG.E.U16 desc[UR10][R14.64], R10 ;  /* 0x0000000a0e004986 */ /* 0x0005e2000c10150a */
[----:B------:R-:W-:Y:S02]  /*18f20*/  PRMT R18, R10, 0x7632, R18 ;  /* 0x000076320a127816 */ /* 0x000fe40000000012 */
[----:B------:R-:W-:Y:S01]  /*18f30*/  ISETP.LT.AND P4, PT, R3, UR15, !P0 ;  /* 0x0000000f03007c0c */ /* 0x000fe2000c781270 */
[C---:B0-----:R-:W-:Y:S01]  /*18f40*/  VIADD R13, R9.reuse, UR6 ;  /* 0x00000006090d7c36 */ /* 0x041fe20008000000 */
[----:B------:R-:W-:Y:S01]  /*18f50*/  LEA.HI.X.SX32 R9, R9, R2, 0x1, P6 ;  /* 0x0000000209097211 */ /* 0x000fe200030f0eff */
[----:B------:R-:W-:-:S02]  /*18f60*/  VIADD R3, R27, 0x32 ;  /* 0x000000321b037836 */ /* 0x000fc40000000000 */
[C---:B--2---:R-:W-:Y:S01]  /*18f70*/  VIADD R15, R13.reuse, UR6 ;  /* 0x000000060d0f7c36 */ /* 0x044fe20008000000 */
[----:B------:R-:W-:Y:S01]  /*18f80*/  LEA R12, P6, R13, R0, 0x1 ;  /* 0x000000000d0c7211 */ /* 0x000fe200078c08ff */
[----:B------:R0:W-:Y:S01]  /*18f90*/  @P3 STG.E.U16 desc[UR10][R16.64], R18 ;  /* 0x0000001210003986 */ /* 0x0001e2000c10150a */
[----:B------:R-:W-:Y:S02]  /*18fa0*/  ISETP.LT.AND P3, PT, R3, UR15, !P0 ;  /* 0x0000000f03007c0c */ /* 0x000fe4000c761270 */
[----:B------:R-:W-:Y:S01]  /*18fb0*/  LEA.HI.X.SX32 R13, R13, R2, 0x1, P6 ;  /* 0x000000020d0d7211 */ /* 0x000fe200030f0eff */
[----:B------:R-:W-:Y:S01]  /*18fc0*/  VIADD R3, R27, 0x33 ;  /* 0x000000331b037836 */ /* 0x000fe20000000000 */
[C---:B------:R-:W-:Y:S01]  /*18fd0*/  LEA R14, P6, R15.reuse, R0, 0x1 ;  /* 0x000000000f0e7211 */ /* 0x040fe200078c08ff */
[----:B------:R2:W-:Y:S01]  /*18fe0*/  @P2 STG.E.U16 desc[UR10][R8.64], R11 ;  /* 0x0000000b08002986 */ /* 0x0005e2000c10150a */
[C---:B0-----:R-:W-:Y:S02]  /*18ff0*/  VIADD R17, R15.reuse, UR6 ;  /* 0x000000060f117c36 */ /* 0x041fe40008000000 */
[----:B------:R-:W-:-:S02]  /*19000*/  LEA.HI.X.SX32 R15, R15, R2, 0x1, P6 ;  /* 0x000000020f0f7211 */ /* 0x000fc400030f0eff */
[----:B------:R-:W-:Y:S02]  /*19010*/  ISETP.LT.AND P2, PT, R3, UR15, !P0 ;  /* 0x0000000f03007c0c */ /* 0x000fe4000c741270 */
[C---:B------:R-:W-:Y:S01]  /*19020*/  LEA R16, P6, R17.reuse, R0, 0x1 ;  /* 0x0000000011107211 */ /* 0x040fe200078c08ff */
[----:B--2---:R-:W-:Y:S01]  /*19030*/  VIADD R9, R17, UR6 ;  /* 0x0000000611097c36 */ /* 0x004fe20008000000 */
[----:B------:R-:W-:Y:S01]  /*19040*/  PRMT R10, R11, 0x7632, R10 ;  /* 0x000076320b0a7816 */ /* 0x000fe2000000000a */
[----:B------:R-:W-:Y:S01]  /*19050*/  VIADD R3, R27, 0x34 ;  /* 0x000000341b037836 */ /* 0x000fe20000000000 */
[----:B------:R-:W-:Y:S02]  /*19060*/  LEA.HI.X.SX32 R17, R17, R2, 0x1, P6 ;  /* 0x0000000211117211 */ /* 0x000fe400030f0eff */
[----:B------:R-:W-:Y:S01]  /*19070*/  LEA R18, P6, R9, R0, 0x1 ;  /* 0x0000000009127211 */ /* 0x000fe200078c08ff */
[----:B------:R0:W-:Y:S01]  /*19080*/  @P1 STG.E.U16 desc[UR10][R12.64], R10 ;  /* 0x0000000a0c001986 */ /* 0x0001e2000c10150a */
[----:B------:R-:W-:Y:S01]  /*19090*/  ISETP.LT.AND P1, PT, R3, UR15, !P0 ;  /* 0x0000000f03007c0c */ /* 0x000fe2000c721270 */
[----:B------:R-:W-:Y:S01]  /*190a0*/  VIADD R3, R27, 0x35 ;  /* 0x000000351b037836 */ /* 0x000fe20000000000 */
[C---:B------:R-:W-:Y:S01]  /*190b0*/  LEA.HI.X.SX32 R19, R9.reuse, R2, 0x1, P6 ;  /* 0x0000000209137211 */ /* 0x040fe200030f0eff */
[----:B------:R-:W-:Y:S01]  /*190c0*/  VIADD R9, R9, UR6 ;  /* 0x0000000609097c36 */ /* 0x000fe20008000000 */
[----:B-1----:R1:W-:Y:S02]  /*190d0*/  @P5 STG.E.U16 desc[UR10][R14.64], R4 ;  /* 0x000000040e005986 */ /* 0x0023e4000c10150a */
[----:B------:R-:W-:Y:S01]  /*190e0*/  ISETP.LT.AND P5, PT, R3, UR15, !P0 ;  /* 0x0000000f03007c0c */ /* 0x000fe2000c7a1270 */
[----:B------:R-:W-:Y:S01]  /*190f0*/  VIADD R3, R27, 0x36 ;  /* 0x000000361b037836 */ /* 0x000fe20000000000 */
[----:B0-----:R-:W-:-:S02]  /*19100*/  PRMT R13, R4, 0x7632, R13 ;  /* 0x00007632040d7816 */ /* 0x001fc4000000000d */
[----:B------:R-:W-:-:S03]  /*19110*/  LEA R12, P6, R9, R0, 0x1 ;  /* 0x00000000090c7211 */ /* 0x000fc600078c08ff */
[----:B------:R0:W-:Y:S01]  /*19120*/  @P4 STG.E.U16 desc[UR10][R16.64], R13 ;  /* 0x0000000d10004986 */ /* 0x0001e2000c10150a */
[----:B------:R-:W-:Y:S01]  /*19130*/  ISETP.LT.AND P4, PT, R3, UR15, !P0 ;  /* 0x0000000f03007c0c */ /* 0x000fe2000c781270 */
[----:B-1----:R-:W-:Y:S02]  /*19140*/  VIADD R15, R9, UR6 ;  /* 0x00000006090f7c36 */ /* 0x002fe40008000000 */
[----:B------:R-:W-:Y:S01]  /*19150*/  VIADD R3, R27, 0x37 ;  /* 0x000000371b037836 */ /* 0x000fe20000000000 */
[----:B------:R1:W-:Y:S01]  /*19160*/  @P3 STG.E.U16 desc[UR10][R18.64], R5 ;  /* 0x0000000512003986 */ /* 0x0003e2000c10150a */
[----:B------:R-:W-:Y:S02]  /*19170*/  PRMT R20, R5, 0x7632, R20 ;  /* 0x0000763205147816 */ /* 0x000fe40000000014 */
[----:B0-----:R-:W-:Y:S02]  /*19180*/  LEA.HI.X.SX32 R13, R9, R2, 0x1, P6 ;  /* 0x00000002090d7211 */ /* 0x001fe400030f0eff */
[----:B------:R-:W0:Y:S01]  /*19190*/  LDS.128 R8, [R26+0x2000] ;  /* 0x002000001a087984 */ /* 0x000e220000000c00 */
        /* <DEDUP_REMOVED lines=9> */
[----:B-1----:R-:W-:Y:S01]  /*19230*/  VIADD R19, R17, UR6 ;  /* 0x0000000611137c36 */ /* 0x002fe20008000000 */
[----:B------:R1:W-:Y:S01]  /*19240*/  @P1 STG.E.U16 desc[UR10][R14.64], R6 ;  /* 0x000000060e001986 */ /* 0x0003e2000c10150a */
[----:B------:R-:W-:Y:S02]  /*19250*/  PRMT R18, R6, 0x7632, R18 ;  /* 0x0000763206127816 */ /* 0x000fe40000000012 */
[----:B------:R-:W-:Y:S01]  /*19260*/  ISETP.LT.AND P1, PT, R3, UR15, !P0 ;  /* 0x0000000f03007c0c */ /* 0x000fe2000c721270 */
[----:B------:R-:W-:Y:S01]  /*19270*/  VIADD R3, R27, 0x3a ;  /* 0x0000003a1b037836 */ /* 0x000fe20000000000 */
[----:B------:R-:W-:Y:S01]  /*19280*/  LEA.HI.X.SX32 R5, R17, R2, 0x1, P6 ;  /* 0x0000000211057211 */ /* 0x000fe200030f0eff */
[C---:B--2---:R-:W-:Y:S01]  /*19290*/  VIADD R13, R19.reuse, UR6 ;  /* 0x00000006130d7c36 */ /* 0x044fe20008000000 */
[----:B------:R-:W-:-:S03]  /*192a0*/  LEA R16, P6, R19, R0, 0x1 ;  /* 0x0000000013107211 */ /* 0x000fc600078c08ff */
[----:B------:R2:W-:Y:S01]  /*192b0*/  @P5 STG.E.U16 desc[UR10][R4.64], R18 ;  /* 0x0000001204005986 */ /* 0x0005e2000c10150a */
[----:B------:R-:W-:Y:S02]  /*192c0*/  LEA.HI.X.SX32 R17, R19, R2, 0x1, P6 ;  /* 0x0000000213117211 */ /* 0x000fe400030f0eff */
        /* <DEDUP_REMOVED lines=12> */
[----:B------:R-:W-:Y:S01]  /*19390*/  LEA.HI.X.SX32 R15, R15, R2, 0x1, P6 ;  /* 0x000000020f0f7211 */ /* 0x000fe200030f0eff */
[----:B-1----:R-:W-:Y:S01]  /*193a0*/  VIADD R7, R5, UR6 ;  /* 0x0000000605077c36 */ /* 0x002fe20008000000 */
[----:B------:R-:W-:Y:S01]  /*193b0*/  ISETP.LT.AND P3, PT, R3, UR15, !P0 ;  /* 0x0000000f03007c0c */ /* 0x000fe2000c761270 */
[----:B------:R-:W-:Y:S01]  /*193c0*/  VIADD R3, R27, 0x3d ;  /* 0x0000003d1b037836 */ /* 0x000fe20000000000 */
[----:B------:R-:W-:Y:S01]  /*193d0*/  LEA R16, P6, R5, R0, 0x1 ;  /* 0x0000000005107211 */ /* 0x000fe200078c08ff */
[----:B------:R-:W-:Y:S01]  /*193e0*/  VIADD R19, R7, UR6 ;  /* 0x0000000607137c36 */ /* 0x000fe20008000000 */
[----:B0-----:R0:W-:Y:S02]  /*193f0*/  @P2 STG.E.U16 desc[UR10][R14.64], R8 ;  /* 0x000000080e002986 */ /* 0x0011e4000c10150a */
[----:B------:R-:W-:Y:S01]  /*19400*/  ISETP.LT.AND P2, PT, R3, UR15, !P0 ;  /* 0x0000000f03007c0c */ /* 0x000fe2000c741270 */
[----:B------:R-:W-:Y:S01]  /*19410*/  VIADD R3, R19, UR6 ;  /* 0x0000000613037c36 */ /* 0x000fe20008000000 */
[----:B------:R-:W-:-:S02]  /*19420*/  LEA.HI.X.SX32 R17, R5, R2, 0x1, P6 ;  /* 0x0000000205117211 */ /* 0x000fc400030f0eff */
[----:B------:R-:W-:Y:S01]  /*19430*/  PRMT R5, R8, 0x7632, R5 ;  /* 0x0000763208057816 */ /* 0x000fe20000000005 */
[----:B------:R-:W-:Y:S01]  /*19440*/  VIADD R21, R3, UR6 ;  /* 0x0000000603157c36 */ /* 0x000fe20008000000 */
[----:B------:R-:W-:-:S03]  /*19450*/  LEA R4, P6, R7, R0, 0x1 ;  /* 0x0000000007047211 */ /* 0x000fc600078c08ff */
[----:B------:R1:W-:Y:S01]  /*19460*/  @P1 STG.E.U16 desc[UR10][R16.64], R5 ;  /* 0x0000000510001986 */ /* 0x0003e2000c10150a */
[----:B--2---:R-:W-:Y:S01]  /*19470*/  LEA R6, P1, R19, R0, 0x1 ;  /* 0x0000000013067211 */ /* 0x004fe200078208ff */
[----:B------:R-:W-:Y:S02]  /*19480*/  VIADD R23, R21, UR6 ;  /* 0x0000000615177c36 */ /* 0x000fe40008000000 */
[----:B0-----:R-:W-:Y:S01]  /*19490*/  VIADD R8, R27, 0x3e ;  /* 0x0000003e1b087836 */ /* 0x001fe20000000000 */
[----:B-1----:R-:W-:Y:S02]  /*194a0*/  LEA.HI.X.SX32 R5, R7, R2, 0x1, P6 ;  /* 0x0000000207057211 */ /* 0x002fe400030f0eff */
[----:B------:R-:W-:Y:S02]  /*194b0*/  LEA R12, P6, R3, R0, 0x1 ;  /* 0x00000000030c7211 */ /* 0x000fe400078c08ff */
[-C--:B------:R-:W-:Y:S02]  /*194c0*/  LEA.HI.X.SX32 R7, R19, R2.reuse, 0x1, P1 ;  /* 0x0000000213077211 */ /* 0x080fe400008f0eff */
[----:B------:R-:W-:Y:S01]  /*194d0*/  LEA.HI.X.SX32 R13, R3, R2, 0x1, P6 ;  /* 0x00000002030d7211 */ /* 0x000fe200030f0eff */
[----:B------:R-:W-:Y:S01]  /*194e0*/  VIADD R3, R27, 0x3f ;  /* 0x0000003f1b037836 */ /* 0x000fe20000000000 */
[CC--:B------:R-:W-:Y:S01]  /*194f0*/  LEA R16, P1, R23.reuse, R0.reuse, 0x1 ;  /* 0x0000000017107211 */ /* 0x0c0fe200078208ff */
[----:B------:R-:W-:Y:S01]  /*19500*/  VIADD R19, R23, UR6 ;  /* 0x0000000617137c36 */ /* 0x000fe20008000000 */
[----:B------:R-:W-:-:S02]  /*19510*/  LEA R14, P6, R21, R0, 0x1 ;  /* 0x00000000150e7211 */ /* 0x000fc400078c08ff */
[-C--:B------:R-:W-:Y:S02]  /*19520*/  LEA.HI.X.SX32 R17, R23, R2.reuse, 0x1, P1 ;  /* 0x0000000217117211 */ /* 0x080fe400008f0eff */
[----:B------:R-:W-:Y:S02]  /*19530*/  ISETP.LT.AND P1, PT, R8, UR15, !P0 ;  /* 0x0000000f08007c0c */ /* 0x000fe4000c721270 */
[----:B------:R-:W-:Y:S02]  /*19540*/  ISETP.LT.AND P0, PT, R3, UR15, !P0 ;  /* 0x0000000f03007c0c */ /* 0x000fe4000c701270 */
[----:B------:R-:W-:Y:S02]  /*19550*/  LEA.HI.X.SX32 R15, R21, R2, 0x1, P6 ;  /* 0x00000002150f7211 */ /* 0x000fe400030f0eff */
[----:B------:R-:W-:Y:S02]  /*19560*/  PRMT R3, R9, 0x7632, R3 ;  /* 0x0000763209037816 */ /* 0x000fe40000000003 */
[----:B------:R-:W-:-:S02]  /*19570*/  LEA R18, P6, R19, R0, 0x1 ;  /* 0x0000000013127211 */ /* 0x000fc400078c08ff */
[----:B------:R-:W-:Y:S01]  /*19580*/  PRMT R0, R10, 0x7632, R0 ;  /* 0x000076320a007816 */ /* 0x000fe20000000000 */
[----:B------:R0:W-:Y:S04]  /*19590*/  @P5 STG.E.U16 desc[UR10][R4.64], R9 ;  /* 0x0000000904005986 */ /* 0x0001e8000c10150a */
[----:B------:R0:W-:Y:S04]  /*195a0*/  @P4 STG.E.U16 desc[UR10][R6.64], R3 ;  /* 0x0000000306004986 */ /* 0x0001e8000c10150a */
[----:B------:R0:W-:Y:S04]  /*195b0*/  @P3 STG.E.U16 desc[UR10][R12.64], R10 ;  /* 0x0000000a0c003986 */ /* 0x0001e8000c10150a */
[----:B------:R0:W-:Y:S01]  /*195c0*/  @P2 STG.E.U16 desc[UR10][R14.64], R0 ;  /* 0x000000000e002986 */ /* 0x0001e2000c10150a */
[----:B------:R-:W-:-:S03]  /*195d0*/  LEA.HI.X.SX32 R19, R19, R2, 0x1, P6 ;  /* 0x0000000213137211 */ /* 0x000fc600030f0eff */
[----:B------:R0:W-:Y:S01]  /*195e0*/  @P1 STG.E.U16 desc[UR10][R16.64], R11 ;  /* 0x0000000b10001986 */ /* 0x0001e2000c10150a */
[----:B------:R-:W-:Y:S05]  /*195f0*/  @!P0 EXIT ;  /* 0x000000000000894d */ /* 0x000fea0003800000 */
[----:B0-----:R-:W-:-:S05]  /*19600*/  PRMT R9, R11, 0x7632, R9 ;  /* 0x000076320b097816 */ /* 0x001fca0000000009 */
[----:B------:R-:W-:Y:S01]  /*19610*/  STG.E.U16 desc[UR10][R18.64], R9 ;  /* 0x0000000912007986 */ /* 0x000fe2000c10150a */
[----:B------:R-:W-:Y:S05]  /*19620*/  EXIT ;  /* 0x000000000000794d */ /* 0x000fea0003800000 */
.L_x_2:
[----:B------:R-:W-:-:S00]  /*19630*/  BRA `(.L_x_2) ;  /* 0xfffffffc00fc7947 */ /* 0x000fc0000383ffff */
[----:B------:R-:W-:-:S00]  /*19640*/  NOP ;  /* 0x0000000000007918 */ /* 0x000fc00000000000 */
        /* <DEDUP_REMOVED lines=11> */
.L_x_3:


//--------------------- .nv.shared.matmul_kernel  --------------------------
	.section	.nv.shared.matmul_kernel,"aw",@nobits
	.sectionflags	@""
	.align	16
	.zero		1024


//--------------------- .nv.shared.reserved.0     --------------------------
	.section	.nv.shared.reserved.0,"aw",@nobits
	.weak		__nv_reservedSMEM_offset_0_alias
	.size		__nv_reservedSMEM_offset_0_alias, 0, 64
	.other		__nv_reservedSMEM_offset_0_alias,@"STO_CUDA_RESERVED_SHARED STV_DEFAULT"
__nv_reservedSMEM_offset_0_alias:
	.zero		0
	.zero		64


//--------------------- .nv.constant0.matmul_kernel --------------------------
	.section	.nv.constant0.matmul_kernel,"a",@progbits
	.sectionflags	@""
	.align	4
.nv.constant0.matmul_kernel:
	.zero		976


//--------------------- SYMBOLS --------------------------

	.type		.nv.reservedSmem.offset0,@object
	.size		.nv.reservedSmem.offset0,0x4
	.type		.nv.reservedSmem.cap,@object
	.size		.nv.reservedSmem.cap,0x4
